	.target	sm_80

	.elftype	@"ET_EXEC"


//--------------------- .note.nv.tkinfo           --------------------------
	.section	.note.nv.tkinfo,"",@"SHT_NOTE"
	.sectionflags	@"SHF_NOTE_NV_TKINFO"
	.tkinfo
        /*0018*/ 	.word	0x00000002
        /*0030*/ 	.string	""
        /*0030*/ 	.string	"ptxas"
        /*0030*/ 	.string	"Cuda compilation tools, release 13.0, V13.0.88"
        /*0030*/ 	.string	"Build cuda_13.0.r13.0/compiler.36424714_0"
        /*0030*/ 	.string	"-v  -suppress-debug-info  -lineinfo  -arch sm_80 "



//--------------------- .note.nv.cuinfo           --------------------------
	.section	.note.nv.cuinfo,"",@"SHT_NOTE"
	.sectionflags	@"SHF_NOTE_NV_CUINFO"
        /*0018*/ 	.short	0x0002
        /*001a*/ 	.short	0x0050
        /*001c*/ 	.short	0x0082
	.zero		2


//--------------------- .nv.info                  --------------------------
	.section	.nv.info,"",@"SHT_CUDA_INFO"
	.align	4


	//----- nvinfo : EIATTR_REGCOUNT
	.align		4
        /*0000*/ 	.byte	0x04, 0x2f
        /*0002*/ 	.short	(.L_1 - .L_0)
	.align		4
.L_0:
        /*0004*/ 	.word	index@(matmul_kernel)
        /*0008*/ 	.word	0x000000ff


	//----- nvinfo : EIATTR_FRAME_SIZE
	.align		4
.L_1:
        /*000c*/ 	.byte	0x04, 0x11
        /*000e*/ 	.short	(.L_3 - .L_2)
	.align		4
.L_2:
        /*0010*/ 	.word	index@(matmul_kernel)
        /*0014*/ 	.word	0x00001a50


	//----- nvinfo : EIATTR_MIN_STACK_SIZE
	.align		4
.L_3:
        /*0018*/ 	.byte	0x04, 0x12
        /*001a*/ 	.short	(.L_5 - .L_4)
	.align		4
.L_4:
        /*001c*/ 	.word	index@(matmul_kernel)
        /*0020*/ 	.word	0x00001a50
.L_5:


//--------------------- .nv.info.matmul_kernel    --------------------------
	.section	.nv.info.matmul_kernel,"",@"SHT_CUDA_INFO"
	.sectionflags	@""
	.align	4


	//----- nvinfo : EIATTR_CUDA_API_VERSION
	.align		4
        /*0000*/ 	.byte	0x04, 0x37
        /*0002*/ 	.short	(.L_7 - .L_6)
.L_6:
        /*0004*/ 	.word	0x00000082


	//----- nvinfo : EIATTR_SW2861232_WAR
	.align		4
.L_7:
        /*0008*/ 	.byte	0x01, 0x35
	.zero		2


	//----- nvinfo : EIATTR_PARAM_CBANK
	.align		4
        /*000c*/ 	.byte	0x04, 0x0a
        /*000e*/ 	.short	(.L_9 - .L_8)
	.align		4
.L_8:
        /*0010*/ 	.word	index@(.nv.constant0.matmul_kernel)
        /*0014*/ 	.short	0x0160
        /*0016*/ 	.short	0x0050


	//----- nvinfo : EIATTR_CBANK_PARAM_SIZE
	.align		4
.L_9:
        /*0018*/ 	.byte	0x03, 0x19
        /*001a*/ 	.short	0x0050


	//----- nvinfo : EIATTR_KPARAM_INFO
	.align		4
        /*001c*/ 	.byte	0x04, 0x17
        /*001e*/ 	.short	(.L_11 - .L_10)
.L_10:
        /*0020*/ 	.word	0x00000000
        /*0024*/ 	.short	0x000d
        /*0026*/ 	.short	0x0048
        /*0028*/ 	.byte	0x00, 0xf4, 0x21, 0x00


	//----- nvinfo : EIATTR_KPARAM_INFO
	.align		4
.L_11:
        /*002c*/ 	.byte	0x04, 0x17
        /*002e*/ 	.short	(.L_13 - .L_12)
.L_12:
        /*0030*/ 	.word	0x00000000
        /*0034*/ 	.short	0x000c
        /*0036*/ 	.short	0x0040
        /*0038*/ 	.byte	0x00, 0xf4, 0x21, 0x00


	//----- nvinfo : EIATTR_KPARAM_INFO
	.align		4
.L_13:
        /*003c*/ 	.byte	0x04, 0x17
        /*003e*/ 	.short	(.L_15 - .L_14)
.L_14:
        /*0040*/ 	.word	0x00000000
        /*0044*/ 	.short	0x000b
        /*0046*/ 	.short	0x0038
        /*0048*/ 	.byte	0x00, 0xf0, 0x11, 0x00


	//----- nvinfo : EIATTR_KPARAM_INFO
	.align		4
.L_15:
        /*004c*/ 	.byte	0x04, 0x17
        /*004e*/ 	.short	(.L_17 - .L_16)
.L_16:
        /*0050*/ 	.word	0x00000000
        /*0054*/ 	.short	0x000a
        /*0056*/ 	.short	0x0034
        /*0058*/ 	.byte	0x00, 0xf0, 0x11, 0x00


	//----- nvinfo : EIATTR_KPARAM_INFO
	.align		4
.L_17:
        /*005c*/ 	.byte	0x04, 0x17
        /*005e*/ 	.short	(.L_19 - .L_18)
.L_18:
        /*0060*/ 	.word	0x00000000
        /*0064*/ 	.short	0x0009
        /*0066*/ 	.short	0x0030
        /*0068*/ 	.byte	0x00, 0xf0, 0x11, 0x00


	//----- nvinfo : EIATTR_KPARAM_INFO
	.align		4
.L_19:
        /*006c*/ 	.byte	0x04, 0x17
        /*006e*/ 	.short	(.L_21 - .L_20)
.L_20:
        /*0070*/ 	.word	0x00000000
        /*0074*/ 	.short	0x0008
        /*0076*/ 	.short	0x002c
        /*0078*/ 	.byte	0x00, 0xf0, 0x11, 0x00


	//----- nvinfo : EIATTR_KPARAM_INFO
	.align		4
.L_21:
        /*007c*/ 	.byte	0x04, 0x17
        /*007e*/ 	.short	(.L_23 - .L_22)
.L_22:
        /*0080*/ 	.word	0x00000000
        /*0084*/ 	.short	0x0007
        /*0086*/ 	.short	0x0028
        /*0088*/ 	.byte	0x00, 0xf0, 0x11, 0x00


	//----- nvinfo : EIATTR_KPARAM_INFO
	.align		4
.L_23:
        /*008c*/ 	.byte	0x04, 0x17
        /*008e*/ 	.short	(.L_25 - .L_24)
.L_24:
        /*0090*/ 	.word	0x00000000
        /*0094*/ 	.short	0x0006
        /*0096*/ 	.short	0x0024
        /*0098*/ 	.byte	0x00, 0xf0, 0x11, 0x00


	//----- nvinfo : EIATTR_KPARAM_INFO
	.align		4
.L_25:
        /*009c*/ 	.byte	0x04, 0x17
        /*009e*/ 	.short	(.L_27 - .L_26)
.L_26:
        /*00a0*/ 	.word	0x00000000
        /*00a4*/ 	.short	0x0005
        /*00a6*/ 	.short	0x0020
        /*00a8*/ 	.byte	0x00, 0xf0, 0x11, 0x00


	//----- nvinfo : EIATTR_KPARAM_INFO
	.align		4
.L_27:
        /*00ac*/ 	.byte	0x04, 0x17
        /*00ae*/ 	.short	(.L_29 - .L_28)
.L_28:
        /*00b0*/ 	.word	0x00000000
        /*00b4*/ 	.short	0x0004
        /*00b6*/ 	.short	0x001c
        /*00b8*/ 	.byte	0x00, 0xf0, 0x11, 0x00


	//----- nvinfo : EIATTR_KPARAM_INFO
	.align		4
.L_29:
        /*00bc*/ 	.byte	0x04, 0x17
        /*00be*/ 	.short	(.L_31 - .L_30)
.L_30:
        /*00c0*/ 	.word	0x00000000
        /*00c4*/ 	.short	0x0003
        /*00c6*/ 	.short	0x0018
        /*00c8*/ 	.byte	0x00, 0xf0, 0x11, 0x00


	//----- nvinfo : EIATTR_KPARAM_INFO
	.align		4
.L_31:
        /*00cc*/ 	.byte	0x04, 0x17
        /*00ce*/ 	.short	(.L_33 - .L_32)
.L_32:
        /*00d0*/ 	.word	0x00000000
        /*00d4*/ 	.short	0x0002
        /*00d6*/ 	.short	0x0010
        /*00d8*/ 	.byte	0x00, 0xf4, 0x21, 0x00


	//----- nvinfo : EIATTR_KPARAM_INFO
	.align		4
.L_33:
        /*00dc*/ 	.byte	0x04, 0x17
        /*00de*/ 	.short	(.L_35 - .L_34)
.L_34:
        /*00e0*/ 	.word	0x00000000
        /*00e4*/ 	.short	0x0001
        /*00e6*/ 	.short	0x0008
        /*00e8*/ 	.byte	0x00, 0xf4, 0x21, 0x00


	//----- nvinfo : EIATTR_KPARAM_INFO
	.align		4
.L_35:
        /*00ec*/ 	.byte	0x04, 0x17
        /*00ee*/ 	.short	(.L_37 - .L_36)
.L_36:
        /*00f0*/ 	.word	0x00000000
        /*00f4*/ 	.short	0x0000
        /*00f6*/ 	.short	0x0000
        /*00f8*/ 	.byte	0x00, 0xf4, 0x21, 0x00


	//----- nvinfo : EIATTR_MAXREG_COUNT
	.align		4
.L_37:
        /*00fc*/ 	.byte	0x03, 0x1b
        /*00fe*/ 	.short	0x00ff


	//----- nvinfo : EIATTR_NUM_BARRIERS
	.align		4
        /*0100*/ 	.byte	0x02, 0x4c
        /*0102*/ 	.byte	0x01
	.zero		1


	//----- nvinfo : EIATTR_ANNOTATIONS
	.align		4
        /*0104*/ 	.byte	0x04, 0x55
        /*0106*/ 	.short	(.L_39 - .L_38)


	//   ....[0]....
.L_38:
        /*0108*/ 	.word	0x00000001
        /*010c*/ 	.byte	0x10, 0x07, 0x00, 0x00, 0x01, 0x00, 0x00, 0x00, 0x50, 0x07, 0x00, 0x00, 0x01, 0x00, 0x00, 0x00
        /* <DEDUP_REMOVED lines=3477> */
        /*da6c*/ 	.byte	0x50, 0xb4, 0x03, 0x00, 0x01, 0x00, 0x00, 0x00, 0x80, 0xb4, 0x03, 0x00


	//----- nvinfo : EIATTR_MERCURY_ISA_VERSION
	.align		4
.L_39:
        /*da78*/ 	.byte	0x03, 0x5f
        /*da7a*/ 	.short	0x0000


	//----- nvinfo : EIATTR_COOP_GROUP_MASK_REGIDS
	.align		4
        /*da7c*/ 	.byte	0x04, 0x29
        /*da7e*/ 	.short	(.L_41 - .L_40)


	//   ....[0]....
.L_40:
        /*da80*/ 	.word	0xffffffff


	//   ....[1]....
        /*da84*/ 	.word	0xffffffff


	//   ....[2]....
        /*da88*/ 	.word	0xffffffff


	//   ....[3]....
        /*da8c*/ 	.word	0xffffffff


	//   ....[4]....
        /*da90*/ 	.word	0xffffffff


	//   ....[5]....
        /*da94*/ 	.word	0xffffffff


	//   ....[6]....
        /*da98*/ 	.word	0xffffffff


	//   ....[7]....
        /*da9c*/ 	.word	0xffffffff


	//   ....[8]....
        /*daa0*/ 	.word	0xffffffff


	//   ....[9]....
        /*daa4*/ 	.word	0xffffffff


	//   ....[10]....
        /*daa8*/ 	.word	0xffffffff


	//   ....[11]....
        /*daac*/ 	.word	0xffffffff


	//   ....[12]....
        /*dab0*/ 	.word	0xffffffff


	//   ....[13]....
        /*dab4*/ 	.word	0xffffffff


	//   ....[14]....
        /*dab8*/ 	.word	0xffffffff


	//   ....[15]....
        /*dabc*/ 	.word	0xffffffff


	//   ....[16]....
        /*dac0*/ 	.word	0xffffffff


	//   ....[17]....
        /*dac4*/ 	.word	0xffffffff


	//   ....[18]....
        /*dac8*/ 	.word	0xffffffff


	//   ....[19]....
        /*dacc*/ 	.word	0xffffffff


	//   ....[20]....
        /*dad0*/ 	.word	0xffffffff


	//   ....[21]....
        /*dad4*/ 	.word	0xffffffff


	//   ....[22]....
        /*dad8*/ 	.word	0xffffffff


	//   ....[23]....
        /*dadc*/ 	.word	0xffffffff


	//   ....[24]....
        /*dae0*/ 	.word	0xffffffff


	//   ....[25]....
        /*dae4*/ 	.word	0xffffffff


	//   ....[26]....
        /*dae8*/ 	.word	0xffffffff


	//   ....[27]....
        /*daec*/ 	.word	0xffffffff


	//   ....[28]....
        /*daf0*/ 	.word	0xffffffff


	//   ....[29]....
        /*daf4*/ 	.word	0xffffffff


	//   ....[30]....
        /*daf8*/ 	.word	0xffffffff


	//   ....[31]....
        /*dafc*/ 	.word	0xffffffff


	//   ....[32]....
        /*db00*/ 	.word	0xffffffff


	//   ....[33]....
        /*db04*/ 	.word	0xffffffff


	//   ....[34]....
        /*db08*/ 	.word	0xffffffff


	//   ....[35]....
        /*db0c*/ 	.word	0xffffffff


	//   ....[36]....
        /*db10*/ 	.word	0xffffffff


	//   ....[37]....
        /*db14*/ 	.word	0xffffffff


	//   ....[38]....
        /*db18*/ 	.word	0xffffffff


	//   ....[39]....
        /*db1c*/ 	.word	0xffffffff


	//   ....[40]....
        /*db20*/ 	.word	0xffffffff


	//   ....[41]....
        /*db24*/ 	.word	0xffffffff


	//   ....[42]....
        /*db28*/ 	.word	0xffffffff


	//   ....[43]....
        /*db2c*/ 	.word	0xffffffff


	//   ....[44]....
        /*db30*/ 	.word	0xffffffff


	//   ....[45]....
        /*db34*/ 	.word	0xffffffff


	//   ....[46]....
        /*db38*/ 	.word	0xffffffff


	//   ....[47]....
        /*db3c*/ 	.word	0xffffffff


	//   ....[48]....
        /*db40*/ 	.word	0xffffffff


	//   ....[49]....
        /*db44*/ 	.word	0xffffffff


	//   ....[50]....
        /*db48*/ 	.word	0xffffffff


	//   ....[51]....
        /*db4c*/ 	.word	0xffffffff


	//   ....[52]....
        /*db50*/ 	.word	0xffffffff


	//   ....[53]....
        /*db54*/ 	.word	0xffffffff


	//   ....[54]....
        /*db58*/ 	.word	0xffffffff


	//   ....[55]....
        /*db5c*/ 	.word	0xffffffff


	//   ....[56]....
        /*db60*/ 	.word	0xffffffff


	//   ....[57]....
        /*db64*/ 	.word	0xffffffff


	//   ....[58]....
        /*db68*/ 	.word	0xffffffff


	//   ....[59]....
        /*db6c*/ 	.word	0xffffffff


	//   ....[60]....
        /*db70*/ 	.word	0xffffffff


	//   ....[61]....
        /*db74*/ 	.word	0xffffffff


	//   ....[62]....
        /*db78*/ 	.word	0xffffffff


	//----- nvinfo : EIATTR_COOP_GROUP_INSTR_OFFSETS
	.align		4
.L_41:
        /*db7c*/ 	.byte	0x04, 0x28
        /*db7e*/ 	.short	(.L_43 - .L_42)


	//   ....[0]....
.L_42:
        /*db80*/ 	.word	0x0002fbf0


	//   ....[1]....
        /*db84*/ 	.word	0x0002fcc0


	//   ....[2]....
        /*db88*/ 	.word	0x0002fe70


	//   ....[3]....
        /*db8c*/ 	.word	0x0002fef0


	//   ....[4]....
        /*db90*/ 	.word	0x0002ffe0


	//   ....[5]....
        /*db94*/ 	.word	0x000300b0


	//   ....[6]....
        /*db98*/ 	.word	0x00030280


	//   ....[7]....
        /*db9c*/ 	.word	0x000302f0


	//   ....[8]....
        /*dba0*/ 	.word	0x000303a0


	//   ....[9]....
        /*dba4*/ 	.word	0x00030450


	//   ....[10]....
        /*dba8*/ 	.word	0x00030690


	//   ....[11]....
        /*dbac*/ 	.word	0x000306e0


	//   ....[12]....
        /*dbb0*/ 	.word	0x00030890


	//   ....[13]....
        /*dbb4*/ 	.word	0x00030920


	//   ....[14]....
        /*dbb8*/ 	.word	0x00030ae0


	//   ....[15]....
        /*dbbc*/ 	.word	0x00030ba0


	//   ....[16]....
        /*dbc0*/ 	.word	0x00030c80


	//   ....[17]....
        /*dbc4*/ 	.word	0x00030d10


	//   ....[18]....
        /*dbc8*/ 	.word	0x00030f20


	//   ....[19]....
        /*dbcc*/ 	.word	0x00030f90


	//   ....[20]....
        /*dbd0*/ 	.word	0x00031080


	//   ....[21]....
        /*dbd4*/ 	.word	0x00031180


	//   ....[22]....
        /*dbd8*/ 	.word	0x00031340


	//   ....[23]....
        /*dbdc*/ 	.word	0x000313b0


	//   ....[24]....
        /*dbe0*/ 	.word	0x00031460


	//   ....[25]....
        /*dbe4*/ 	.word	0x00031580


	//   ....[26]....
        /*dbe8*/ 	.word	0x00031740


	//   ....[27]....
        /*dbec*/ 	.word	0x000317b0


	//   ....[28]....
        /*dbf0*/ 	.word	0x00031910


	//   ....[29]....
        /*dbf4*/ 	.word	0x000319d0


	//   ....[30]....
        /*dbf8*/ 	.word	0x00031b30


	//   ....[31]....
        /*dbfc*/ 	.word	0x00031bf0


	//   ....[32]....
        /*dc00*/ 	.word	0x00031d20


	//   ....[33]....
        /*dc04*/ 	.word	0x00031de0


	//   ....[34]....
        /*dc08*/ 	.word	0x00031fa0


	//   ....[35]....
        /*dc0c*/ 	.word	0x00032010


	//   ....[36]....
        /*dc10*/ 	.word	0x00032180


	//   ....[37]....
        /*dc14*/ 	.word	0x000321d0


	//   ....[38]....
        /*dc18*/ 	.word	0x000322d0


	//   ....[39]....
        /*dc1c*/ 	.word	0x00032370


	//   ....[40]....
        /*dc20*/ 	.word	0x00032440


	//   ....[41]....
        /*dc24*/ 	.word	0x00032490


	//   ....[42]....
        /*dc28*/ 	.word	0x000325f0


	//   ....[43]....
        /*dc2c*/ 	.word	0x00032650


	//   ....[44]....
        /*dc30*/ 	.word	0x00032790


	//   ....[45]....
        /*dc34*/ 	.word	0x000327f0


	//   ....[46]....
        /*dc38*/ 	.word	0x00032960


	//   ....[47]....
        /*dc3c*/ 	.word	0x000329b0


	//   ....[48]....
        /*dc40*/ 	.word	0x00032a60


	//   ....[49]....
        /*dc44*/ 	.word	0x00032b10


	//   ....[50]....
        /*dc48*/ 	.word	0x00032c70


	//   ....[51]....
        /*dc4c*/ 	.word	0x00032cf0


	//   ....[52]....
        /*dc50*/ 	.word	0x00032d80


	//   ....[53]....
        /*dc54*/ 	.word	0x00032e50


	//   ....[54]....
        /*dc58*/ 	.word	0x00032fb0


	//   ....[55]....
        /*dc5c*/ 	.word	0x00033010


	//   ....[56]....
        /*dc60*/ 	.word	0x000330d0


	//   ....[57]....
        /*dc64*/ 	.word	0x00033180


	//   ....[58]....
        /*dc68*/ 	.word	0x00033220


	//   ....[59]....
        /*dc6c*/ 	.word	0x00033310


	//   ....[60]....
        /*dc70*/ 	.word	0x000333f0


	//   ....[61]....
        /*dc74*/ 	.word	0x00033450


	//   ....[62]....
        /*dc78*/ 	.word	0x000336b0


	//----- nvinfo : EIATTR_EXIT_INSTR_OFFSETS
	.align		4
.L_43:
        /*dc7c*/ 	.byte	0x04, 0x1c
        /*dc7e*/ 	.short	(.L_45 - .L_44)


	//   ....[0]....
.L_44:
        /*dc80*/ 	.word	0x0003b570


	//   ....[1]....
        /*dc84*/ 	.word	0x0003b590


	//----- nvinfo : EIATTR_REQNTID
	.align		4
.L_45:
        /*dc88*/ 	.byte	0x04, 0x10
        /*dc8a*/ 	.short	(.L_47 - .L_46)
.L_46:
        /*dc8c*/ 	.word	0x00000020
        /*dc90*/ 	.word	0x00000001
        /*dc94*/ 	.word	0x00000001
.L_47:


//--------------------- .nv.callgraph             --------------------------
	.section	.nv.callgraph,"",@"SHT_CUDA_CALLGRAPH"
	.align	4
	.sectionentsize	8
	.align		4
        /*0000*/ 	.word	0x00000000
	.align		4
        /*0004*/ 	.word	0xffffffff
	.align		4
        /*0008*/ 	.word	0x00000000
	.align		4
        /*000c*/ 	.word	0xfffffffe
	.align		4
        /*0010*/ 	.word	0x00000000
	.align		4
        /*0014*/ 	.word	0xfffffffd
	.align		4
        /*0018*/ 	.word	0x00000000
	.align		4
        /*001c*/ 	.word	0xfffffffc


//--------------------- .nv.rel.action            --------------------------
	.section	.nv.rel.action,"",@"SHT_CUDA_RELOCINFO"
	.align	8
	.sectionentsize	8
        /*0000*/ 	.byte	0x73, 0x00, 0x00, 0x00, 0x00, 0x00, 0x00, 0x00, 0x00, 0x00, 0x00, 0x11, 0x25, 0x00, 0x05, 0x36


//--------------------- .nv.constant0.matmul_kernel --------------------------
	.section	.nv.constant0.matmul_kernel,"a",@progbits
	.sectionflags	@""
	.align	4
.nv.constant0.matmul_kernel:
	.zero		432


//--------------------- .text.matmul_kernel       --------------------------
	.section	.text.matmul_kernel,"ax",@progbits
	.sectioninfo	@"SHI_REGISTERS=255"
	.align	128
        .global         matmul_kernel
        .type           matmul_kernel,@function
        .size           matmul_kernel,(.L_x_3 - matmul_kernel)
        .other          matmul_kernel,@"STO_CUDA_ENTRY STV_DEFAULT"
matmul_kernel:
.text.matmul_kernel:
[----:B------:R-:W-:-:S03]  /*0000*/  IMAD.MOV.U32 R1, RZ, RZ, c[0x0][0x28] ;  /* 0x00000a00ff017624 */ /* 0x000fc600078e00ff */
[----:B------:R-:W-:Y:S01]  /*0010*/  IMAD.MOV.U32 R0, RZ, RZ, c[0x0][0x17c] ;  /* 0x00005f00ff007624 */ /* 0x000fe200078e00ff */
[----:B------:R-:W1:Y:S01]  /*0020*/  S2R R7, SR_CTAID.X ;  /* 0x0000000000077919 */ /* 0x000e620000002500 */
[----:B------:R-:W-:Y:S01]  /*0030*/  IADD3 R1, R1, -0x1a50, RZ ;  /* 0xffffe5b001017810 */ /* 0x000fe20007ffe0ff */
[----:B------:R-:W-:Y:S01]  /*0040*/  ULDC.64 UR4, c[0x0][0x188] ;  /* 0x0000620000047ab9 */ /* 0x000fe20000000a00 */
[----:B------:R-:W-:Y:S01]  /*0050*/  MOV R165, c[0x0][0x180] ;  /* 0x0000600000a57a02 */ /* 0x000fe20000000f00 */
[----:B------:R-:W2:Y:S01]  /*0060*/  S2R R18, SR_TID.X ;  /* 0x0000000000127919 */ /* 0x000ea20000002100 */
[----:B------:R-:W-:Y:S01]  /*0070*/  IADD3 R0, R0, 0x3f, RZ ;  /* 0x0000003f00007810 */ /* 0x000fe20007ffe0ff */
[----:B------:R-:W-:Y:S01]  /*0080*/  USHF.L.U32 UR6, UR4, 0x2, URZ ;  /* 0x0000000204067899 */ /* 0x000fe2000800063f */
[----:B------:R-:W-:Y:S01]  /*0090*/  IADD3 R164, R165, -0x1e, RZ ;  /* 0xffffffe2a5a47810 */ /* 0x000fe20007ffe0ff */
[----:B------:R-:W-:Y:S01]  /*00a0*/  ULDC.64 UR10, c[0x0][0x118] ;  /* 0x00004600000a7ab9 */ /* 0x000fe20000000a00 */
[----:B------:R-:W-:Y:S01]  /*00b0*/  SHF.R.S32.HI R3, RZ, 0x1f, R0 ;  /* 0x0000001fff037819 */ /* 0x000fe20000011400 */
[----:B------:R-:W-:-:S02]  /*00c0*/  USHF.L.U32 UR7, UR4, 0x3, URZ ;  /* 0x0000000304077899 */ /* 0x000fc4000800063f */
[----:B------:R-:W-:Y:S01]  /*00d0*/  UIMAD UR8, UR4, 0x1d, URZ ;  /* 0x0000001d040878a4 */ /* 0x000fe2000f8e023f */
[----:B------:R-:W-:Y:S01]  /*00e0*/  LEA.HI R3, R3, R0, RZ, 0x6 ;  /* 0x0000000003037211 */ /* 0x000fe200078f30ff */
[----:B------:R-:W-:-:S03]  /*00f0*/  UIMAD UR9, UR4, 0x1f, URZ ;  /* 0x0000001f040978a4 */ /* 0x000fc6000f8e023f */
[----:B------:R-:W-:Y:S01]  /*0100*/  SHF.R.S32.HI R3, RZ, 0x6, R3 ;  /* 0x00000006ff037819 */ /* 0x000fe20000011403 */
[----:B------:R-:W-:Y:S01]  /*0110*/  IMAD.U32 R186, RZ, RZ, UR8 ;  /* 0x00000008ffba7e24 */ /* 0x000fe2000f8e00ff */
[----:B------:R-:W-:Y:S01]  /*0120*/  UIMAD UR8, UR4, 0x1b, URZ ;  /* 0x0000001b040878a4 */ /* 0x000fe2000f8e023f */
[----:B------:R-:W-:Y:S02]  /*0130*/  IMAD.U32 R250, RZ, RZ, UR9 ;  /* 0x00000009fffa7e24 */ /* 0x000fe4000f8e00ff */
[----:B------:R-:W-:Y:S01]  /*0140*/  IMAD.SHL.U32 R4, R3, 0x8, RZ ;  /* 0x0000000803047824 */ /* 0x000fe200078e00ff */
[----:B-1----:R-:W-:Y:S02]  /*0150*/  IABS R8, R7 ;  /* 0x0000000700087213 */ /* 0x002fe40000000000 */
[----:B------:R-:W-:Y:S02]  /*0160*/  IMAD.U32 R234, RZ, RZ, UR8 ;  /* 0x00000008ffea7e24 */ /* 0x000fe4000f8e00ff */
[----:B------:R-:W-:-:S02]  /*0170*/  IABS R5, R4 ;  /* 0x0000000400057213 */ /* 0x000fc40000000000 */
[----:B------:R-:W-:Y:S02]  /*0180*/  IABS R10, R4 ;  /* 0x00000004000a7213 */ /* 0x000fe40000000000 */
[----:B------:R-:W1:Y:S01]  /*0190*/  I2F.RP R0, R5 ;  /* 0x0000000500007306 */ /* 0x000e620000209400 */
[----:B--2---:R-:W-:-:S07]  /*01a0*/  LOP3.LUT R221, R18, 0x1f, RZ, 0xc0, !PT ;  /* 0x0000001f12dd7812 */ /* 0x004fce00078ec0ff */
[----:B-1----:R-:W1:Y:S02]  /*01b0*/  MUFU.RCP R0, R0 ;  /* 0x0000000000007308 */ /* 0x002e640000001000 */
[----:B-1----:R-:W-:Y:S01]  /*01c0*/  IADD3 R2, R0, 0xffffffe, RZ ;  /* 0x0ffffffe00027810 */ /* 0x002fe20007ffe0ff */
[----:B------:R-:W-:-:S05]  /*01d0*/  IMAD.MOV R0, RZ, RZ, -R10 ;  /* 0x000000ffff007224 */ /* 0x000fca00078e0a0a */
[----:B------:R1:W2:Y:S02]  /*01e0*/  F2I.FTZ.U32.TRUNC.NTZ R3, R2 ;  /* 0x0000000200037305 */ /* 0x0002a4000021f000 */
[----:B-1----:R-:W-:Y:S02]  /*01f0*/  IMAD.MOV.U32 R2, RZ, RZ, RZ ;  /* 0x000000ffff027224 */ /* 0x002fe400078e00ff */
[----:B--2---:R-:W-:-:S04]  /*0200*/  IMAD.MOV R6, RZ, RZ, -R3 ;  /* 0x000000ffff067224 */ /* 0x004fc800078e0a03 */
[----:B------:R-:W-:Y:S01]  /*0210*/  IMAD R9, R6, R5, RZ ;  /* 0x0000000506097224 */ /* 0x000fe200078e02ff */
[----:B------:R-:W-:-:S03]  /*0220*/  MOV R6, R8 ;  /* 0x0000000800067202 */ /* 0x000fc60000000f00 */
[----:B------:R-:W-:-:S06]  /*0230*/  IMAD.HI.U32 R3, R3, R9, R2 ;  /* 0x0000000903037227 */ /* 0x000fcc00078e0002 */
[----:B------:R-:W-:-:S04]  /*0240*/  IMAD.HI.U32 R3, R3, R6, RZ ;  /* 0x0000000603037227 */ /* 0x000fc800078e00ff */
[----:B------:R-:W-:Y:S01]  /*0250*/  IMAD R0, R3, R0, R6 ;  /* 0x0000000003007224 */ /* 0x000fe200078e0206 */
[----:B------:R-:W-:-:S04]  /*0260*/  IABS R6, c[0x0][0x17c] ;  /* 0x00005f0000067a13 */ /* 0x000fc80000000000 */
[----:B------:R-:W-:-:S13]  /*0270*/  ISETP.GT.U32.AND P1, PT, R5, R0, PT ;  /* 0x000000000500720c */ /* 0x000fda0003f24070 */
[----:B------:R-:W-:Y:S01]  /*0280*/  @!P1 IMAD.IADD R0, R0, 0x1, -R5 ;  /* 0x0000000100009824 */ /* 0x000fe200078e0a05 */
[----:B------:R-:W-:Y:S02]  /*0290*/  @!P1 IADD3 R3, R3, 0x1, RZ ;  /* 0x0000000103039810 */ /* 0x000fe40007ffe0ff */
[----:B------:R-:W-:Y:S02]  /*02a0*/  ISETP.NE.AND P1, PT, R4, RZ, PT ;  /* 0x000000ff0400720c */ /* 0x000fe40003f25270 */
[----:B------:R-:W-:Y:S02]  /*02b0*/  ISETP.GE.U32.AND P0, PT, R0, R5, PT ;  /* 0x000000050000720c */ /* 0x000fe40003f06070 */
[----:B------:R-:W-:-:S04]  /*02c0*/  LOP3.LUT R0, R7, R4, RZ, 0x3c, !PT ;  /* 0x0000000407007212 */ /* 0x000fc800078e3cff */
[----:B------:R-:W-:Y:S01]  /*02d0*/  ISETP.GE.AND P2, PT, R0, RZ, PT ;  /* 0x000000ff0000720c */ /* 0x000fe20003f46270 */
[----:B------:R-:W-:-:S05]  /*02e0*/  IMAD.MOV.U32 R0, RZ, RZ, c[0x0][0x178] ;  /* 0x00005e00ff007624 */ /* 0x000fca00078e00ff */
[----:B------:R-:W-:Y:S02]  /*02f0*/  IADD3 R0, R0, 0xff, RZ ;  /* 0x000000ff00007810 */ /* 0x000fe40007ffe0ff */
[----:B------:R-:W-:-:S04]  /*0300*/  @P0 IADD3 R3, R3, 0x1, RZ ;  /* 0x0000000103030810 */ /* 0x000fc80007ffe0ff */
[----:B------:R-:W-:Y:S02]  /*0310*/  MOV R2, R3 ;  /* 0x0000000300027202 */ /* 0x000fe40000000f00 */
[----:B------:R-:W-:-:S03]  /*0320*/  SHF.R.S32.HI R3, RZ, 0x1f, R0 ;  /* 0x0000001fff037819 */ /* 0x000fc60000011400 */
[----:B------:R-:W-:Y:S01]  /*0330*/  @!P2 IMAD.MOV R2, RZ, RZ, -R2 ;  /* 0x000000ffff02a224 */ /* 0x000fe200078e0a02 */
[----:B------:R-:W-:Y:S02]  /*0340*/  @!P1 LOP3.LUT R2, RZ, R4, RZ, 0x33, !PT ;  /* 0x00000004ff029212 */ /* 0x000fe400078e33ff */
[----:B------:R-:W-:-:S03]  /*0350*/  LEA.HI R3, R3, R0, RZ, 0x8 ;  /* 0x0000000003037211 */ /* 0x000fc600078f40ff */
[----:B------:R-:W-:-:S05]  /*0360*/  IMAD.SHL.U32 R12, R2, 0x8, RZ ;  /* 0x00000008020c7824 */ /* 0x000fca00078e00ff */
[----:B------:R-:W-:-:S04]  /*0370*/  LEA.HI.SX32 R3, R3, -R12, 0x18 ;  /* 0x8000000c03037211 */ /* 0x000fc800078fc2ff */
[----:B------:R-:W-:Y:S01]  /*0380*/  IMNMX R9, R3, 0x8, PT ;  /* 0x0000000803097817 */ /* 0x000fe20003800200 */
[----:B------:R-:W-:Y:S01]  /*0390*/  IMAD.MOV R3, RZ, RZ, -R2 ;  /* 0x000000ffff037224 */ /* 0x000fe200078e0a02 */
[----:B------:R-:W-:Y:S02]  /*03a0*/  MOV R2, R6 ;  /* 0x0000000600027202 */ /* 0x000fe40000000f00 */
[----:B------:R-:W-:Y:S01]  /*03b0*/  IABS R10, R9 ;  /* 0x00000009000a7213 */ /* 0x000fe20000000000 */
[----:B------:R-:W-:Y:S01]  /*03c0*/  IMAD R14, R4, R3, R7 ;  /* 0x00000003040e7224 */ /* 0x000fe200078e0207 */
[----:B------:R-:W-:Y:S01]  /*03d0*/  IABS R7, R9 ;  /* 0x0000000900077213 */ /* 0x000fe20000000000 */
[----:B------:R-:W-:Y:S01]  /*03e0*/  IMAD.MOV.U32 R4, RZ, RZ, RZ ;  /* 0x000000ffff047224 */ /* 0x000fe200078e00ff */
[----:B------:R-:W1:Y:S02]  /*03f0*/  I2F.RP R0, R10 ;  /* 0x0000000a00007306 */ /* 0x000e640000209400 */
[----:B------:R-:W-:-:S06]  /*0400*/  IABS R6, R14 ;  /* 0x0000000e00067213 */ /* 0x000fcc0000000000 */
[----:B------:R-:W2:Y:S08]  /*0410*/  I2F.RP R8, R2 ;  /* 0x0000000200087306 */ /* 0x000eb00000209400 */
[----:B-1----:R-:W1:Y:S08]  /*0420*/  MUFU.RCP R0, R0 ;  /* 0x0000000000007308 */ /* 0x002e700000001000 */
[----:B--2---:R-:W-:Y:S01]  /*0430*/  MUFU.RCP R8, R8 ;  /* 0x0000000800087308 */ /* 0x004fe20000001000 */
[----:B-1----:R-:W-:-:S02]  /*0440*/  IADD3 R5, R0, 0xffffffe, RZ ;  /* 0x0ffffffe00057810 */ /* 0x002fc40007ffe0ff */
[----:B------:R-:W-:-:S05]  /*0450*/  IABS R0, c[0x0][0x178] ;  /* 0x00005e0000007a13 */ /* 0x000fca0000000000 */
[----:B------:R-:W1:Y:S02]  /*0460*/  F2I.FTZ.U32.TRUNC.NTZ R5, R5 ;  /* 0x0000000500057305 */ /* 0x000e64000021f000 */
[----:B-1----:R-:W-:-:S04]  /*0470*/  IMAD.MOV R11, RZ, RZ, -R5 ;  /* 0x000000ffff0b7224 */ /* 0x002fc800078e0a05 */
[----:B------:R-:W-:-:S04]  /*0480*/  IMAD R3, R11, R10, RZ ;  /* 0x0000000a0b037224 */ /* 0x000fc800078e02ff */
[----:B------:R-:W-:Y:S02]  /*0490*/  IMAD.HI.U32 R4, R5, R3, R4 ;  /* 0x0000000305047227 */ /* 0x000fe400078e0004 */
[----:B------:R-:W1:Y:S02]  /*04a0*/  I2F.RP R5, R0 ;  /* 0x0000000000057306 */ /* 0x000e640000209400 */
[----:B------:R-:W-:Y:S02]  /*04b0*/  IMAD.MOV.U32 R3, RZ, RZ, R6 ;  /* 0x000000ffff037224 */ /* 0x000fe400078e0006 */
[----:B------:R-:W-:Y:S02]  /*04c0*/  IMAD.MOV R6, RZ, RZ, -R7 ;  /* 0x000000ffff067224 */ /* 0x000fe400078e0a07 */
[----:B------:R-:W-:-:S04]  /*04d0*/  IMAD.HI.U32 R4, R4, R3, RZ ;  /* 0x0000000304047227 */ /* 0x000fc800078e00ff */
[----:B------:R-:W-:Y:S01]  /*04e0*/  IMAD R3, R4, R6, R3 ;  /* 0x0000000604037224 */ /* 0x000fe200078e0203 */
[----:B------:R-:W-:-:S04]  /*04f0*/  IADD3 R6, R8, 0xffffffe, RZ ;  /* 0x0ffffffe08067810 */ /* 0x000fc80007ffe0ff */
[----:B------:R-:W-:Y:S01]  /*0500*/  ISETP.GT.U32.AND P1, PT, R10, R3, PT ;  /* 0x000000030a00720c */ /* 0x000fe20003f24070 */
[----:B-1----:R-:W1:Y:S08]  /*0510*/  MUFU.RCP R5, R5 ;  /* 0x0000000500057308 */ /* 0x002e700000001000 */
[----:B------:R2:W3:Y:S04]  /*0520*/  F2I.FTZ.U32.TRUNC.NTZ R7, R6 ;  /* 0x0000000600077305 */ /* 0x0004e8000021f000 */
[----:B------:R-:W-:Y:S01]  /*0530*/  @!P1 IMAD.IADD R3, R3, 0x1, -R10 ;  /* 0x0000000103039824 */ /* 0x000fe200078e0a0a */
[----:B------:R-:W-:-:S02]  /*0540*/  @!P1 IADD3 R4, R4, 0x1, RZ ;  /* 0x0000000104049810 */ /* 0x000fc40007ffe0ff */
[----:B------:R-:W-:Y:S02]  /*0550*/  ISETP.NE.AND P1, PT, R9, RZ, PT ;  /* 0x000000ff0900720c */ /* 0x000fe40003f25270 */
[----:B------:R-:W-:Y:S01]  /*0560*/  ISETP.GE.U32.AND P0, PT, R3, R10, PT ;  /* 0x0000000a0300720c */ /* 0x000fe20003f06070 */
[----:B--2---:R-:W-:Y:S01]  /*0570*/  IMAD.MOV.U32 R6, RZ, RZ, RZ ;  /* 0x000000ffff067224 */ /* 0x004fe200078e00ff */
[----:B------:R-:W-:Y:S02]  /*0580*/  LOP3.LUT R3, R14, R9, RZ, 0x3c, !PT ;  /* 0x000000090e037212 */ /* 0x000fe400078e3cff */
[----:B-1----:R-:W-:Y:S02]  /*0590*/  IADD3 R5, R5, 0xffffffe, RZ ;  /* 0x0ffffffe05057810 */ /* 0x002fe40007ffe0ff */
[----:B------:R-:W-:Y:S02]  /*05a0*/  ISETP.GE.AND P2, PT, R3, RZ, PT ;  /* 0x000000ff0300720c */ /* 0x000fe40003f46270 */
[----:B---3--:R-:W-:-:S02]  /*05b0*/  IADD3 R3, RZ, -R7, RZ ;  /* 0x80000007ff037210 */ /* 0x008fc40007ffe0ff */
[----:B------:R-:W1:Y:S03]  /*05c0*/  F2I.FTZ.U32.TRUNC.NTZ R5, R5 ;  /* 0x0000000500057305 */ /* 0x000e66000021f000 */
[----:B------:R-:W-:Y:S01]  /*05d0*/  @P0 IADD3 R4, R4, 0x1, RZ ;  /* 0x0000000104040810 */ /* 0x000fe20007ffe0ff */
[----:B------:R-:W-:-:S04]  /*05e0*/  IMAD R3, R3, R2, RZ ;  /* 0x0000000203037224 */ /* 0x000fc800078e02ff */
[----:B------:R-:W-:-:S04]  /*05f0*/  IMAD.HI.U32 R6, R7, R3, R6 ;  /* 0x0000000307067227 */ /* 0x000fc800078e0006 */
[----:B------:R-:W-:Y:S01]  /*0600*/  @!P2 IMAD.MOV R4, RZ, RZ, -R4 ;  /* 0x000000ffff04a224 */ /* 0x000fe200078e0a04 */
[----:B------:R-:W-:Y:S02]  /*0610*/  @!P1 LOP3.LUT R4, RZ, R9, RZ, 0x33, !PT ;  /* 0x00000009ff049212 */ /* 0x000fe400078e33ff */
[----:B-1----:R-:W-:-:S03]  /*0620*/  IADD3 R3, RZ, -R5, RZ ;  /* 0x80000005ff037210 */ /* 0x002fc60007ffe0ff */
[----:B------:R-:W-:Y:S02]  /*0630*/  IMAD.SHL.U32 R151, R4, 0x40, RZ ;  /* 0x0000004004977824 */ /* 0x000fe400078e00ff */
[----:B------:R-:W-:Y:S02]  /*0640*/  IMAD.MOV R252, RZ, RZ, -R4 ;  /* 0x000000fffffc7224 */ /* 0x000fe400078e0a04 */
[----:B------:R-:W-:Y:S01]  /*0650*/  IMAD.MOV.U32 R4, RZ, RZ, RZ ;  /* 0x000000ffff047224 */ /* 0x000fe200078e00ff */
[----:B------:R-:W-:Y:S01]  /*0660*/  IADD3 R149, R151, 0x2, RZ ;  /* 0x0000000297957810 */ /* 0x000fe20007ffe0ff */
[----:B------:R-:W-:Y:S01]  /*0670*/  IMAD R252, R9, R252, R14 ;  /* 0x000000fc09fc7224 */ /* 0x000fe200078e020e */
[----:B------:R-:W-:Y:S01]  /*0680*/  IADD3 R150, R151, 0x1, RZ ;  /* 0x0000000197967810 */ /* 0x000fe20007ffe0ff */
[----:B------:R-:W-:Y:S01]  /*0690*/  IMAD.MOV.U32 R9, RZ, RZ, R3 ;  /* 0x000000ffff097224 */ /* 0x000fe200078e0003 */
[----:B------:R-:W-:Y:S01]  /*06a0*/  IABS R11, R151 ;  /* 0x00000097000b7213 */ /* 0x000fe20000000000 */
[----:B------:R-:W-:Y:S01]  /*06b0*/  IMAD.IADD R252, R12, 0x1, R252 ;  /* 0x000000010cfc7824 */ /* 0x000fe200078e02fc */
[----:B------:R-:W-:Y:S01]  /*06c0*/  IABS R15, R149 ;  /* 0x00000095000f7213 */ /* 0x000fe20000000000 */
[----:B------:R-:W-:Y:S01]  /*06d0*/  IMAD R9, R9, R0, RZ ;  /* 0x0000000009097224 */ /* 0x000fe200078e02ff */
[----:B------:R-:W-:Y:S01]  /*06e0*/  IABS R13, R150 ;  /* 0x00000096000d7213 */ /* 0x000fe20000000000 */
[C---:B------:R-:W-:Y:S01]  /*06f0*/  IMAD.HI.U32 R3, R6.reuse, R11, RZ ;  /* 0x0000000b06037227 */ /* 0x040fe200078e00ff */
[C---:B------:R-:W-:Y:S01]  /*0700*/  IADD3 R147, R151.reuse, 0x4, RZ ;  /* 0x0000000497937810 */ /* 0x040fe20007ffe0ff */
[----:B------:R-:W-:Y:S01]  /*0710*/  STL [R1+0x878], R151 ;  /* 0x0008789701007387 */ /* 0x000fe20000100800 */
[C---:B------:R-:W-:Y:S01]  /*0720*/  IADD3 R144, R151.reuse, 0x6, RZ ;  /* 0x0000000697907810 */ /* 0x040fe20007ffe0ff */
[C---:B------:R-:W-:Y:S01]  /*0730*/  IMAD.HI.U32 R8, R6.reuse, R15, RZ ;  /* 0x0000000f06087227 */ /* 0x040fe200078e00ff */
[C---:B------:R-:W-:Y:S01]  /*0740*/  IADD3 R148, R151.reuse, 0x3, RZ ;  /* 0x0000000397947810 */ /* 0x040fe20007ffe0ff */
[----:B------:R-:W-:Y:S01]  /*0750*/  STL [R1+0x12b8], R150 ;  /* 0x0012b89601007387 */ /* 0x000fe20000100800 */
[----:B------:R-:W-:Y:S01]  /*0760*/  IABS R19, R144 ;  /* 0x0000009000137213 */ /* 0x000fe20000000000 */
[----:B------:R-:W-:Y:S01]  /*0770*/  IMAD.HI.U32 R7, R6, R13, RZ ;  /* 0x0000000d06077227 */ /* 0x000fe200078e00ff */
[----:B------:R-:W-:Y:S01]  /*0780*/  IADD3 R8, -R8, RZ, RZ ;  /* 0x000000ff08087210 */ /* 0x000fe20007ffe1ff */
[----:B------:R-:W-:Y:S01]  /*0790*/  STL [R1+0x12bc], R149 ;  /* 0x0012bc9501007387 */ /* 0x000fe20000100800 */
[C---:B------:R-:W-:Y:S01]  /*07a0*/  IADD3 R134, R151.reuse, 0xb, RZ ;  /* 0x0000000b97867810 */ /* 0x040fe20007ffe0ff */
[----:B------:R-:W-:Y:S01]  /*07b0*/  IMAD.MOV R3, RZ, RZ, -R3 ;  /* 0x000000ffff037224 */ /* 0x000fe200078e0a03 */
[----:B------:R-:W-:Y:S01]  /*07c0*/  IADD3 R140, R151, 0x8, RZ ;  /* 0x00000008978c7810 */ /* 0x000fe20007ffe0ff */
[----:B------:R-:W-:Y:S01]  /*07d0*/  IMAD.MOV R7, RZ, RZ, -R7 ;  /* 0x000000ffff077224 */ /* 0x000fe200078e0a07 */
[----:B------:R-:W-:Y:S01]  /*07e0*/  IABS R25, R134 ;  /* 0x0000008600197213 */ /* 0x000fe20000000000 */
[----:B------:R-:W-:Y:S01]  /*07f0*/  IMAD.HI.U32 R4, R5, R9, R4 ;  /* 0x0000000905047227 */ /* 0x000fe200078e0004 */
[C---:B------:R-:W-:Y:S01]  /*0800*/  IADD3 R124, R151.reuse, 0x10, RZ ;  /* 0x00000010977c7810 */ /* 0x040fe20007ffe0ff */
[----:B------:R-:W-:Y:S01]  /*0810*/  STL [R1+0x12c0], R148 ;  /* 0x0012c09401007387 */ /* 0x000fe20000100800 */
[C---:B------:R-:W-:Y:S01]  /*0820*/  IADD3 R132, R151.reuse, 0xc, RZ ;  /* 0x0000000c97847810 */ /* 0x040fe20007ffe0ff */
[C---:B------:R-:W-:Y:S01]  /*0830*/  IMAD R5, R2.reuse, R3, R11 ;  /* 0x0000000302057224 */ /* 0x040fe200078e020b */
[----:B------:R-:W-:Y:S01]  /*0840*/  IABS R35, R124 ;  /* 0x0000007c00237213 */ /* 0x000fe20000000000 */
[C---:B------:R-:W-:Y:S01]  /*0850*/  IMAD R3, R2.reuse, R7, R13 ;  /* 0x0000000702037224 */ /* 0x040fe200078e020d */
[----:B------:R-:W-:Y:S01]  /*0860*/  IABS R13, R148 ;  /* 0x00000094000d7213 */ /* 0x000fe20000000000 */
[----:B------:R-:W-:Y:S01]  /*0870*/  IMAD R7, R2, R8, R15 ;  /* 0x0000000802077224 */ /* 0x000fe200078e020f */
[----:B------:R-:W-:Y:S01]  /*0880*/  IABS R15, R147 ;  /* 0x00000093000f7213 */ /* 0x000fe20000000000 */
[C---:B------:R-:W-:Y:S01]  /*0890*/  IMAD.HI.U32 R11, R6.reuse, R19, RZ ;  /* 0x00000013060b7227 */ /* 0x040fe200078e00ff */
[----:B------:R-:W-:Y:S01]  /*08a0*/  IABS R27, R132 ;  /* 0x00000084001b7213 */ /* 0x000fe20000000000 */
[----:B------:R-:W-:Y:S01]  /*08b0*/  STL [R1+0x12c4], R147 ;  /* 0x0012c49301007387 */ /* 0x000fe20000100800 */
[----:B------:R-:W-:Y:S01]  /*08c0*/  IADD3 R130, R151, 0xd, RZ ;  /* 0x0000000d97827810 */ /* 0x000fe20007ffe0ff */
[----:B------:R-:W-:Y:S01]  /*08d0*/  IMAD.HI.U32 R9, R6, R15, RZ ;  /* 0x0000000f06097227 */ /* 0x000fe200078e00ff */
[----:B------:R-:W-:-:S02]  /*08e0*/  IADD3 R16, -R11, RZ, RZ ;  /* 0x000000ff0b107210 */ /* 0x000fc40007ffe1ff */
[C---:B------:R-:W-:Y:S01]  /*08f0*/  IADD3 R122, R151.reuse, 0x11, RZ ;  /* 0x00000011977a7810 */ /* 0x040fe20007ffe0ff */
[----:B------:R-:W-:Y:S01]  /*0900*/  IMAD.MOV R14, RZ, RZ, -R9 ;  /* 0x000000ffff0e7224 */ /* 0x000fe200078e0a09 */
[----:B------:R-:W-:Y:S01]  /*0910*/  IABS R29, R130 ;  /* 0x00000082001d7213 */ /* 0x000fe20000000000 */
[----:B------:R-:W-:Y:S01]  /*0920*/  IMAD.HI.U32 R8, R6, R13, RZ ;  /* 0x0000000d06087227 */ /* 0x000fe200078e00ff */
[C---:B------:R-:W-:Y:S02]  /*0930*/  IADD3 R114, R151.reuse, 0x15, RZ ;  /* 0x0000001597727810 */ /* 0x040fe40007ffe0ff */
[----:B------:R-:W-:Y:S01]  /*0940*/  IABS R37, R122 ;  /* 0x0000007a00257213 */ /* 0x000fe20000000000 */
[----:B------:R-:W-:Y:S01]  /*0950*/  IMAD R11, R2, R14, R15 ;  /* 0x0000000e020b7224 */ /* 0x000fe200078e020f */
[----:B------:R-:W-:Y:S01]  /*0960*/  IABS R45, R114 ;  /* 0x00000072002d7213 */ /* 0x000fe20000000000 */
[----:B------:R-:W-:Y:S01]  /*0970*/  IMAD.HI.U32 R14, R6, R25, RZ ;  /* 0x00000019060e7227 */ /* 0x000fe200078e00ff */
[----:B------:R-:W-:-:S02]  /*0980*/  IADD3 R120, R151, 0x12, RZ ;  /* 0x0000001297787810 */ /* 0x000fc40007ffe0ff */
[C---:B------:R-:W-:Y:S01]  /*0990*/  IADD3 R112, R151.reuse, 0x16, RZ ;  /* 0x0000001697707810 */ /* 0x040fe20007ffe0ff */
[----:B------:R-:W-:Y:S01]  /*09a0*/  IMAD R15, R2, R16, R19 ;  /* 0x00000010020f7224 */ /* 0x000fe200078e0213 */
[----:B------:R-:W-:Y:S01]  /*09b0*/  IABS R19, R140 ;  /* 0x0000008c00137213 */ /* 0x000fe20000000000 */
[----:B------:R-:W-:Y:S01]  /*09c0*/  IMAD.MOV R8, RZ, RZ, -R8 ;  /* 0x000000ffff087224 */ /* 0x000fe200078e0a08 */
[----:B------:R-:W-:Y:S01]  /*09d0*/  IADD3 R14, -R14, RZ, RZ ;  /* 0x000000ff0e0e7210 */ /* 0x000fe20007ffe1ff */
[----:B------:R-:W-:Y:S01]  /*09e0*/  IMAD.HI.U32 R16, R6, R27, RZ ;  /* 0x0000001b06107227 */ /* 0x000fe200078e00ff */
[----:B------:R-:W-:Y:S02]  /*09f0*/  IABS R39, R120 ;  /* 0x0000007800277213 */ /* 0x000fe40000000000 */
[C---:B------:R-:W-:Y:S01]  /*0a00*/  IADD3 R104, R151.reuse, 0x1a, RZ ;  /* 0x0000001a97687810 */ /* 0x040fe20007ffe0ff */
[----:B------:R-:W-:Y:S01]  /*0a10*/  IMAD R9, R2, R8, R13 ;  /* 0x0000000802097224 */ /* 0x000fe200078e020d */
[----:B------:R-:W-:Y:S01]  /*0a20*/  IABS R47, R112 ;  /* 0x00000070002f7213 */ /* 0x000fe20000000000 */
[----:B------:R-:W-:Y:S01]  /*0a30*/  IMAD.HI.U32 R8, R6, R19, RZ ;  /* 0x0000001306087227 */ /* 0x000fe200078e00ff */
[----:B------:R-:W-:-:S02]  /*0a40*/  IADD3 R110, R151, 0x17, RZ ;  /* 0x00000017976e7810 */ /* 0x000fc40007ffe0ff */
[----:B------:R-:W-:Y:S01]  /*0a50*/  IABS R55, R104 ;  /* 0x0000006800377213 */ /* 0x000fe20000000000 */
[----:B------:R-:W-:Y:S01]  /*0a60*/  IMAD R25, R2, R14, R25 ;  /* 0x0000000e02197224 */ /* 0x000fe200078e0219 */
[C---:B------:R-:W-:Y:S01]  /*0a70*/  IADD3 R102, R151.reuse, 0x1b, RZ ;  /* 0x0000001b97667810 */ /* 0x040fe20007ffe0ff */
[----:B------:R-:W-:Y:S01]  /*0a80*/  IMAD.HI.U32 R14, R6, R35, RZ ;  /* 0x00000023060e7227 */ /* 0x000fe200078e00ff */
[----:B------:R-:W-:Y:S02]  /*0a90*/  IABS R49, R110 ;  /* 0x0000006e00317213 */ /* 0x000fe40000000000 */
[----:B------:R-:W-:Y:S01]  /*0aa0*/  IABS R57, R102 ;  /* 0x0000006600397213 */ /* 0x000fe20000000000 */
[----:B------:R-:W-:Y:S01]  /*0ab0*/  IMAD.MOV R8, RZ, RZ, -R8 ;  /* 0x000000ffff087224 */ /* 0x000fe200078e0a08 */
[----:B------:R-:W-:Y:S01]  /*0ac0*/  IADD3 R14, -R14, RZ, RZ ;  /* 0x000000ff0e0e7210 */ /* 0x000fe20007ffe1ff */
[----:B------:R-:W-:Y:S01]  /*0ad0*/  IMAD.MOV R16, RZ, RZ, -R16 ;  /* 0x000000ffff107224 */ /* 0x000fe200078e0a10 */
[C---:B------:R-:W-:Y:S01]  /*0ae0*/  IADD3 R94, R151.reuse, 0x1f, RZ ;  /* 0x0000001f975e7810 */ /* 0x040fe20007ffe0ff */
[----:B------:R-:W-:Y:S01]  /*0af0*/  IMAD R19, R2, R8, R19 ;  /* 0x0000000802137224 */ /* 0x000fe200078e0213 */
[----:B------:R-:W-:Y:S01]  /*0b00*/  IADD3 R100, R151, 0x1c, RZ ;  /* 0x0000001c97647810 */ /* 0x000fe20007ffe0ff */
[----:B------:R-:W-:Y:S01]  /*0b10*/  IMAD.HI.U32 R8, R6, R29, RZ ;  /* 0x0000001d06087227 */ /* 0x000fe200078e00ff */
[----:B------:R-:W-:-:S02]  /*0b20*/  IABS R65, R94 ;  /* 0x0000005e00417213 */ /* 0x000fc40000000000 */
[C---:B------:R-:W-:Y:S01]  /*0b30*/  IADD3 R92, R151.reuse, 0x20, RZ ;  /* 0x00000020975c7810 */ /* 0x040fe20007ffe0ff */
[C---:B------:R-:W-:Y:S01]  /*0b40*/  IMAD R27, R2.reuse, R16, R27 ;  /* 0x00000010021b7224 */ /* 0x040fe200078e021b */
[----:B------:R-:W-:Y:S01]  /*0b50*/  IABS R59, R100 ;  /* 0x00000064003b7213 */ /* 0x000fe20000000000 */
[----:B------:R-:W-:Y:S01]  /*0b60*/  IMAD R35, R2, R14, R35 ;  /* 0x0000000e02237224 */ /* 0x000fe200078e0223 */
[----:B------:R-:W-:Y:S01]  /*0b70*/  IABS R67, R92 ;  /* 0x0000005c00437213 */ /* 0x000fe20000000000 */
[C---:B------:R-:W-:Y:S01]  /*0b80*/  IMAD.HI.U32 R16, R6.reuse, R37, RZ ;  /* 0x0000002506107227 */ /* 0x040fe200078e00ff */
[C---:B------:R-:W-:Y:S02]  /*0b90*/  IADD3 R90, R151.reuse, 0x21, RZ ;  /* 0x00000021975a7810 */ /* 0x040fe40007ffe0ff */
[C---:B------:R-:W-:Y:S01]  /*0ba0*/  IADD3 R84, R151.reuse, 0x24, RZ ;  /* 0x0000002497547810 */ /* 0x040fe20007ffe0ff */
[----:B------:R-:W-:Y:S01]  /*0bb0*/  IMAD.MOV R8, RZ, RZ, -R8 ;  /* 0x000000ffff087224 */ /* 0x000fe200078e0a08 */
[----:B------:R-:W-:Y:S01]  /*0bc0*/  IADD3 R74, R151, 0x25, RZ ;  /* 0x00000025974a7810 */ /* 0x000fe20007ffe0ff */
[----:B------:R-:W-:Y:S01]  /*0bd0*/  IMAD.HI.U32 R14, R6, R45, RZ ;  /* 0x0000002d060e7227 */ /* 0x000fe200078e00ff */
[----:B------:R-:W-:-:S02]  /*0be0*/  IABS R69, R90 ;  /* 0x0000005a00457213 */ /* 0x000fc40000000000 */
[----:B------:R-:W-:Y:S01]  /*0bf0*/  IABS R75, R84 ;  /* 0x00000054004b7213 */ /* 0x000fe20000000000 */
[----:B------:R-:W-:Y:S01]  /*0c00*/  IMAD.MOV R16, RZ, RZ, -R16 ;  /* 0x000000ffff107224 */ /* 0x000fe200078e0a10 */
[----:B------:R-:W-:Y:S01]  /*0c10*/  IADD3 R14, -R14, RZ, RZ ;  /* 0x000000ff0e0e7210 */ /* 0x000fe20007ffe1ff */
[----:B------:R-:W-:Y:S01]  /*0c20*/  IMAD R29, R2, R8, R29 ;  /* 0x00000008021d7224 */ /* 0x000fe200078e021d */
[----:B------:R-:W-:Y:S01]  /*0c30*/  IABS R77, R74 ;  /* 0x0000004a004d7213 */ /* 0x000fe20000000000 */
[----:B------:R-:W-:Y:S01]  /*0c40*/  IMAD.HI.U32 R8, R6, R39, RZ ;  /* 0x0000002706087227 */ /* 0x000fe200078e00ff */
[C---:B------:R-:W-:Y:S02]  /*0c50*/  IADD3 R72, R151.reuse, 0x26, RZ ;  /* 0x0000002697487810 */ /* 0x040fe40007ffe0ff */
[C---:B------:R-:W-:Y:S01]  /*0c60*/  IADD3 R66, R151.reuse, 0x29, RZ ;  /* 0x0000002997427810 */ /* 0x040fe20007ffe0ff */
[----:B------:R-:W-:Y:S01]  /*0c70*/  IMAD R37, R2, R16, R37 ;  /* 0x0000001002257224 */ /* 0x000fe200078e0225 */
[----:B------:R-:W-:Y:S01]  /*0c80*/  IADD3 R64, R151, 0x2a, RZ ;  /* 0x0000002a97407810 */ /* 0x000fe20007ffe0ff */
[----:B------:R-:W-:Y:S01]  /*0c90*/  IMAD.HI.U32 R16, R6, R47, RZ ;  /* 0x0000002f06107227 */ /* 0x000fe200078e00ff */
[----:B------:R-:W-:-:S02]  /*0ca0*/  IABS R79, R72 ;  /* 0x00000048004f7213 */ /* 0x000fc40000000000 */
[----:B------:R-:W-:Y:S01]  /*0cb0*/  IABS R85, R66 ;  /* 0x0000004200557213 */ /* 0x000fe20000000000 */
[----:B------:R-:W-:Y:S01]  /*0cc0*/  IMAD.MOV R8, RZ, RZ, -R8 ;  /* 0x000000ffff087224 */ /* 0x000fe200078e0a08 */
[----:B------:R-:W-:Y:S01]  /*0cd0*/  IABS R87, R64 ;  /* 0x0000004000577213 */ /* 0x000fe20000000000 */
[----:B------:R-:W-:Y:S01]  /*0ce0*/  IMAD R45, R2, R14, R45 ;  /* 0x0000000e022d7224 */ /* 0x000fe200078e022d */
[C---:B------:R-:W-:Y:S01]  /*0cf0*/  IADD3 R62, R151.reuse, 0x2b, RZ ;  /* 0x0000002b973e7810 */ /* 0x040fe20007ffe0ff */
[----:B------:R-:W-:Y:S01]  /*0d00*/  IMAD.HI.U32 R14, R6, R55, RZ ;  /* 0x00000037060e7227 */ /* 0x000fe200078e00ff */
[C---:B------:R-:W-:Y:S02]  /*0d10*/  IADD3 R54, R151.reuse, 0x2f, RZ ;  /* 0x0000002f97367810 */ /* 0x040fe40007ffe0ff */
[----:B------:R-:W-:Y:S01]  /*0d20*/  IABS R89, R62 ;  /* 0x0000003e00597213 */ /* 0x000fe20000000000 */
[----:B------:R-:W-:Y:S01]  /*0d30*/  IMAD.MOV R16, RZ, RZ, -R16 ;  /* 0x000000ffff107224 */ /* 0x000fe200078e0a10 */
[----:B------:R-:W-:Y:S01]  /*0d40*/  IADD3 R14, -R14, RZ, RZ ;  /* 0x000000ff0e0e7210 */ /* 0x000fe20007ffe1ff */
[----:B------:R-:W-:Y:S01]  /*0d50*/  IMAD R39, R2, R8, R39 ;  /* 0x0000000802277224 */ /* 0x000fe200078e0227 */
[----:B------:R-:W-:Y:S01]  /*0d60*/  IADD3 R56, R151, 0x2e, RZ ;  /* 0x0000002e97387810 */ /* 0x000fe20007ffe0ff */
[----:B------:R-:W-:Y:S01]  /*0d70*/  IMAD.HI.U32 R8, R6, R49, RZ ;  /* 0x0000003106087227 */ /* 0x000fe200078e00ff */
[----:B------:R-:W-:-:S02]  /*0d80*/  IABS R97, R54 ;  /* 0x0000003600617213 */ /* 0x000fc40000000000 */
[----:B------:R-:W-:Y:S01]  /*0d90*/  IABS R95, R56 ;  /* 0x00000038005f7213 */ /* 0x000fe20000000000 */
[----:B------:R-:W-:Y:S01]  /*0da0*/  IMAD R47, R2, R16, R47 ;  /* 0x00000010022f7224 */ /* 0x000fe200078e022f */
[C---:B------:R-:W-:Y:S01]  /*0db0*/  IADD3 R52, R151.reuse, 0x30, RZ ;  /* 0x0000003097347810 */ /* 0x040fe20007ffe0ff */
[----:B------:R-:W-:Y:S01]  /*0dc0*/  IMAD.HI.U32 R16, R6, R57, RZ ;  /* 0x0000003906107227 */ /* 0x000fe200078e00ff */
[C---:B------:R-:W-:Y:S02]  /*0dd0*/  IADD3 R44, R151.reuse, 0x34, RZ ;  /* 0x00000034972c7810 */ /* 0x040fe40007ffe0ff */
[----:B------:R-:W-:Y:S01]  /*0de0*/  IABS R99, R52 ;  /* 0x0000003400637213 */ /* 0x000fe20000000000 */
[----:B------:R-:W-:Y:S01]  /*0df0*/  IMAD.MOV R8, RZ, RZ, -R8 ;  /* 0x000000ffff087224 */ /* 0x000fe200078e0a08 */
[C---:B------:R-:W-:Y:S01]  /*0e00*/  IADD3 R46, R151.reuse, 0x33, RZ ;  /* 0x00000033972e7810 */ /* 0x040fe20007ffe0ff */
[C---:B------:R-:W-:Y:S01]  /*0e10*/  IMAD R55, R2.reuse, R14, R55 ;  /* 0x0000000e02377224 */ /* 0x040fe200078e0237 */
[----:B------:R-:W-:Y:S01]  /*0e20*/  IABS R107, R44 ;  /* 0x0000002c006b7213 */ /* 0x000fe20000000000 */
[----:B------:R-:W-:Y:S01]  /*0e30*/  IMAD.MOV R16, RZ, RZ, -R16 ;  /* 0x000000ffff107224 */ /* 0x000fe200078e0a10 */
[----:B------:R-:W-:Y:S01]  /*0e40*/  IABS R105, R46 ;  /* 0x0000002e00697213 */ /* 0x000fe20000000000 */
[----:B------:R-:W-:Y:S01]  /*0e50*/  IMAD R49, R2, R8, R49 ;  /* 0x0000000802317224 */ /* 0x000fe200078e0231 */
[C---:B------:R-:W-:Y:S01]  /*0e60*/  IADD3 R42, R151.reuse, 0x35, RZ ;  /* 0x00000035972a7810 */ /* 0x040fe20007ffe0ff */
[----:B------:R-:W-:Y:S01]  /*0e70*/  IMAD.HI.U32 R14, R6, R65, RZ ;  /* 0x00000041060e7227 */ /* 0x000fe200078e00ff */
[----:B------:R-:W-:-:S02]  /*0e80*/  IADD3 R146, R151, 0x5, RZ ;  /* 0x0000000597927810 */ /* 0x000fc40007ffe0ff */
[----:B------:R-:W-:Y:S01]  /*0e90*/  IABS R109, R42 ;  /* 0x0000002a006d7213 */ /* 0x000fe20000000000 */
[----:B------:R-:W-:Y:S01]  /*0ea0*/  IMAD.HI.U32 R8, R6, R59, RZ ;  /* 0x0000003b06087227 */ /* 0x000fe200078e00ff */
[----:B------:R-:W-:Y:S01]  /*0eb0*/  IADD3 R14, -R14, RZ, RZ ;  /* 0x000000ff0e0e7210 */ /* 0x000fe20007ffe1ff */
[----:B------:R-:W-:Y:S01]  /*0ec0*/  STL [R1+0x12c8], R146 ;  /* 0x0012c89201007387 */ /* 0x000fe20000100800 */
[C---:B------:R-:W-:Y:S01]  /*0ed0*/  IADD3 R142, R151.reuse, 0x7, RZ ;  /* 0x00000007978e7810 */ /* 0x040fe20007ffe0ff */
[----:B------:R-:W-:Y:S01]  /*0ee0*/  IMAD R57, R2, R16, R57 ;  /* 0x0000001002397224 */ /* 0x000fe200078e0239 */
[C---:B------:R-:W-:Y:S01]  /*0ef0*/  IADD3 R24, R151.reuse, 0x3f, RZ ;  /* 0x0000003f97187810 */ /* 0x040fe20007ffe0ff */
[----:B------:R-:W-:Y:S01]  /*0f00*/  IMAD.HI.U32 R16, R6, R67, RZ ;  /* 0x0000004306107227 */ /* 0x000fe200078e00ff */
[----:B------:R-:W-:Y:S01]  /*0f10*/  IABS R17, R146 ;  /* 0x0000009200117213 */ /* 0x000fe20000000000 */
[----:B------:R-:W-:Y:S01]  /*0f20*/  STL [R1+0x12cc], R144 ;  /* 0x0012cc9001007387 */ /* 0x000fe20000100800 */
[----:B------:R-:W-:Y:S01]  /*0f30*/  IABS R21, R142 ;  /* 0x0000008e00157213 */ /* 0x000fe20000000000 */
[----:B------:R-:W-:Y:S01]  /*0f40*/  IMAD.MOV R8, RZ, RZ, -R8 ;  /* 0x000000ffff087224 */ /* 0x000fe200078e0a08 */
[----:B------:R-:W-:Y:S01]  /*0f50*/  IABS R145, R24 ;  /* 0x0000001800917213 */ /* 0x000fe20000000000 */
[----:B------:R-:W-:Y:S01]  /*0f60*/  IMAD.MOV R16, RZ, RZ, -R16 ;  /* 0x000000ffff107224 */ /* 0x000fe200078e0a10 */
[C---:B------:R-:W-:Y:S01]  /*0f70*/  IADD3 R138, R151.reuse, 0x9, RZ ;  /* 0x00000009978a7810 */ /* 0x040fe20007ffe0ff */
[C---:B------:R-:W-:Y:S01]  /*0f80*/  IMAD R59, R2.reuse, R8, R59 ;  /* 0x00000008023b7224 */ /* 0x040fe200078e023b */
[C---:B------:R-:W-:Y:S01]  /*0f90*/  IADD3 R136, R151.reuse, 0xa, RZ ;  /* 0x0000000a97887810 */ /* 0x040fe20007ffe0ff */
[C---:B------:R-:W-:Y:S01]  /*0fa0*/  IMAD R65, R2.reuse, R14, R65 ;  /* 0x0000000e02417224 */ /* 0x040fe200078e0241 */
[----:B------:R-:W-:Y:S01]  /*0fb0*/  ISETP.GT.U32.AND P1, PT, R2, R7, PT ;  /* 0x000000070200720c */ /* 0x000fe20003f24070 */
[----:B------:R-:W-:Y:S01]  /*0fc0*/  IMAD.HI.U32 R8, R6, R69, RZ ;  /* 0x0000004506087227 */ /* 0x000fe200078e00ff */
[----:B------:R-:W-:Y:S01]  /*0fd0*/  IABS R23, R136 ;  /* 0x0000008800177213 */ /* 0x000fe20000000000 */
[----:B------:R-:W-:Y:S01]  /*0fe0*/  STL [R1+0x12d0], R142 ;  /* 0x0012d08e01007387 */ /* 0x000fe20000100800 */
[----:B------:R-:W-:Y:S01]  /*0ff0*/  ISETP.GT.U32.AND P4, PT, R2, R5, PT ;  /* 0x000000050200720c */ /* 0x000fe20003f84070 */
[----:B------:R-:W-:Y:S01]  /*1000*/  IMAD.HI.U32 R14, R6, R75, RZ ;  /* 0x0000004b060e7227 */ /* 0x000fe200078e00ff */
[C---:B------:R-:W-:Y:S01]  /*1010*/  ISETP.GT.U32.AND P3, PT, R2.reuse, R11, PT ;  /* 0x0000000b0200720c */ /* 0x040fe20003f64070 */
[----:B------:R-:W-:Y:S01]  /*1020*/  STL [R1+0x12d4], R140 ;  /* 0x0012d48c01007387 */ /* 0x000fe20000100800 */
[C---:B------:R-:W-:Y:S01]  /*1030*/  ISETP.GT.U32.AND P2, PT, R2.reuse, R9, PT ;  /* 0x000000090200720c */ /* 0x040fe20003f44070 */
[----:B------:R-:W-:Y:S01]  /*1040*/  IMAD R67, R2, R16, R67 ;  /* 0x0000001002437224 */ /* 0x000fe200078e0243 */
[----:B------:R-:W-:Y:S01]  /*1050*/  IADD3 R14, -R14, RZ, RZ ;  /* 0x000000ff0e0e7210 */ /* 0x000fe20007ffe1ff */
[----:B------:R-:W-:Y:S01]  /*1060*/  IMAD.HI.U32 R16, R6, R77, RZ ;  /* 0x0000004d06107227 */ /* 0x000fe200078e00ff */
[C---:B------:R-:W-:Y:S01]  /*1070*/  ISETP.GT.U32.AND P0, PT, R2.reuse, R3, PT ;  /* 0x000000030200720c */ /* 0x040fe20003f04070 */
[----:B------:R-:W-:Y:S01]  /*1080*/  STL [R1+0x12d8], R138 ;  /* 0x0012d88a01007387 */ /* 0x000fe20000100800 */
[C---:B------:R-:W-:Y:S01]  /*1090*/  IADD3 R128, R151.reuse, 0xe, RZ ;  /* 0x0000000e97807810 */ /* 0x040fe20007ffe0ff */
[----:B------:R-:W-:Y:S01]  /*10a0*/  IMAD.MOV R8, RZ, RZ, -R8 ;  /* 0x000000ffff087224 */ /* 0x000fe200078e0a08 */
[C---:B------:R-:W-:Y:S01]  /*10b0*/  IADD3 R118, R151.reuse, 0x13, RZ ;  /* 0x0000001397767810 */ /* 0x040fe20007ffe0ff */
[----:B------:R-:W-:Y:S01]  /*10c0*/  IMAD.MOV R16, RZ, RZ, -R16 ;  /* 0x000000ffff107224 */ /* 0x000fe200078e0a10 */
[----:B------:R-:W-:Y:S01]  /*10d0*/  IABS R31, R128 ;  /* 0x00000080001f7213 */ /* 0x000fe20000000000 */
[----:B------:R-:W-:Y:S01]  /*10e0*/  IMAD R69, R2, R8, R69 ;  /* 0x0000000802457224 */ /* 0x000fe200078e0245 */
[----:B------:R-:W-:Y:S01]  /*10f0*/  IADD3 R126, R151, 0xf, RZ ;  /* 0x0000000f977e7810 */ /* 0x000fe20007ffe0ff */
[----:B------:R-:W-:Y:S01]  /*1100*/  IMAD.HI.U32 R8, R6, R79, RZ ;  /* 0x0000004f06087227 */ /* 0x000fe200078e00ff */
[----:B------:R-:W-:Y:S01]  /*1110*/  IABS R41, R118 ;  /* 0x0000007600297213 */ /* 0x000fe20000000000 */
[----:B------:R-:W-:Y:S01]  /*1120*/  STL [R1+0x12dc], R136 ;  /* 0x0012dc8801007387 */ /* 0x000fe20000100800 */
[----:B------:R-:W-:Y:S01]  /*1130*/  IABS R33, R126 ;  /* 0x0000007e00217213 */ /* 0x000fe20000000000 */
[C---:B------:R-:W-:Y:S01]  /*1140*/  IMAD R75, R2.reuse, R14, R75 ;  /* 0x0000000e024b7224 */ /* 0x040fe200078e024b */
[----:B------:R-:W-:Y:S01]  /*1150*/  @!P0 IADD3 R3, R3, -R2, RZ ;  /* 0x8000000203038210 */ /* 0x000fe20007ffe0ff */
[C---:B------:R-:W-:Y:S01]  /*1160*/  IMAD R77, R2.reuse, R16, R77 ;  /* 0x00000010024d7224 */ /* 0x040fe200078e024d */
[----:B------:R-:W-:Y:S01]  /*1170*/  ISETP.GT.U32.AND P0, PT, R2, R19, PT ;  /* 0x000000130200720c */ /* 0x000fe20003f04070 */
[C---:B------:R-:W-:Y:S01]  /*1180*/  IMAD.HI.U32 R14, R6.reuse, R85, RZ ;  /* 0x00000055060e7227 */ /* 0x040fe200078e00ff */
[C---:B------:R-:W-:Y:S01]  /*1190*/  IADD3 R116, R151.reuse, 0x14, RZ ;  /* 0x0000001497747810 */ /* 0x040fe20007ffe0ff */
[----:B------:R-:W-:Y:S01]  /*11a0*/  STL [R1+0x12e0], R134 ;  /* 0x0012e08601007387 */ /* 0x000fe20000100800 */
[C---:B------:R-:W-:Y:S01]  /*11b0*/  IADD3 R108, R151.reuse, 0x18, RZ ;  /* 0x00000018976c7810 */ /* 0x040fe20007ffe0ff */
[----:B------:R-:W-:Y:S01]  /*11c0*/  IMAD.HI.U32 R16, R6, R87, RZ ;  /* 0x0000005706107227 */ /* 0x000fe200078e00ff */
[----:B------:R-:W-:Y:S01]  /*11d0*/  IADD3 R14, -R14, RZ, RZ ;  /* 0x000000ff0e0e7210 */ /* 0x000fe20007ffe1ff */
[----:B------:R-:W-:Y:S01]  /*11e0*/  STL [R1+0x12e4], R132 ;  /* 0x0012e48401007387 */ /* 0x000fe20000100800 */
[----:B------:R-:W-:Y:S01]  /*11f0*/  IABS R43, R116 ;  /* 0x00000074002b7213 */ /* 0x000fe20000000000 */
[----:B------:R-:W-:Y:S01]  /*1200*/  IMAD.MOV R8, RZ, RZ, -R8 ;  /* 0x000000ffff087224 */ /* 0x000fe200078e0a08 */
[----:B------:R-:W-:Y:S01]  /*1210*/  IABS R51, R108 ;  /* 0x0000006c00337213 */ /* 0x000fe20000000000 */
[----:B------:R-:W-:Y:S01]  /*1220*/  IMAD.MOV R16, RZ, RZ, -R16 ;  /* 0x000000ffff107224 */ /* 0x000fe200078e0a10 */
[C---:B------:R-:W-:Y:S01]  /*1230*/  IADD3 R106, R151.reuse, 0x19, RZ ;  /* 0x00000019976a7810 */ /* 0x040fe20007ffe0ff */
[----:B------:R-:W-:Y:S01]  /*1240*/  IMAD R79, R2, R8, R79 ;  /* 0x00000008024f7224 */ /* 0x000fe200078e024f */
[C---:B------:R-:W-:Y:S01]  /*1250*/  IADD3 R96, R151.reuse, 0x1e, RZ ;  /* 0x0000001e97607810 */ /* 0x040fe20007ffe0ff */
[----:B------:R-:W-:Y:S01]  /*1260*/  IMAD.HI.U32 R8, R6, R89, RZ ;  /* 0x0000005906087227 */ /* 0x000fe200078e00ff */
[----:B------:R-:W-:Y:S01]  /*1270*/  IABS R53, R106 ;  /* 0x0000006a00357213 */ /* 0x000fe20000000000 */
[----:B------:R-:W-:Y:S01]  /*1280*/  STL [R1+0x12e8], R130 ;  /* 0x0012e88201007387 */ /* 0x000fe20000100800 */
[----:B------:R-:W-:Y:S01]  /*1290*/  IABS R63, R96 ;  /* 0x00000060003f7213 */ /* 0x000fe20000000000 */
[C---:B------:R-:W-:Y:S01]  /*12a0*/  IMAD R87, R2.reuse, R16, R87 ;  /* 0x0000001002577224 */ /* 0x040fe200078e0257 */
[C---:B------:R-:W-:Y:S01]  /*12b0*/  IADD3 R98, R151.reuse, 0x1d, RZ ;  /* 0x0000001d97627810 */ /* 0x040fe20007ffe0ff */
[----:B------:R-:W-:Y:S01]  /*12c0*/  IMAD R85, R2, R14, R85 ;  /* 0x0000000e02557224 */ /* 0x000fe200078e0255 */
[C---:B------:R-:W-:Y:S01]  /*12d0*/  IADD3 R86, R151.reuse, 0x23, RZ ;  /* 0x0000002397567810 */ /* 0x040fe20007ffe0ff */
[C---:B------:R-:W-:Y:S01]  /*12e0*/  IMAD.HI.U32 R16, R6.reuse, R97, RZ ;  /* 0x0000006106107227 */ /* 0x040fe200078e00ff */
[----:B------:R-:W-:Y:S01]  /*12f0*/  IABS R61, R98 ;  /* 0x00000062003d7213 */ /* 0x000fe20000000000 */
[----:B------:R-:W-:Y:S01]  /*1300*/  STL [R1+0x12ec], R128 ;  /* 0x0012ec8001007387 */ /* 0x000fe20000100800 */
[C---:B------:R-:W-:Y:S01]  /*1310*/  IADD3 R88, R151.reuse, 0x22, RZ ;  /* 0x0000002297587810 */ /* 0x040fe20007ffe0ff */
[----:B------:R-:W-:Y:S01]  /*1320*/  IMAD.MOV R8, RZ, RZ, -R8 ;  /* 0x000000ffff087224 */ /* 0x000fe200078e0a08 */
[----:B------:R-:W-:Y:S01]  /*1330*/  IABS R73, R86 ;  /* 0x0000005600497213 */ /* 0x000fe20000000000 */
[----:B------:R-:W-:Y:S01]  /*1340*/  IMAD.HI.U32 R14, R6, R95, RZ ;  /* 0x0000005f060e7227 */ /* 0x000fe200078e00ff */
[----:B------:R-:W-:Y:S01]  /*1350*/  IABS R71, R88 ;  /* 0x0000005800477213 */ /* 0x000fe20000000000 */
[----:B------:R-:W-:Y:S01]  /*1360*/  STL [R1+0x12f0], R126 ;  /* 0x0012f07e01007387 */ /* 0x000fe20000100800 */
[C---:B------:R-:W-:Y:S01]  /*1370*/  IADD3 R70, R151.reuse, 0x27, RZ ;  /* 0x0000002797467810 */ /* 0x040fe20007ffe0ff */
[----:B------:R-:W-:Y:S01]  /*1380*/  IMAD.MOV R16, RZ, RZ, -R16 ;  /* 0x000000ffff107224 */ /* 0x000fe200078e0a10 */
[----:B------:R-:W-:Y:S01]  /*1390*/  IADD3 R14, -R14, RZ, RZ ;  /* 0x000000ff0e0e7210 */ /* 0x000fe20007ffe1ff */
[----:B------:R-:W-:Y:S01]  /*13a0*/  IMAD R89, R2, R8, R89 ;  /* 0x0000000802597224 */ /* 0x000fe200078e0259 */
[----:B------:R-:W-:Y:S01]  /*13b0*/  IABS R81, R70 ;  /* 0x0000004600517213 */ /* 0x000fe20000000000 */
[----:B------:R-:W-:Y:S01]  /*13c0*/  IMAD.HI.U32 R8, R6, R99, RZ ;  /* 0x0000006306087227 */ /* 0x000fe200078e00ff */
[C---:B------:R-:W-:Y:S01]  /*13d0*/  IADD3 R60, R151.reuse, 0x2c, RZ ;  /* 0x0000002c973c7810 */ /* 0x040fe20007ffe0ff */
[----:B------:R-:W-:Y:S01]  /*13e0*/  STL [R1+0x12f4], R124 ;  /* 0x0012f47c01007387 */ /* 0x000fe20000100800 */
[C---:B------:R-:W-:Y:S01]  /*13f0*/  IADD3 R68, R151.reuse, 0x28, RZ ;  /* 0x0000002897447810 */ /* 0x040fe20007ffe0ff */
[----:B------:R-:W-:Y:S01]  /*1400*/  IMAD R97, R2, R16, R97 ;  /* 0x0000001002617224 */ /* 0x000fe200078e0261 */
[----:B------:R-:W-:Y:S01]  /*1410*/  IABS R91, R60 ;  /* 0x0000003c005b7213 */ /* 0x000fe20000000000 */
[----:B------:R-:W-:Y:S01]  /*1420*/  IMAD.MOV R16, RZ, RZ, -R8 ;  /* 0x000000ffff107224 */ /* 0x000fe200078e0a08 */
[----:B------:R-:W-:Y:S01]  /*1430*/  IABS R83, R68 ;  /* 0x0000004400537213 */ /* 0x000fe20000000000 */
[----:B------:R-:W-:Y:S01]  /*1440*/  IMAD.HI.U32 R8, R6, R107, RZ ;  /* 0x0000006b06087227 */ /* 0x000fe200078e00ff */
[C---:B------:R-:W-:Y:S01]  /*1450*/  IADD3 R50, R151.reuse, 0x31, RZ ;  /* 0x0000003197327810 */ /* 0x040fe20007ffe0ff */
[----:B------:R-:W-:Y:S01]  /*1460*/  STL [R1+0x12f8], R122 ;  /* 0x0012f87a01007387 */ /* 0x000fe20000100800 */
[C---:B------:R-:W-:Y:S01]  /*1470*/  IADD3 R58, R151.reuse, 0x2d, RZ ;  /* 0x0000002d973a7810 */ /* 0x040fe20007ffe0ff */
[----:B------:R-:W-:Y:S01]  /*1480*/  IMAD R95, R2, R14, R95 ;  /* 0x0000000e025f7224 */ /* 0x000fe200078e025f */
[----:B------:R-:W-:Y:S01]  /*1490*/  IABS R101, R50 ;  /* 0x0000003200657213 */ /* 0x000fe20000000000 */
[----:B------:R-:W-:Y:S01]  /*14a0*/  IMAD.HI.U32 R14, R6, R105, RZ ;  /* 0x00000069060e7227 */ /* 0x000fe200078e00ff */
[C---:B------:R-:W-:Y:S01]  /*14b0*/  IADD3 R40, R151.reuse, 0x36, RZ ;  /* 0x0000003697287810 */ /* 0x040fe20007ffe0ff */
[----:B------:R-:W-:Y:S01]  /*14c0*/  STL [R1+0x12fc], R120 ;  /* 0x0012fc7801007387 */ /* 0x000fe20000100800 */
[----:B------:R-:W-:Y:S01]  /*14d0*/  IABS R93, R58 ;  /* 0x0000003a005d7213 */ /* 0x000fe20000000000 */
[----:B------:R-:W-:Y:S01]  /*14e0*/  IMAD.MOV R8, RZ, RZ, -R8 ;  /* 0x000000ffff087224 */ /* 0x000fe200078e0a08 */
[----:B------:R-:W-:Y:S01]  /*14f0*/  IADD3 R14, -R14, RZ, RZ ;  /* 0x000000ff0e0e7210 */ /* 0x000fe20007ffe1ff */
[----:B------:R-:W-:Y:S01]  /*1500*/  IMAD.HI.U32 R10, R6, R17, RZ ;  /* 0x00000011060a7227 */ /* 0x000fe200078e00ff */
[----:B------:R-:W-:Y:S01]  /*1510*/  IABS R111, R40 ;  /* 0x00000028006f7213 */ /* 0x000fe20000000000 */
[----:B------:R-:W-:Y:S01]  /*1520*/  STL [R1+0x1300], R118 ;  /* 0x0013007601007387 */ /* 0x000fe20000100800 */
[C---:B------:R-:W-:Y:S01]  /*1530*/  IADD3 R34, R151.reuse, 0x39, RZ ;  /* 0x0000003997227810 */ /* 0x040fe20007ffe0ff */
[----:B------:R-:W-:Y:S01]  /*1540*/  IMAD R107, R2, R8, R107 ;  /* 0x00000008026b7224 */ /* 0x000fe200078e026b */
[C---:B------:R-:W-:Y:S01]  /*1550*/  IADD3 R48, R151.reuse, 0x32, RZ ;  /* 0x0000003297307810 */ /* 0x040fe20007ffe0ff */
[----:B------:R-:W-:Y:S01]  /*1560*/  IMAD.HI.U32 R8, R6, R109, RZ ;  /* 0x0000006d06087227 */ /* 0x000fe200078e00ff */
[----:B------:R-:W-:Y:S01]  /*1570*/  IABS R133, R34 ;  /* 0x0000002200857213 */ /* 0x000fe20000000000 */
        /* <DEDUP_REMOVED lines=13> */
[----:B------:R-:W-:Y:S01]  /*1650*/  IABS R113, R38 ;  /* 0x0000002600717213 */ /* 0x000fe20000000000 */
[----:B------:R-:W-:Y:S01]  /*1660*/  STL [R1+0x130c], R112 ;  /* 0x00130c7001007387 */ /* 0x000fe20000100800 */
[C---:B------:R-:W-:Y:S01]  /*1670*/  IADD3 R32, R151.reuse, 0x3a, RZ ;  /* 0x0000003a97207810 */ /* 0x040fe20007ffe0ff */
[----:B------:R-:W-:Y:S01]  /*1680*/  IMAD.MOV R10, RZ, RZ, -R10 ;  /* 0x000000ffff0a7224 */ /* 0x000fe200078e0a0a */
[C---:B------:R-:W-:Y:S01]  /*1690*/  IADD3 R26, R151.reuse, 0x3d, RZ ;  /* 0x0000003d971a7810 */ /* 0x040fe20007ffe0ff */
[----:B------:R-:W-:Y:S01]  /*16a0*/  IMAD.MOV R12, RZ, RZ, -R12 ;  /* 0x000000ffff0c7224 */ /* 0x000fe200078e0a0c */
[----:B------:R-:W-:Y:S01]  /*16b0*/  IABS R135, R32 ;  /* 0x0000002000877213 */ /* 0x000fe20000000000 */
[----:B------:R-:W-:Y:S01]  /*16c0*/  IMAD.MOV R14, RZ, RZ, -R14 ;  /* 0x000000ffff0e7224 */ /* 0x000fe200078e0a0e */
[C---:B------:R-:W-:Y:S01]  /*16d0*/  IADD3 R28, R151.reuse, 0x3c, RZ ;  /* 0x0000003c971c7810 */ /* 0x040fe20007ffe0ff */
[C---:B------:R-:W-:Y:S01]  /*16e0*/  IMAD R13, R2.reuse, R10, R17 ;  /* 0x0000000a020d7224 */ /* 0x040fe200078e0211 */
[----:B------:R-:W-:Y:S01]  /*16f0*/  IABS R141, R26 ;  /* 0x0000001a008d7213 */ /* 0x000fe20000000000 */
[C---:B------:R-:W-:Y:S01]  /*1700*/  IMAD R17, R2.reuse, R12, R21 ;  /* 0x0000000c02117224 */ /* 0x040fe200078e0215 */
[----:B------:R-:W-:Y:S01]  /*1710*/  IABS R21, R138 ;  /* 0x0000008a00157213 */ /* 0x000fe20000000000 */
[C---:B------:R-:W-:Y:S01]  /*1720*/  IMAD R145, R2.reuse, R14, R145 ;  /* 0x0000000e02917224 */ /* 0x040fe200078e0291 */
[----:B------:R-:W-:Y:S01]  /*1730*/  ISETP.GT.U32.AND P6, PT, R2, R13, PT ;  /* 0x0000000d0200720c */ /* 0x000fe20003fc4070 */
[----:B------:R-:W-:Y:S01]  /*1740*/  IMAD.HI.U32 R12, R6, R23, RZ ;  /* 0x00000017060c7227 */ /* 0x000fe200078e00ff */
[----:B------:R-:W-:Y:S01]  /*1750*/  IABS R139, R28 ;  /* 0x0000001c008b7213 */ /* 0x000fe20000000000 */
[----:B------:R-:W-:Y:S01]  /*1760*/  STL [R1+0x1310], R110 ;  /* 0x0013106e01007387 */ /* 0x000fe20000100800 */
[----:B------:R-:W-:Y:S01]  /*1770*/  ISETP.GT.U32.AND P5, PT, R2, R145, PT ;  /* 0x000000910200720c */ /* 0x000fe20003fa4070 */
[----:B------:R-:W-:Y:S01]  /*1780*/  IMAD.HI.U32 R10, R6, R21, RZ ;  /* 0x00000015060a7227 */ /* 0x000fe200078e00ff */
[----:B------:R-:W-:Y:S01]  /*1790*/  IADD3 R22, R151, 0x3e, RZ ;  /* 0x0000003e97167810 */ /* 0x000fe20007ffe0ff */
[----:B------:R-:W-:Y:S02]  /*17a0*/  STL [R1+0x1314], R108 ;  /* 0x0013146c01007387 */ /* 0x000fe40000100800 */
[----:B------:R-:W-:Y:S01]  /*17b0*/  IMAD.MOV R10, RZ, RZ, -R10 ;  /* 0x000000ffff0a7224 */ /* 0x000fe200078e0a0a */
[----:B------:R-:W-:Y:S01]  /*17c0*/  IABS R143, R22 ;  /* 0x00000016008f7213 */ /* 0x000fe20000000000 */
[----:B------:R-:W-:Y:S01]  /*17d0*/  IMAD.MOV R12, RZ, RZ, -R12 ;  /* 0x000000ffff0c7224 */ /* 0x000fe200078e0a0c */
[----:B------:R-:W-:Y:S01]  /*17e0*/  STL [R1+0x1318], R106 ;  /* 0x0013186a01007387 */ /* 0x000fe20000100800 */
[----:B------:R-:W-:-:S02]  /*17f0*/  IMAD R21, R2, R10, R21 ;  /* 0x0000000a02157224 */ /* 0x000fc400078e0215 */
[--C-:B------:R-:W-:Y:S01]  /*1800*/  @!P1 IMAD.IADD R7, R7, 0x1, -R2.reuse ;  /* 0x0000000107079824 */ /* 0x100fe200078e0a02 */
[----:B------:R-:W-:Y:S01]  /*1810*/  STL [R1+0x131c], R104 ;  /* 0x00131c6801007387 */ /* 0x000fe20000100800 */
[--C-:B------:R-:W-:Y:S01]  /*1820*/  @!P5 IMAD.IADD R145, R145, 0x1, -R2.reuse ;  /* 0x000000019191d824 */ /* 0x100fe200078e0a02 */
[C---:B------:R-:W-:Y:S01]  /*1830*/  ISETP.GT.U32.AND P5, PT, R2.reuse, R15, PT ;  /* 0x0000000f0200720c */ /* 0x040fe20003fa4070 */
[C---:B------:R-:W-:Y:S01]  /*1840*/  IMAD R23, R2.reuse, R12, R23 ;  /* 0x0000000c02177224 */ /* 0x040fe200078e0217 */
[C---:B------:R-:W-:Y:S01]  /*1850*/  ISETP.GT.U32.AND P1, PT, R2.reuse, R21, PT ;  /* 0x000000150200720c */ /* 0x040fe20003f24070 */
[--C-:B------:R-:W-:Y:S01]  /*1860*/  @!P4 IMAD.IADD R5, R5, 0x1, -R2.reuse ;  /* 0x000000010505c824 */ /* 0x100fe200078e0a02 */
[C---:B------:R-:W-:Y:S01]  /*1870*/  ISETP.GT.U32.AND P4, PT, R2.reuse, R17, PT ;  /* 0x000000110200720c */ /* 0x040fe20003f84070 */
[--C-:B------:R-:W-:Y:S01]  /*1880*/  @!P3 IMAD.IADD R11, R11, 0x1, -R2.reuse ;  /* 0x000000010b0bb824 */ /* 0x100fe200078e0a02 */
[C---:B------:R-:W-:Y:S01]  /*1890*/  ISETP.GT.U32.AND P3, PT, R2.reuse, R25, PT ;  /* 0x000000190200720c */ /* 0x040fe20003f64070 */
[--C-:B------:R-:W-:Y:S01]  /*18a0*/  @!P2 IMAD.IADD R9, R9, 0x1, -R2.reuse ;  /* 0x000000010909a824 */ /* 0x100fe200078e0a02 */
[C---:B------:R-:W-:Y:S01]  /*18b0*/  ISETP.GT.U32.AND P2, PT, R2.reuse, R23, PT ;  /* 0x000000170200720c */ /* 0x040fe20003f44070 */
[----:B------:R-:W-:Y:S01]  /*18c0*/  @!P6 IMAD.IADD R13, R13, 0x1, -R2 ;  /* 0x000000010d0de824 */ /* 0x000fe200078e0a02 */
[----:B------:R-:W-:Y:S01]  /*18d0*/  ISETP.GT.U32.AND P6, PT, R2, R5, PT ;  /* 0x000000050200720c */ /* 0x000fe20003fc4070 */
[----:B------:R-:W-:Y:S01]  /*18e0*/  IMAD.HI.U32 R10, R6, R31, RZ ;  /* 0x0000001f060a7227 */ /* 0x000fe200078e00ff */
[----:B------:R-:W-:Y:S01]  /*18f0*/  STL [R1+0x1320], R102 ;  /* 0x0013206601007387 */ /* 0x000fe20000100800 */
[----:B------:R-:W-:-:S02]  /*1900*/  @!P5 IADD3 R15, R15, -R2, RZ ;  /* 0x800000020f0fd210 */ /* 0x000fc40007ffe0ff */
[--C-:B------:R-:W-:Y:S01]  /*1910*/  @!P1 IMAD.IADD R21, R21, 0x1, -R2.reuse ;  /* 0x0000000115159824 */ /* 0x100fe200078e0a02 */
[C---:B------:R-:W-:Y:S01]  /*1920*/  ISETP.GT.U32.AND P5, PT, R2.reuse, R145, PT ;  /* 0x000000910200720c */ /* 0x040fe20003fa4070 */
[--C-:B------:R-:W-:Y:S01]  /*1930*/  @!P4 IMAD.IADD R17, R17, 0x1, -R2.reuse ;  /* 0x000000011111c824 */ /* 0x100fe200078e0a02 */
[C---:B------:R-:W-:Y:S01]  /*1940*/  ISETP.GT.U32.AND P1, PT, R2.reuse, R9, PT ;  /* 0x000000090200720c */ /* 0x040fe20003f24070 */
[--C-:B------:R-:W-:Y:S01]  /*1950*/  @!P0 IMAD.IADD R19, R19, 0x1, -R2.reuse ;  /* 0x0000000113138824 */ /* 0x100fe200078e0a02 */
[----:B------:R-:W-:Y:S01]  /*1960*/  @!P3 IADD3 R25, R25, -R2, RZ ;  /* 0x800000021919b210 */ /* 0x000fe20007ffe0ff */
[----:B------:R-:W-:Y:S01]  /*1970*/  @!P2 IMAD.IADD R23, R23, 0x1, -R2 ;  /* 0x000000011717a824 */ /* 0x000fe200078e0a02 */
[C---:B------:R-:W-:Y:S01]  /*1980*/  ISETP.GT.U32.AND P4, PT, R2.reuse, R3, PT ;  /* 0x000000030200720c */ /* 0x040fe20003f84070 */
[----:B------:R-:W-:Y:S01]  /*1990*/  IMAD.MOV R10, RZ, RZ, -R10 ;  /* 0x000000ffff0a7224 */ /* 0x000fe200078e0a0a */
[----:B------:R-:W-:Y:S01]  /*19a0*/  ISETP.GT.U32.AND P3, PT, R2, R13, PT ;  /* 0x0000000d0200720c */ /* 0x000fe20003f64070 */
[----:B------:R-:W-:Y:S01]  /*19b0*/  IMAD.HI.U32 R12, R6, R33, RZ ;  /* 0x00000021060c7227 */ /* 0x000fe200078e00ff */
[C---:B------:R-:W-:Y:S01]  /*19c0*/  ISETP.GT.U32.AND P2, PT, R2.reuse, R11, PT ;  /* 0x0000000b0200720c */ /* 0x040fe20003f44070 */
[----:B------:R-:W-:Y:S01]  /*19d0*/  STL [R1+0x1324], R100 ;  /* 0x0013246401007387 */ /* 0x000fe20000100800 */
[C---:B------:R-:W-:Y:S01]  /*19e0*/  ISETP.GT.U32.AND P0, PT, R2.reuse, R7, PT ;  /* 0x000000070200720c */ /* 0x040fe20003f04070 */
[--C-:B------:R-:W-:Y:S01]  /*19f0*/  @!P5 IMAD.IADD R145, R145, 0x1, -R2.reuse ;  /* 0x000000019191d824 */ /* 0x100fe200078e0a02 */
[C---:B------:R-:W-:Y:S01]  /*1a00*/  ISETP.GT.U32.AND P5, PT, R2.reuse, R15, PT ;  /* 0x0000000f0200720c */ /* 0x040fe20003fa4070 */
[----:B------:R-:W-:Y:S01]  /*1a10*/  IMAD R31, R2, R10, R31 ;  /* 0x0000000a021f7224 */ /* 0x000fe200078e021f */
[----:B------:R-:W-:Y:S01]  /*1a20*/  @!P1 IADD3 R9, R9, -R2, RZ ;  /* 0x8000000209099210 */ /* 0x000fe20007ffe0ff */
[----:B------:R-:W-:Y:S01]  /*1a30*/  IMAD.HI.U32 R10, R6, R41, RZ ;  /* 0x00000029060a7227 */ /* 0x000fe200078e00ff */
[C---:B------:R-:W-:Y:S01]  /*1a40*/  ISETP.GT.U32.AND P1, PT, R2.reuse, R21, PT ;  /* 0x000000150200720c */ /* 0x040fe20003f24070 */
[----:B------:R-:W-:Y:S02]  /*1a50*/  STL [R1+0x1328], R98 ;  /* 0x0013286201007387 */ /* 0x000fe40000100800 */
[--C-:B------:R-:W-:Y:S01]  /*1a60*/  @!P4 IMAD.IADD R3, R3, 0x1, -R2.reuse ;  /* 0x000000010303c824 */ /* 0x100fe200078e0a02 */
[C---:B------:R-:W-:Y:S01]  /*1a70*/  ISETP.GT.U32.AND P4, PT, R2.reuse, R17, PT ;  /* 0x000000110200720c */ /* 0x040fe20003f84070 */
[--C-:B------:R-:W-:Y:S01]  /*1a80*/  @!P3 IMAD.IADD R13, R13, 0x1, -R2.reuse ;  /* 0x000000010d0db824 */ /* 0x100fe200078e0a02 */
[C---:B------:R-:W-:Y:S01]  /*1a90*/  ISETP.GT.U32.AND P3, PT, R2.reuse, R27, PT ;  /* 0x0000001b0200720c */ /* 0x040fe20003f64070 */
[----:B------:R-:W-:Y:S01]  /*1aa0*/  @!P2 IMAD.IADD R11, R11, 0x1, -R2 ;  /* 0x000000010b0ba824 */ /* 0x000fe200078e0a02 */
[----:B------:R-:W-:Y:S01]  /*1ab0*/  ISETP.GT.U32.AND P2, PT, R2, R23, PT ;  /* 0x000000170200720c */ /* 0x000fe20003f44070 */
[----:B------:R-:W-:Y:S01]  /*1ac0*/  IMAD.MOV R10, RZ, RZ, -R10 ;  /* 0x000000ffff0a7224 */ /* 0x000fe200078e0a0a */
[----:B------:R-:W-:Y:S01]  /*1ad0*/  STL [R1+0x132c], R96 ;  /* 0x00132c6001007387 */ /* 0x000fe20000100800 */
[----:B------:R-:W-:-:S02]  /*1ae0*/  IMAD.MOV R12, RZ, RZ, -R12 ;  /* 0x000000ffff0c7224 */ /* 0x000fc400078e0a0c */
[C---:B------:R-:W-:Y:S01]  /*1af0*/  IMAD R41, R2.reuse, R10, R41 ;  /* 0x0000000a02297224 */ /* 0x040fe200078e0229 */
[----:B------:R-:W-:Y:S01]  /*1b00*/  STL [R1+0x1330], R94 ;  /* 0x0013305e01007387 */ /* 0x000fe20000100800 */
[--C-:B------:R-:W-:Y:S01]  /*1b10*/  @!P0 IMAD.IADD R7, R7, 0x1, -R2.reuse ;  /* 0x0000000107078824 */ /* 0x100fe200078e0a02 */
[C---:B------:R-:W-:Y:S01]  /*1b20*/  ISETP.GT.U32.AND P0, PT, R2.reuse, R19, PT ;  /* 0x000000130200720c */ /* 0x040fe20003f04070 */
[--C-:B------:R-:W-:Y:S01]  /*1b30*/  @!P5 IMAD.IADD R15, R15, 0x1, -R2.reuse ;  /* 0x000000010f0fd824 */ /* 0x100fe200078e0a02 */
[C---:B------:R-:W-:Y:S01]  /*1b40*/  ISETP.GT.U32.AND P5, PT, R2.reuse, R29, PT ;  /* 0x0000001d0200720c */ /* 0x040fe20003fa4070 */
[----:B------:R-:W-:Y:S01]  /*1b50*/  @!P1 IMAD.IADD R21, R21, 0x1, -R2 ;  /* 0x0000000115159824 */ /* 0x000fe200078e0a02 */
[C---:B------:R-:W-:Y:S01]  /*1b60*/  ISETP.GT.U32.AND P1, PT, R2.reuse, R35, PT ;  /* 0x000000230200720c */ /* 0x040fe20003f24070 */
[----:B------:R-:W-:Y:S01]  /*1b70*/  IMAD R33, R2, R12, R33 ;  /* 0x0000000c02217224 */ /* 0x000fe200078e0221 */
[----:B------:R-:W-:Y:S01]  /*1b80*/  STL [R1+0x1334], R92 ;  /* 0x0013345c01007387 */ /* 0x000fe20000100800 */
[----:B------:R-:W-:-:S03]  /*1b90*/  IMAD.HI.U32 R12, R6, R43, RZ ;  /* 0x0000002b060c7227 */ /* 0x000fc600078e00ff */
[----:B------:R-:W-:Y:S01]  /*1ba0*/  STL [R1+0x1338], R90 ;  /* 0x0013385a01007387 */ /* 0x000fe20000100800 */
        /* <DEDUP_REMOVED lines=8> */
[----:B------:R-:W-:Y:S01]  /*1c30*/  IMAD.MOV R12, RZ, RZ, -R12 ;  /* 0x000000ffff0c7224 */ /* 0x000fe200078e0a0c */
[-C--:B------:R-:W-:Y:S01]  /*1c40*/  @!P0 IADD3 R19, R19, -R2.reuse, RZ ;  /* 0x8000000213138210 */ /* 0x080fe20007ffe0ff */
[----:B------:R-:W-:Y:S01]  /*1c50*/  IMAD.HI.U32 R10, R6, R51, RZ ;  /* 0x00000033060a7227 */ /* 0x000fe200078e00ff */
[----:B------:R-:W-:Y:S01]  /*1c60*/  @!P5 IADD3 R29, R29, -R2, RZ ;  /* 0x800000021d1dd210 */ /* 0x000fe20007ffe0ff */
[----:B------:R-:W-:Y:S01]  /*1c70*/  STL [R1+0x133c], R88 ;  /* 0x00133c5801007387 */ /* 0x000fe20000100800 */
[C---:B------:R-:W-:Y:S01]  /*1c80*/  ISETP.GT.U32.AND P0, PT, R2.reuse, R33, PT ;  /* 0x000000210200720c */ /* 0x040fe20003f04070 */
[----:B------:R-:W-:-:S02]  /*1c90*/  IMAD R43, R2, R12, R43 ;  /* 0x0000000c022b7224 */ /* 0x000fc400078e022b */
[----:B------:R-:W-:Y:S01]  /*1ca0*/  IMAD.MOV R10, RZ, RZ, -R10 ;  /* 0x000000ffff0a7224 */ /* 0x000fe200078e0a0a */
        /* <DEDUP_REMOVED lines=16> */
[----:B------:R-:W-:Y:S01]  /*1db0*/  ISETP.GT.U32.AND P5, PT, R2, R31, PT ;  /* 0x0000001f0200720c */ /* 0x000fe20003fa4070 */
[----:B------:R-:W-:Y:S01]  /*1dc0*/  IMAD.HI.U32 R12, R6, R53, RZ ;  /* 0x00000035060c7227 */ /* 0x000fe200078e00ff */
[-C--:B------:R-:W-:Y:S01]  /*1dd0*/  @!P1 IADD3 R49, R49, -R2.reuse, RZ ;  /* 0x8000000231319210 */ /* 0x080fe20007ffe0ff */
[----:B------:R-:W-:Y:S01]  /*1de0*/  STL [R1+0x1344], R84 ;  /* 0x0013445401007387 */ /* 0x000fe20000100800 */
[C---:B------:R-:W-:Y:S01]  /*1df0*/  ISETP.GT.U32.AND P1, PT, R2.reuse, R37, PT ;  /* 0x000000250200720c */ /* 0x040fe20003f24070 */
[--C-:B------:R-:W-:Y:S01]  /*1e00*/  @!P4 IMAD.IADD R45, R45, 0x1, -R2.reuse ;  /* 0x000000012d2dc824 */ /* 0x100fe200078e0a02 */
[----:B------:R-:W-:Y:S01]  /*1e10*/  @!P6 IADD3 R39, R39, -R2, RZ ;  /* 0x800000022727e210 */ /* 0x000fe20007ffe0ff */
[--C-:B------:R-:W-:Y:S01]  /*1e20*/  @!P3 IMAD.IADD R29, R29, 0x1, -R2.reuse ;  /* 0x000000011d1db824 */ /* 0x100fe200078e0a02 */
[C---:B------:R-:W-:Y:S01]  /*1e30*/  ISETP.GT.U32.AND P4, PT, R2.reuse, R33, PT ;  /* 0x000000210200720c */ /* 0x040fe20003f84070 */
[----:B------:R-:W-:Y:S01]  /*1e40*/  @!P2 IMAD.IADD R51, R51, 0x1, -R2 ;  /* 0x000000013333a824 */ /* 0x000fe200078e0a02 */
[C---:B------:R-:W-:Y:S01]  /*1e50*/  ISETP.GT.U32.AND P3, PT, R2.reuse, R41, PT ;  /* 0x000000290200720c */ /* 0x040fe20003f64070 */
[----:B------:R-:W-:Y:S01]  /*1e60*/  IMAD.MOV R12, RZ, RZ, -R12 ;  /* 0x000000ffff0c7224 */ /* 0x000fe200078e0a0c */
[C---:B------:R-:W-:Y:S01]  /*1e70*/  ISETP.GT.U32.AND P2, PT, R2.reuse, R39, PT ;  /* 0x000000270200720c */ /* 0x040fe20003f44070 */
[--C-:B------:R-:W-:Y:S01]  /*1e80*/  @!P0 IMAD.IADD R47, R47, 0x1, -R2.reuse ;  /* 0x000000012f2f8824 */ /* 0x100fe200078e0a02 */
[C---:B------:R-:W-:Y:S01]  /*1e90*/  ISETP.GT.U32.AND P6, PT, R2.reuse, R27, PT ;  /* 0x0000001b0200720c */ /* 0x040fe20003fc4070 */
[--C-:B------:R-:W-:Y:S01]  /*1ea0*/  @!P5 IMAD.IADD R31, R31, 0x1, -R2.reuse ;  /* 0x000000011f1fd824 */ /* 0x100fe200078e0a02 */
[C---:B------:R-:W-:Y:S01]  /*1eb0*/  ISETP.GT.U32.AND P0, PT, R2.reuse, R35, PT ;  /* 0x000000230200720c */ /* 0x040fe20003f04070 */
[--C-:B------:R-:W-:Y:S01]  /*1ec0*/  @!P1 IMAD.IADD R37, R37, 0x1, -R2.reuse ;  /* 0x0000000125259824 */ /* 0x100fe200078e0a02 */
[C---:B------:R-:W-:Y:S01]  /*1ed0*/  ISETP.GT.U32.AND P5, PT, R2.reuse, R43, PT ;  /* 0x0000002b0200720c */ /* 0x040fe20003fa4070 */
[C---:B------:R-:W-:Y:S01]  /*1ee0*/  IMAD R53, R2.reuse, R12, R53 ;  /* 0x0000000c02357224 */ /* 0x040fe200078e0235 */
[----:B------:R-:W-:Y:S01]  /*1ef0*/  ISETP.GT.U32.AND P1, PT, R2, R49, PT ;  /* 0x000000310200720c */ /* 0x000fe20003f24070 */
[----:B------:R-:W-:Y:S01]  /*1f00*/  IMAD.HI.U32 R12, R6, R63, RZ ;  /* 0x0000003f060c7227 */ /* 0x000fe200078e00ff */
[----:B------:R-:W-:Y:S01]  /*1f10*/  @!P4 IADD3 R33, R33, -R2, RZ ;  /* 0x800000022121c210 */ /* 0x000fe20007ffe0ff */
[----:B------:R-:W-:Y:S01]  /*1f20*/  STL [R1+0x1348], R74 ;  /* 0x0013484a01007387 */ /* 0x000fe20000100800 */
[C---:B------:R-:W-:Y:S01]  /*1f30*/  ISETP.GT.U32.AND P4, PT, R2.reuse, R45, PT ;  /* 0x0000002d0200720c */ /* 0x040fe20003f84070 */
[--C-:B------:R-:W-:Y:S01]  /*1f40*/  @!P3 IMAD.IADD R41, R41, 0x1, -R2.reuse ;  /* 0x000000012929b824 */ /* 0x100fe200078e0a02 */
[C---:B------:R-:W-:Y:S01]  /*1f50*/  ISETP.GT.U32.AND P3, PT, R2.reuse, R55, PT ;  /* 0x000000370200720c */ /* 0x040fe20003f64070 */
[----:B------:R-:W-:Y:S01]  /*1f60*/  @!P2 IMAD.IADD R39, R39, 0x1, -R2 ;  /* 0x000000012727a824 */ /* 0x000fe200078e0a02 */
[C---:B------:R-:W-:Y:S01]  /*1f70*/  ISETP.GT.U32.AND P2, PT, R2.reuse, R53, PT ;  /* 0x000000350200720c */ /* 0x040fe20003f44070 */
[----:B------:R-:W-:Y:S01]  /*1f80*/  IMAD.MOV R12, RZ, RZ, -R12 ;  /* 0x000000ffff0c7224 */ /* 0x000fe200078e0a0c */
[----:B------:R-:W-:Y:S01]  /*1f90*/  STL [R1+0x134c], R72 ;  /* 0x00134c4801007387 */ /* 0x000fe20000100800 */
[--C-:B------:R-:W-:Y:S01]  /*1fa0*/  @!P6 IMAD.IADD R27, R27, 0x1, -R2.reuse ;  /* 0x000000011b1be824 */ /* 0x100fe200078e0a02 */
[C---:B------:R-:W-:Y:S01]  /*1fb0*/  ISETP.GT.U32.AND P6, PT, R2.reuse, R51, PT ;  /* 0x000000330200720c */ /* 0x040fe20003fc4070 */
[----:B------:R-:W-:Y:S01]  /*1fc0*/  IMAD R63, R2, R12, R63 ;  /* 0x0000000c023f7224 */ /* 0x000fe200078e023f */
[-C--:B------:R-:W-:Y:S01]  /*1fd0*/  @!P5 IADD3 R43, R43, -R2.reuse, RZ ;  /* 0x800000022b2bd210 */ /* 0x080fe20007ffe0ff */
[----:B------:R-:W-:Y:S01]  /*1fe0*/  IMAD.HI.U32 R10, R6, R61, RZ ;  /* 0x0000003d060a7227 */ /* 0x000fe200078e00ff */
[C---:B------:R-:W-:Y:S01]  /*1ff0*/  ISETP.GT.U32.AND P5, PT, R2.reuse, R57, PT ;  /* 0x000000390200720c */ /* 0x040fe20003fa4070 */
[----:B------:R-:W-:Y:S02]  /*2000*/  STL [R1+0x1368], R70 ;  /* 0x0013684601007387 */ /* 0x000fe40000100800 */
[--C-:B------:R-:W-:Y:S01]  /*2010*/  @!P0 IMAD.IADD R35, R35, 0x1, -R2.reuse ;  /* 0x0000000123238824 */ /* 0x100fe200078e0a02 */
[C---:B------:R-:W-:Y:S01]  /*2020*/  ISETP.GT.U32.AND P0, PT, R2.reuse, R47, PT ;  /* 0x0000002f0200720c */ /* 0x040fe20003f04070 */
[----:B------:R-:W-:Y:S01]  /*2030*/  @!P1 IMAD.IADD R49, R49, 0x1, -R2 ;  /* 0x0000000131319824 */ /* 0x000fe200078e0a02 */
[C---:B------:R-:W-:Y:S01]  /*2040*/  ISETP.GT.U32.AND P1, PT, R2.reuse, R63, PT ;  /* 0x0000003f0200720c */ /* 0x040fe20003f24070 */
[----:B------:R-:W-:Y:S01]  /*2050*/  IMAD.MOV R10, RZ, RZ, -R10 ;  /* 0x000000ffff0a7224 */ /* 0x000fe200078e0a0a */
[----:B------:R-:W-:Y:S01]  /*2060*/  @!P2 IADD3 R53, R53, -R2, RZ ;  /* 0x800000023535a210 */ /* 0x000fe20007ffe0ff */
[--C-:B------:R-:W-:Y:S01]  /*2070*/  @!P4 IMAD.IADD R45, R45, 0x1, -R2.reuse ;  /* 0x000000012d2dc824 */ /* 0x100fe200078e0a02 */
[C---:B------:R-:W-:Y:S01]  /*2080*/  ISETP.GT.U32.AND P4, PT, R2.reuse, R59, PT ;  /* 0x0000003b0200720c */ /* 0x040fe20003f84070 */
[----:B------:R-:W-:Y:S01]  /*2090*/  @!P3 IMAD.IADD R55, R55, 0x1, -R2 ;  /* 0x000000013737b824 */ /* 0x000fe200078e0a02 */
[----:B------:R-:W-:Y:S01]  /*20a0*/  ISETP.GT.U32.AND P3, PT, R2, R69, PT ;  /* 0x000000450200720c */ /* 0x000fe20003f64070 */
[----:B------:R-:W-:Y:S01]  /*20b0*/  IMAD.HI.U32 R12, R6, R73, RZ ;  /* 0x00000049060c7227 */ /* 0x000fe200078e00ff */
[C---:B------:R-:W-:Y:S01]  /*20c0*/  ISETP.GT.U32.AND P2, PT, R2.reuse, R67, PT ;  /* 0x000000430200720c */ /* 0x040fe20003f44070 */
[----:B------:R-:W-:Y:S02]  /*20d0*/  STL [R1+0x1370], R68 ;  /* 0x0013704401007387 */ /* 0x000fe40000100800 */
[----:B------:R-:W-:-:S02]  /*20e0*/  IMAD R61, R2, R10, R61 ;  /* 0x0000000a023d7224 */ /* 0x000fc400078e023d */
[----:B------:R-:W-:Y:S01]  /*20f0*/  IMAD.HI.U32 R10, R6, R71, RZ ;  /* 0x00000047060a7227 */ /* 0x000fe200078e00ff */
[----:B------:R-:W-:Y:S01]  /*2100*/  @!P1 IADD3 R63, R63, -R2, RZ ;  /* 0x800000023f3f9210 */ /* 0x000fe20007ffe0ff */
[----:B------:R-:W-:Y:S01]  /*2110*/  STL [R1+0x1390], R66 ;  /* 0x0013904201007387 */ /* 0x000fe20000100800 */
[C---:B------:R-:W-:Y:S01]  /*2120*/  ISETP.GT.U32.AND P1, PT, R2.reuse, R77, PT ;  /* 0x0000004d0200720c */ /* 0x040fe20003f24070 */
[----:B------:R-:W-:Y:S02]  /*2130*/  IMAD.MOV R12, RZ, RZ, -R12 ;  /* 0x000000ffff0c7224 */ /* 0x000fe400078e0a0c */
[----:B------:R-:W-:Y:S01]  /*2140*/  @!P6 IMAD.IADD R51, R51, 0x1, -R2 ;  /* 0x000000013333e824 */ /* 0x000fe200078e0a02 */
[C---:B------:R-:W-:Y:S01]  /*2150*/  ISETP.GT.U32.AND P6, PT, R2.reuse, R65, PT ;  /* 0x000000410200720c */ /* 0x040fe20003fc4070 */
[----:B------:R-:W-:Y:S01]  /*2160*/  IMAD.MOV R10, RZ, RZ, -R10 ;  /* 0x000000ffff0a7224 */ /* 0x000fe200078e0a0a */
[----:B------:R-:W-:Y:S01]  /*2170*/  STL [R1+0x1398], R64 ;  /* 0x0013984001007387 */ /* 0x000fe20000100800 */
[----:B------:R-:W-:-:S02]  /*2180*/  IMAD R73, R2, R12, R73 ;  /* 0x0000000c02497224 */ /* 0x000fc400078e0249 */
[--C-:B------:R-:W-:Y:S01]  /*2190*/  @!P0 IMAD.IADD R47, R47, 0x1, -R2.reuse ;  /* 0x000000012f2f8824 */ /* 0x100fe200078e0a02 */
[C---:B------:R-:W-:Y:S01]  /*21a0*/  ISETP.GT.U32.AND P0, PT, R2.reuse, R61, PT ;  /* 0x0000003d0200720c */ /* 0x040fe20003f04070 */
[--C-:B------:R-:W-:Y:S01]  /*21b0*/  @!P5 IMAD.IADD R57, R57, 0x1, -R2.reuse ;  /* 0x000000013939d824 */ /* 0x100fe200078e0a02 */
[----:B------:R-:W-:Y:S01]  /*21c0*/  STL [R1+0x1394], R62 ;  /* 0x0013943e01007387 */ /* 0x000fe20000100800 */
[C---:B------:R-:W-:Y:S02]  /*21d0*/  IMAD R71, R2.reuse, R10, R71 ;  /* 0x0000000a02477224 */ /* 0x040fe400078e0247 */
[--C-:B------:R-:W-:Y:S01]  /*21e0*/  @!P4 IMAD.IADD R59, R59, 0x1, -R2.reuse ;  /* 0x000000013b3bc824 */ /* 0x100fe200078e0a02 */
[C---:B------:R-:W-:Y:S01]  /*21f0*/  ISETP.GT.U32.AND P4, PT, R2.reuse, R73, PT ;  /* 0x000000490200720c */ /* 0x040fe20003f84070 */
[--C-:B------:R-:W-:Y:S01]  /*2200*/  @!P3 IMAD.IADD R69, R69, 0x1, -R2.reuse ;  /* 0x000000014545b824 */ /* 0x100fe200078e0a02 */
[C---:B------:R-:W-:Y:S01]  /*2210*/  ISETP.GT.U32.AND P3, PT, R2.reuse, R57, PT ;  /* 0x000000390200720c */ /* 0x040fe20003f64070 */
[----:B------:R-:W-:Y:S01]  /*2220*/  @!P2 IMAD.IADD R67, R67, 0x1, -R2 ;  /* 0x000000014343a824 */ /* 0x000fe200078e0a02 */
[----:B------:R-:W-:Y:S01]  /*2230*/  ISETP.GT.U32.AND P2, PT, R2, R55, PT ;  /* 0x000000370200720c */ /* 0x000fe20003f44070 */
[----:B------:R-:W-:Y:S01]  /*2240*/  IMAD.HI.U32 R10, R6, R81, RZ ;  /* 0x00000051060a7227 */ /* 0x000fe200078e00ff */
[----:B------:R-:W-:Y:S01]  /*2250*/  ISETP.GT.U32.AND P5, PT, R2, R71, PT ;  /* 0x000000470200720c */ /* 0x000fe20003fa4070 */
[----:B------:R-:W-:Y:S02]  /*2260*/  STL [R1+0x138c], R60 ;  /* 0x00138c3c01007387 */ /* 0x000fe40000100800 */
[----:B------:R-:W-:-:S02]  /*2270*/  IMAD.MOV R10, RZ, RZ, -R10 ;  /* 0x000000ffff0a7224 */ /* 0x000fc400078e0a0a */
[--C-:B------:R-:W-:Y:S01]  /*2280*/  @!P6 IMAD.IADD R65, R65, 0x1, -R2.reuse ;  /* 0x000000014141e824 */ /* 0x100fe200078e0a02 */
[C---:B------:R-:W-:Y:S01]  /*2290*/  ISETP.GT.U32.AND P6, PT, R2.reuse, R53, PT ;  /* 0x000000350200720c */ /* 0x040fe20003fc4070 */
[C---:B------:R-:W-:Y:S01]  /*22a0*/  IMAD R81, R2.reuse, R10, R81 ;  /* 0x0000000a02517224 */ /* 0x040fe200078e0251 */
[-C--:B------:R-:W-:Y:S01]  /*22b0*/  @!P4 IADD3 R73, R73, -R2.reuse, RZ ;  /* 0x800000024949c210 */ /* 0x080fe20007ffe0ff */
[--C-:B------:R-:W-:Y:S01]  /*22c0*/  @!P0 IMAD.IADD R61, R61, 0x1, -R2.reuse ;  /* 0x000000013d3d8824 */ /* 0x100fe200078e0a02 */
[C---:B------:R-:W-:Y:S01]  /*22d0*/  ISETP.GT.U32.AND P0, PT, R2.reuse, R75, PT ;  /* 0x0000004b0200720c */ /* 0x040fe20003f04070 */
[----:B------:R-:W-:Y:S01]  /*22e0*/  @!P1 IMAD.IADD R77, R77, 0x1, -R2 ;  /* 0x000000014d4d9824 */ /* 0x000fe200078e0a02 */
[----:B------:R-:W-:Y:S01]  /*22f0*/  ISETP.GT.U32.AND P1, PT, R2, R65, PT ;  /* 0x000000410200720c */ /* 0x000fe20003f24070 */
[----:B------:R-:W-:Y:S01]  /*2300*/  IMAD.HI.U32 R10, R6, R91, RZ ;  /* 0x0000005b060a7227 */ /* 0x000fe200078e00ff */
[----:B------:R-:W-:Y:S01]  /*2310*/  @!P3 IADD3 R57, R57, -R2, RZ ;  /* 0x800000023939b210 */ /* 0x000fe20007ffe0ff */
[----:B------:R-:W-:Y:S01]  /*2320*/  STL [R1+0x1388], R58 ;  /* 0x0013883a01007387 */ /* 0x000fe20000100800 */
[C---:B------:R-:W-:Y:S01]  /*2330*/  ISETP.GT.U32.AND P4, PT, R2.reuse, R61, PT ;  /* 0x0000003d0200720c */ /* 0x040fe20003f84070 */
[----:B------:R-:W-:Y:S01]  /*2340*/  IMAD.MOV R10, RZ, RZ, -R10 ;  /* 0x000000ffff0a7224 */ /* 0x000fe200078e0a0a */
[C---:B------:R-:W-:Y:S01]  /*2350*/  ISETP.GT.U32.AND P3, PT, R2.reuse, R69, PT ;  /* 0x000000450200720c */ /* 0x040fe20003f64070 */
[--C-:B------:R-:W-:Y:S01]  /*2360*/  @!P2 IMAD.IADD R55, R55, 0x1, -R2.reuse ;  /* 0x000000013737a824 */ /* 0x100fe200078e0a02 */
[----:B------:R-:W-:Y:S01]  /*2370*/  ISETP.GT.U32.AND P2, PT, R2, R67, PT ;  /* 0x000000430200720c */ /* 0x000fe20003f44070 */
[----:B------:R-:W-:Y:S01]  /*2380*/  IMAD.HI.U32 R12, R6, R83, RZ ;  /* 0x00000053060c7227 */ /* 0x000fe200078e00ff */
[----:B------:R-:W-:Y:S03]  /*2390*/  STL [R1+0x1384], R56 ;  /* 0x0013843801007387 */ /* 0x000fe60000100800 */
[----:B------:R-:W-:Y:S01]  /*23a0*/  @!P5 IMAD.IADD R71, R71, 0x1, -R2 ;  /* 0x000000014747d824 */ /* 0x000fe200078e0a02 */
[C---:B------:R-:W-:Y:S01]  /*23b0*/  ISETP.GT.U32.AND P5, PT, R2.reuse, R59, PT ;  /* 0x0000003b0200720c */ /* 0x040fe20003fa4070 */
[----:B------:R-:W-:Y:S01]  /*23c0*/  IMAD R91, R2, R10, R91 ;  /* 0x0000000a025b7224 */ /* 0x000fe200078e025b */
[----:B------:R-:W-:Y:S01]  /*23d0*/  STL [R1+0x1380], R54 ;  /* 0x0013803601007387 */ /* 0x000fe20000100800 */
[----:B------:R-:W-:-:S02]  /*23e0*/  IMAD.MOV R12, RZ, RZ, -R12 ;  /* 0x000000ffff0c7224 */ /* 0x000fc400078e0a0c */
[----:B------:R-:W-:Y:S01]  /*23f0*/  IMAD.HI.U32 R10, R6, R101, RZ ;  /* 0x00000065060a7227 */ /* 0x000fe200078e00ff */
[----:B------:R-:W-:Y:S01]  /*2400*/  STL [R1+0x137c], R52 ;  /* 0x00137c3401007387 */ /* 0x000fe20000100800 */
[----:B------:R-:W-:Y:S02]  /*2410*/  @!P2 IADD3 R67, R67, -R2, RZ ;  /* 0x800000024343a210 */ /* 0x000fe40007ffe0ff */
[C---:B------:R-:W-:Y:S01]  /*2420*/  IMAD R83, R2.reuse, R12, R83 ;  /* 0x0000000c02537224 */ /* 0x040fe200078e0253 */
[C---:B------:R-:W-:Y:S01]  /*2430*/  ISETP.GT.U32.AND P2, PT, R2.reuse, R81, PT ;  /* 0x000000510200720c */ /* 0x040fe20003f44070 */
[----:B------:R-:W-:Y:S01]  /*2440*/  IMAD.MOV R10, RZ, RZ, -R10 ;  /* 0x000000ffff0a7224 */ /* 0x000fe200078e0a0a */
[----:B------:R-:W-:Y:S01]  /*2450*/  STL [R1+0x13b0], R50 ;  /* 0x0013b03201007387 */ /* 0x000fe20000100800 */
[--C-:B------:R-:W-:Y:S01]  /*2460*/  @!P0 IMAD.IADD R75, R75, 0x1, -R2.reuse ;  /* 0x000000014b4b8824 */ /* 0x100fe200078e0a02 */
[C---:B------:R-:W-:Y:S01]  /*2470*/  ISETP.GT.U32.AND P0, PT, R2.reuse, R63, PT ;  /* 0x0000003f0200720c */ /* 0x040fe20003f04070 */
[--C-:B------:R-:W-:Y:S01]  /*2480*/  @!P1 IMAD.IADD R65, R65, 0x1, -R2.reuse ;  /* 0x0000000141419824 */ /* 0x100fe200078e0a02 */
[----:B------:R-:W-:Y:S01]  /*2490*/  ISETP.GT.U32.AND P1, PT, R2, R79, PT ;  /* 0x0000004f0200720c */ /* 0x000fe20003f24070 */
[----:B------:R-:W-:Y:S01]  /*24a0*/  IMAD.HI.U32 R12, R6, R93, RZ ;  /* 0x0000005d060c7227 */ /* 0x000fe200078e00ff */
[----:B------:R-:W-:Y:S03]  /*24b0*/  STL [R1+0x13ac], R48 ;  /* 0x0013ac3001007387 */ /* 0x000fe60000100800 */
[C---:B------:R-:W-:Y:S01]  /*24c0*/  IMAD R101, R2.reuse, R10, R101 ;  /* 0x0000000a02657224 */ /* 0x040fe200078e0265 */
[----:B------:R-:W-:Y:S01]  /*24d0*/  STL [R1+0x13a8], R46 ;  /* 0x0013a82e01007387 */ /* 0x000fe20000100800 */
[--C-:B------:R-:W-:Y:S01]  /*24e0*/  @!P4 IMAD.IADD R61, R61, 0x1, -R2.reuse ;  /* 0x000000013d3dc824 */ /* 0x100fe200078e0a02 */
[C---:B------:R-:W-:Y:S01]  /*24f0*/  ISETP.GT.U32.AND P4, PT, R2.reuse, R75, PT ;  /* 0x0000004b0200720c */ /* 0x040fe20003f84070 */
[----:B------:R-:W-:Y:S01]  /*2500*/  @!P3 IMAD.IADD R69, R69, 0x1, -R2 ;  /* 0x000000014545b824 */ /* 0x000fe200078e0a02 */
[----:B------:R-:W-:Y:S01]  /*2510*/  ISETP.GT.U32.AND P3, PT, R2, R83, PT ;  /* 0x000000530200720c */ /* 0x000fe20003f64070 */
[----:B------:R-:W-:Y:S01]  /*2520*/  IMAD.HI.U32 R10, R6, R111, RZ ;  /* 0x0000006f060a7227 */ /* 0x000fe200078e00ff */
[----:B------:R-:W-:Y:S03]  /*2530*/  STL [R1+0x13a4], R44 ;  /* 0x0013a42c01007387 */ /* 0x000fe60000100800 */
[----:B------:R-:W-:Y:S01]  /*2540*/  IMAD.MOV R12, RZ, RZ, -R12 ;  /* 0x000000ffff0c7224 */ /* 0x000fe200078e0a0c */
[----:B------:R1:W-:Y:S01]  /*2550*/  STL [R1+0x13a0], R42 ;  /* 0x0013a02a01007387 */ /* 0x0003e20000100800 */
[----:B------:R-:W-:Y:S01]  /*2560*/  @!P5 IMAD.IADD R59, R59, 0x1, -R2 ;  /* 0x000000013b3bd824 */ /* 0x000fe200078e0a02 */
[C---:B------:R-:W-:Y:S01]  /*2570*/  ISETP.GT.U32.AND P5, PT, R2.reuse, R71, PT ;  /* 0x000000470200720c */ /* 0x040fe20003fa4070 */
[----:B------:R-:W-:Y:S01]  /*2580*/  IMAD.MOV R10, RZ, RZ, -R10 ;  /* 0x000000ffff0a7224 */ /* 0x000fe200078e0a0a */
[----:B------:R-:W-:Y:S01]  /*2590*/  STL [R1+0x139c], R40 ;  /* 0x00139c2801007387 */ /* 0x000fe20000100800 */
[----:B------:R-:W-:-:S02]  /*25a0*/  IMAD R93, R2, R12, R93 ;  /* 0x0000000c025d7224 */ /* 0x000fc400078e025d */
[----:B------:R-:W-:Y:S01]  /*25b0*/  IMAD R111, R2, R10, R111 ;  /* 0x0000000a026f7224 */ /* 0x000fe200078e026f */
[----:B------:R-:W-:Y:S01]  /*25c0*/  STL [R1+0x1378], R38 ;  /* 0x0013782601007387 */ /* 0x000fe20000100800 */
[----:B------:R-:W-:-:S03]  /*25d0*/  IMAD.HI.U32 R10, R6, R133, RZ ;  /* 0x00000085060a7227 */ /* 0x000fc600078e00ff */
[----:B------:R-:W-:Y:S01]  /*25e0*/  STL [R1+0x1374], R36 ;  /* 0x0013742401007387 */ /* 0x000fe20000100800 */
[----:B------:R-:W-:Y:S01]  /*25f0*/  @!P1 IMAD.IADD R79, R79, 0x1, -R2 ;  /* 0x000000014f4f9824 */ /* 0x000fe200078e0a02 */
[----:B------:R-:W-:Y:S01]  /*2600*/  ISETP.GT.U32.AND P1, PT, R2, R93, PT ;  /* 0x0000005d0200720c */ /* 0x000fe20003f24070 */
[----:B------:R-:W-:Y:S01]  /*2610*/  IMAD.HI.U32 R12, R6, R103, RZ ;  /* 0x00000067060c7227 */ /* 0x000fe200078e00ff */
[----:B------:R-:W-:Y:S03]  /*2620*/  STL [R1+0x136c], R34 ;  /* 0x00136c2201007387 */ /* 0x000fe60000100800 */
        /* <DEDUP_REMOVED lines=8> */
[----:B------:R-:W-:Y:S01]  /*26b0*/  @!P2 IMAD.IADD R81, R81, 0x1, -R2 ;  /* 0x000000015151a824 */ /* 0x000fe200078e0a02 */
[----:B------:R-:W-:Y:S01]  /*26c0*/  ISETP.GT.U32.AND P2, PT, R2, R95, PT ;  /* 0x0000005f0200720c */ /* 0x000fe20003f44070 */
[----:B------:R-:W-:Y:S01]  /*26d0*/  IMAD.MOV R12, RZ, RZ, -R12 ;  /* 0x000000ffff0c7224 */ /* 0x000fe200078e0a0c */
[----:B------:R-:W-:Y:S01]  /*26e0*/  IADD3 R8, -R8, RZ, RZ ;  /* 0x000000ff08087210 */ /* 0x000fe20007ffe1ff */
[----:B------:R-:W-:Y:S01]  /*26f0*/  @!P5 IMAD.IADD R71, R71, 0x1, -R2 ;  /* 0x000000014747d824 */ /* 0x000fe200078e0a02 */
[C---:B------:R-:W-:Y:S01]  /*2700*/  ISETP.GT.U32.AND P5, PT, R2.reuse, R85, PT ;  /* 0x000000550200720c */ /* 0x040fe20003fa4070 */
[----:B------:R-:W-:Y:S01]  /*2710*/  IMAD R133, R2, R10, R133 ;  /* 0x0000000a02857224 */ /* 0x000fe200078e0285 */
[----:B------:R-:W-:Y:S01]  /*2720*/  STL [R1+0x135c], R28 ;  /* 0x00135c1c01007387 */ /* 0x000fe20000100800 */
[----:B------:R-:W-:Y:S01]  /*2730*/  IMAD.HI.U32 R10, R6, R137, RZ ;  /* 0x00000089060a7227 */ /* 0x000fe200078e00ff */
[----:B------:R-:W-:-:S02]  /*2740*/  @!P3 IADD3 R97, R97, -R2, RZ ;  /* 0x800000026161b210 */ /* 0x000fc40007ffe0ff */
[C---:B------:R-:W-:Y:S01]  /*2750*/  ISETP.GT.U32.AND P3, PT, R2.reuse, R111, PT ;  /* 0x0000006f0200720c */ /* 0x040fe20003f64070 */
[----:B------:R-:W-:Y:S01]  /*2760*/  IMAD R103, R2, R12, R103 ;  /* 0x0000000c02677224 */ /* 0x000fe200078e0267 */
[----:B------:R-:W-:Y:S01]  /*2770*/  STL [R1+0x1358], R26 ;  /* 0x0013581a01007387 */ /* 0x000fe20000100800 */
[----:B------:R-:W-:-:S03]  /*2780*/  IMAD.HI.U32 R12, R6, R113, RZ ;  /* 0x00000071060c7227 */ /* 0x000fc600078e00ff */
[----:B------:R2:W-:Y:S01]  /*2790*/  STL [R1+0x1354], R22 ;  /* 0x0013541601007387 */ /* 0x0005e20000100800 */
[----:B------:R-:W-:Y:S02]  /*27a0*/  IMAD.MOV R10, RZ, RZ, -R10 ;  /* 0x000000ffff0a7224 */ /* 0x000fe400078e0a0a */
[--C-:B------:R-:W-:Y:S01]  /*27b0*/  @!P6 IMAD.IADD R53, R53, 0x1, -R2.reuse ;  /* 0x000000013535e824 */ /* 0x100fe200078e0a02 */
[C---:B------:R-:W-:Y:S01]  /*27c0*/  ISETP.GT.U32.AND P6, PT, R2.reuse, R73, PT ;  /* 0x000000490200720c */ /* 0x040fe20003fc4070 */
[----:B------:R-:W-:Y:S01]  /*27d0*/  @!P1 IMAD.IADD R93, R93, 0x1, -R2 ;  /* 0x000000015d5d9824 */ /* 0x000fe200078e0a02 */
[C---:B------:R-:W-:Y:S01]  /*27e0*/  ISETP.GT.U32.AND P1, PT, R2.reuse, R107, PT ;  /* 0x0000006b0200720c */ /* 0x040fe20003f24070 */
[----:B------:R-:W-:Y:S01]  /*27f0*/  IMAD.MOV R12, RZ, RZ, -R12 ;  /* 0x000000ffff0c7224 */ /* 0x000fe200078e0a0c */
[----:B------:R3:W-:Y:S01]  /*2800*/  STL [R1+0x1350], R24 ;  /* 0x0013501801007387 */ /* 0x0007e20000100800 */
[----:B------:R-:W-:Y:S02]  /*2810*/  IMAD R131, R2, R8, R131 ;  /* 0x0000000802837224 */ /* 0x000fe400078e0283 */
[----:B------:R-:W-:-:S04]  /*2820*/  IMAD.HI.U32 R8, R6, R135, RZ ;  /* 0x0000008706087227 */ /* 0x000fc800078e00ff */
[C---:B------:R-:W-:Y:S02]  /*2830*/  IMAD R99, R2.reuse, R16, R99 ;  /* 0x0000001002637224 */ /* 0x040fe400078e0263 */
[----:B------:R-:W-:Y:S02]  /*2840*/  IMAD R137, R2, R10, R137 ;  /* 0x0000000a02897224 */ /* 0x000fe400078e0289 */
[----:B------:R-:W-:Y:S01]  /*2850*/  IMAD.HI.U32 R10, R6, R141, RZ ;  /* 0x0000008d060a7227 */ /* 0x000fe200078e00ff */
[----:B------:R-:W-:Y:S02]  /*2860*/  @!P1 IADD3 R107, R107, -R2, RZ ;  /* 0x800000026b6b9210 */ /* 0x000fe40007ffe0ff */
[C---:B------:R-:W-:Y:S01]  /*2870*/  ISETP.GT.U32.AND P1, PT, R2.reuse, R137, PT ;  /* 0x000000890200720c */ /* 0x040fe20003f24070 */
[--C-:B------:R-:W-:Y:S01]  /*2880*/  @!P4 IMAD.IADD R89, R89, 0x1, -R2.reuse ;  /* 0x000000015959c824 */ /* 0x100fe200078e0a02 */
[C---:B------:R-:W-:Y:S01]  /*2890*/  ISETP.GT.U32.AND P4, PT, R2.reuse, R103, PT ;  /* 0x000000670200720c */ /* 0x040fe20003f84070 */
[----:B------:R-:W-:Y:S01]  /*28a0*/  IMAD R113, R2, R12, R113 ;  /* 0x0000000c02717224 */ /* 0x000fe200078e0271 */
[----:B------:R-:W-:Y:S01]  /*28b0*/  IADD3 R10, -R10, RZ, RZ ;  /* 0x000000ff0a0a7210 */ /* 0x000fe20007ffe1ff */
[----:B------:R-:W-:Y:S01]  /*28c0*/  @!P2 IMAD.IADD R95, R95, 0x1, -R2 ;  /* 0x000000015f5fa824 */ /* 0x000fe200078e0a02 */
[----:B------:R-:W-:Y:S01]  /*28d0*/  ISETP.GT.U32.AND P2, PT, R2, R109, PT ;  /* 0x0000006d0200720c */ /* 0x000fe20003f44070 */
[----:B------:R-:W-:-:S02]  /*28e0*/  IMAD.MOV R12, RZ, RZ, -R8 ;  /* 0x000000ffff0c7224 */ /* 0x000fc400078e0a08 */
[----:B------:R-:W-:-:S04]  /*28f0*/  IMAD.HI.U32 R8, R6, R139, RZ ;  /* 0x0000008b06087227 */ /* 0x000fc800078e00ff */
[----:B------:R-:W-:Y:S01]  /*2900*/  @!P5 IMAD.IADD R85, R85, 0x1, -R2 ;  /* 0x000000015555d824 */ /* 0x000fe200078e0a02 */
[C---:B------:R-:W-:Y:S01]  /*2910*/  ISETP.GT.U32.AND P5, PT, R2.reuse, R99, PT ;  /* 0x000000630200720c */ /* 0x040fe20003fa4070 */
[----:B------:R-:W-:Y:S02]  /*2920*/  IMAD.MOV R8, RZ, RZ, -R8 ;  /* 0x000000ffff087224 */ /* 0x000fe400078e0a08 */
[C---:B------:R-:W-:Y:S02]  /*2930*/  IMAD R141, R2.reuse, R10, R141 ;  /* 0x0000000a028d7224 */ /* 0x040fe400078e028d */
[--C-:B------:R-:W-:Y:S01]  /*2940*/  @!P0 IMAD.IADD R63, R63, 0x1, -R2.reuse ;  /* 0x000000013f3f8824 */ /* 0x100fe200078e0a02 */
[C---:B------:R-:W-:Y:S01]  /*2950*/  ISETP.GT.U32.AND P0, PT, R2.reuse, R77, PT ;  /* 0x0000004d0200720c */ /* 0x040fe20003f04070 */
[----:B------:R-:W-:Y:S01]  /*2960*/  @!P6 IMAD.IADD R73, R73, 0x1, -R2 ;  /* 0x000000014949e824 */ /* 0x000fe200078e0a02 */
[C---:B------:R-:W-:Y:S01]  /*2970*/  ISETP.GT.U32.AND P6, PT, R2.reuse, R87, PT ;  /* 0x000000570200720c */ /* 0x040fe20003fc4070 */
[----:B------:R-:W-:-:S02]  /*2980*/  IMAD R139, R2, R8, R139 ;  /* 0x00000008028b7224 */ /* 0x000fc400078e028b */
[--C-:B------:R-:W-:Y:S01]  /*2990*/  @!P4 IMAD.IADD R103, R103, 0x1, -R2.reuse ;  /* 0x000000016767c824 */ /* 0x100fe200078e0a02 */
[C---:B------:R-:W-:Y:S01]  /*29a0*/  ISETP.GT.U32.AND P4, PT, R2.reuse, R133, PT ;  /* 0x000000850200720c */ /* 0x040fe20003f84070 */
[--C-:B------:R-:W-:Y:S01]  /*29b0*/  @!P3 IMAD.IADD R111, R111, 0x1, -R2.reuse ;  /* 0x000000016f6fb824 */ /* 0x100fe200078e0a02 */
[C---:B------:R-:W-:Y:S01]  /*29c0*/  ISETP.GT.U32.AND P3, PT, R2.reuse, R141, PT ;  /* 0x0000008d0200720c */ /* 0x040fe20003f64070 */
[--C-:B------:R-:W-:Y:S01]  /*29d0*/  @!P2 IMAD.IADD R109, R109, 0x1, -R2.reuse ;  /* 0x000000016d6da824 */ /* 0x100fe200078e0a02 */
[C---:B------:R-:W-:Y:S01]  /*29e0*/  ISETP.GT.U32.AND P2, PT, R2.reuse, R139, PT ;  /* 0x0000008b0200720c */ /* 0x040fe20003f44070 */
[----:B------:R-:W-:Y:S01]  /*29f0*/  @!P5 IMAD.IADD R99, R99, 0x1, -R2 ;  /* 0x000000016363d824 */ /* 0x000fe200078e0a02 */
[C---:B------:R-:W-:Y:S01]  /*2a00*/  ISETP.GT.U32.AND P5, PT, R2.reuse, R113, PT ;  /* 0x000000710200720c */ /* 0x040fe20003fa4070 */
[----:B------:R-:W-:Y:S01]  /*2a10*/  IMAD R135, R2, R12, R135 ;  /* 0x0000000c02877224 */ /* 0x000fe200078e0287 */
[-C--:B------:R-:W-:Y:S01]  /*2a20*/  @!P0 IADD3 R77, R77, -R2.reuse, RZ ;  /* 0x800000024d4d8210 */ /* 0x080fe20007ffe0ff */
[----:B------:R-:W-:Y:S01]  /*2a30*/  IMAD.HI.U32 R12, R6, R143, RZ ;  /* 0x0000008f060c7227 */ /* 0x000fe200078e00ff */
[----:B------:R-:W-:-:S02]  /*2a40*/  @!P6 IADD3 R87, R87, -R2, RZ ;  /* 0x800000025757e210 */ /* 0x000fc40007ffe0ff */
[C---:B------:R-:W-:Y:S01]  /*2a50*/  ISETP.GT.U32.AND P0, PT, R2.reuse, R91, PT ;  /* 0x0000005b0200720c */ /* 0x040fe20003f04070 */
[----:B------:R-:W-:Y:S01]  /*2a60*/  IMAD.MOV R12, RZ, RZ, -R12 ;  /* 0x000000ffff0c7224 */ /* 0x000fe200078e0a0c */
[C---:B------:R-:W-:Y:S01]  /*2a70*/  ISETP.GT.U32.AND P6, PT, R2.reuse, R101, PT ;  /* 0x000000650200720c */ /* 0x040fe20003fc4070 */
[--C-:B------:R-:W-:Y:S01]  /*2a80*/  @!P1 IMAD.IADD R137, R137, 0x1, -R2.reuse ;  /* 0x0000000189899824 */ /* 0x100fe200078e0a02 */
[C---:B------:R-:W-:Y:S01]  /*2a90*/  ISETP.GT.U32.AND P1, PT, R2.reuse, R85, PT ;  /* 0x000000550200720c */ /* 0x040fe20003f24070 */
[C---:B------:R-:W-:Y:S01]  /*2aa0*/  IMAD R143, R2.reuse, R12, R143 ;  /* 0x0000000c028f7224 */ /* 0x040fe200078e028f */
[----:B------:R-:W-:Y:S01]  /*2ab0*/  @!P4 IADD3 R133, R133, -R2, RZ ;  /* 0x800000028585c210 */ /* 0x000fe20007ffe0ff */
        /* <DEDUP_REMOVED lines=12> */
[----:B------:R-:W-:Y:S01]  /*2b80*/  IMAD R252, R252, 0x100, R221 ;  /* 0x00000100fcfc7824 */ /* 0x000fe200078e02dd */
[C---:B------:R-:W-:Y:S01]  /*2b90*/  ISETP.GT.U32.AND P6, PT, R2.reuse, R131, PT ;  /* 0x000000830200720c */ /* 0x040fe20003fc4070 */
[--C-:B------:R-:W-:Y:S01]  /*2ba0*/  @!P4 IMAD.IADD R81, R81, 0x1, -R2.reuse ;  /* 0x000000015151c824 */ /* 0x100fe200078e0a02 */
[C---:B------:R-:W-:Y:S01]  /*2bb0*/  ISETP.GT.U32.AND P4, PT, R2.reuse, R93, PT ;  /* 0x0000005d0200720c */ /* 0x040fe20003f84070 */
[----:B------:R-:W-:Y:S01]  /*2bc0*/  @!P3 IMAD.IADD R89, R89, 0x1, -R2 ;  /* 0x000000015959b824 */ /* 0x000fe200078e0a02 */
[----:B------:R-:W-:-:S02]  /*2bd0*/  ISETP.GT.U32.AND P3, PT, R2, R101, PT ;  /* 0x000000650200720c */ /* 0x000fc40003f64070 */
[-C--:B------:R-:W-:Y:S02]  /*2be0*/  @!P2 IADD3 R87, R87, -R2.reuse, RZ ;  /* 0x800000025757a210 */ /* 0x080fe40007ffe0ff */
[C---:B------:R-:W-:Y:S01]  /*2bf0*/  ISETP.GT.U32.AND P2, PT, R2.reuse, R99, PT ;  /* 0x000000630200720c */ /* 0x040fe20003f44070 */
[--C-:B------:R-:W-:Y:S01]  /*2c00*/  @!P0 IMAD.IADD R105, R105, 0x1, -R2.reuse ;  /* 0x0000000169698824 */ /* 0x100fe200078e0a02 */
[-C--:B------:R-:W-:Y:S01]  /*2c10*/  @!P5 IADD3 R143, R143, -R2.reuse, RZ ;  /* 0x800000028f8fd210 */ /* 0x080fe20007ffe0ff */
[--C-:B------:R-:W-:Y:S01]  /*2c20*/  @!P1 IMAD.IADD R97, R97, 0x1, -R2.reuse ;  /* 0x0000000161619824 */ /* 0x100fe200078e0a02 */
[C---:B------:R-:W-:Y:S01]  /*2c30*/  ISETP.GT.U32.AND P5, PT, R2.reuse, R91, PT ;  /* 0x0000005b0200720c */ /* 0x040fe20003fa4070 */
[--C-:B------:R-:W-:Y:S01]  /*2c40*/  @!P6 IMAD.IADD R131, R131, 0x1, -R2.reuse ;  /* 0x000000018383e824 */ /* 0x100fe200078e0a02 */
[C---:B------:R-:W-:Y:S02]  /*2c50*/  ISETP.GT.U32.AND P1, PT, R2.reuse, R109, PT ;  /* 0x0000006d0200720c */ /* 0x040fe40003f24070 */
[----:B------:R-:W-:Y:S01]  /*2c60*/  @!P4 IADD3 R93, R93, -R2, RZ ;  /* 0x800000025d5dc210 */ /* 0x000fe20007ffe0ff */
[----:B------:R-:W-:Y:S01]  /*2c70*/  @!P3 IMAD.IADD R101, R101, 0x1, -R2 ;  /* 0x000000016565b824 */ /* 0x000fe200078e0a02 */
[----:B------:R-:W-:-:S02]  /*2c80*/  ISETP.GT.U32.AND P4, PT, R2, R105, PT ;  /* 0x000000690200720c */ /* 0x000fc40003f84070 */
[C---:B------:R-:W-:Y:S01]  /*2c90*/  ISETP.GT.U32.AND P3, PT, R2.reuse, R113, PT ;  /* 0x000000710200720c */ /* 0x040fe20003f64070 */
[--C-:B------:R-:W-:Y:S01]  /*2ca0*/  @!P2 IMAD.IADD R99, R99, 0x1, -R2.reuse ;  /* 0x000000016363a824 */ /* 0x100fe200078e0a02 */
[C---:B------:R-:W-:Y:S02]  /*2cb0*/  ISETP.GT.U32.AND P2, PT, R2.reuse, R111, PT ;  /* 0x0000006f0200720c */ /* 0x040fe40003f44070 */
[C---:B------:R-:W-:Y:S01]  /*2cc0*/  ISETP.GT.U32.AND P0, PT, R2.reuse, R135, PT ;  /* 0x000000870200720c */ /* 0x040fe20003f04070 */
[--C-:B------:R-:W-:Y:S01]  /*2cd0*/  @!P5 IMAD.IADD R91, R91, 0x1, -R2.reuse ;  /* 0x000000015b5bd824 */ /* 0x100fe200078e0a02 */
[C---:B------:R-:W-:Y:S02]  /*2ce0*/  ISETP.GT.U32.AND P5, PT, R2.reuse, R103, PT ;  /* 0x000000670200720c */ /* 0x040fe40003fa4070 */
[----:B------:R-:W-:Y:S02]  /*2cf0*/  @!P1 IADD3 R109, R109, -R2, RZ ;  /* 0x800000026d6d9210 */ /* 0x000fe40007ffe0ff */
        /* <DEDUP_REMOVED lines=10> */
[----:B------:R-:W-:-:S02]  /*2da0*/  ISETP.GT.U32.AND P5, PT, R2, R131, PT ;  /* 0x000000830200720c */ /* 0x000fc40003fa4070 */
[----:B------:R-:W-:Y:S01]  /*2db0*/  ISETP.GT.U32.AND P0, PT, R2, R83, PT ;  /* 0x000000530200720c */ /* 0x000fe20003f04070 */
[--C-:B------:R-:W-:Y:S01]  /*2dc0*/  @!P1 IMAD.IADD R137, R137, 0x1, -R2.reuse ;  /* 0x0000000189899824 */ /* 0x100fe200078e0a02 */
[----:B------:R-:W-:Y:S01]  /*2dd0*/  ISETP.GE.AND P1, PT, R149, RZ, PT ;  /* 0x000000ff9500720c */ /* 0x000fe20003f26270 */
[--C-:B------:R-:W-:Y:S01]  /*2de0*/  @!P4 IMAD.IADD R133, R133, 0x1, -R2.reuse ;  /* 0x000000018585c824 */ /* 0x100fe200078e0a02 */
[----:B------:R-:W-:Y:S01]  /*2df0*/  ISETP.GE.AND P4, PT, R150, RZ, PT ;  /* 0x000000ff9600720c */ /* 0x000fe20003f86270 */
[--C-:B------:R-:W-:Y:S01]  /*2e00*/  @!P3 IMAD.IADD R141, R141, 0x1, -R2.reuse ;  /* 0x000000018d8db824 */ /* 0x100fe200078e0a02 */
[----:B------:R-:W-:Y:S01]  /*2e10*/  ISETP.GE.AND P3, PT, R147, RZ, PT ;  /* 0x000000ff9300720c */ /* 0x000fe20003f66270 */
[--C-:B------:R-:W-:Y:S01]  /*2e20*/  @!P2 IMAD.IADD R139, R139, 0x1, -R2.reuse ;  /* 0x000000018b8ba824 */ /* 0x100fe200078e0a02 */
[----:B------:R-:W-:Y:S01]  /*2e30*/  ISETP.GE.AND P2, PT, R148, RZ, PT ;  /* 0x000000ff9400720c */ /* 0x000fe20003f46270 */
[--C-:B------:R-:W-:Y:S01]  /*2e40*/  @!P6 IMAD.IADD R79, R79, 0x1, -R2.reuse ;  /* 0x000000014f4fe824 */ /* 0x100fe200078e0a02 */
[----:B------:R-:W-:Y:S01]  /*2e50*/  IADD3 R82, R252, 0x20, RZ ;  /* 0x00000020fc527810 */ /* 0x000fe20007ffe0ff */
[--C-:B------:R-:W-:Y:S01]  /*2e60*/  @!P5 IMAD.IADD R131, R131, 0x1, -R2.reuse ;  /* 0x000000018383d824 */ /* 0x100fe200078e0a02 */
[----:B------:R-:W-:Y:S01]  /*2e70*/  ISETP.GE.AND P5, PT, R151, RZ, PT ;  /* 0x000000ff9700720c */ /* 0x000fe20003fa6270 */
[----:B------:R-:W-:Y:S01]  /*2e80*/  @!P0 IMAD.IADD R83, R83, 0x1, -R2 ;  /* 0x0000000153538824 */ /* 0x000fe200078e0a02 */
[----:B------:R-:W-:Y:S01]  /*2e90*/  ISETP.GT.U32.AND P0, PT, R2, R95, PT ;  /* 0x0000005f0200720c */ /* 0x000fe20003f04070 */
[----:B------:R-:W-:Y:S01]  /*2ea0*/  @!P1 IMAD.MOV R7, RZ, RZ, -R7 ;  /* 0x000000ffff079224 */ /* 0x000fe200078e0a07 */
[----:B------:R-:W-:Y:S01]  /*2eb0*/  ISETP.GE.AND P1, PT, R142, RZ, PT ;  /* 0x000000ff8e00720c */ /* 0x000fe20003f26270 */
[----:B------:R-:W-:Y:S01]  /*2ec0*/  @!P4 IMAD.MOV R3, RZ, RZ, -R3 ;  /* 0x000000ffff03c224 */ /* 0x000fe200078e0a03 */
[----:B------:R-:W-:Y:S01]  /*2ed0*/  ISETP.GE.AND P4, PT, R144, RZ, PT ;  /* 0x000000ff9000720c */ /* 0x000fe20003f86270 */
[----:B------:R-:W-:Y:S01]  /*2ee0*/  @!P3 IMAD.MOV R11, RZ, RZ, -R11 ;  /* 0x000000ffff0bb224 */ /* 0x000fe200078e0a0b */
[----:B------:R-:W-:Y:S01]  /*2ef0*/  ISETP.GE.AND P3, PT, R138, RZ, PT ;  /* 0x000000ff8a00720c */ /* 0x000fe20003f66270 */
[----:B------:R-:W-:Y:S01]  /*2f00*/  @!P2 IMAD.MOV R9, RZ, RZ, -R9 ;  /* 0x000000ffff09a224 */ /* 0x000fe200078e0a09 */
[----:B------:R-:W-:Y:S01]  /*2f10*/  ISETP.GE.AND P2, PT, R140, RZ, PT ;  /* 0x000000ff8c00720c */ /* 0x000fe20003f46270 */
[----:B------:R4:W-:Y:S01]  /*2f20*/  STL [R1+0x870], R82 ;  /* 0x0008705201007387 */ /* 0x0009e20000100800 */
[----:B------:R-:W-:-:S02]  /*2f30*/  IADD3 R80, R252, 0x40, RZ ;  /* 0x00000040fc507810 */ /* 0x000fc40007ffe0ff */
[----:B------:R-:W-:Y:S01]  /*2f40*/  @!P5 IADD3 R5, -R5, RZ, RZ ;  /* 0x000000ff0505d210 */ /* 0x000fe20007ffe1ff */
[----:B------:R-:W-:Y:S01]  /*2f50*/  @!P0 IMAD.IADD R95, R95, 0x1, -R2 ;  /* 0x000000015f5f8824 */ /* 0x000fe200078e0a02 */
[----:B------:R-:W-:Y:S01]  /*2f60*/  ISETP.GE.AND P5, PT, R146, RZ, PT ;  /* 0x000000ff9200720c */ /* 0x000fe20003fa6270 */
        /* <DEDUP_REMOVED lines=8> */
[----:B------:R-:W-:Y:S01]  /*2ff0*/  STL [R1+0x874], R80 ;  /* 0x0008745001007387 */ /* 0x000fe20000100800 */
[----:B------:R-:W-:-:S02]  /*3000*/  ISETP.GT.U32.AND P0, PT, R2, R107, PT ;  /* 0x0000006b0200720c */ /* 0x000fc40003f04070 */
[----:B------:R-:W-:Y:S02]  /*3010*/  IABS R115, R252 ;  /* 0x000000fc00737213 */ /* 0x000fe40000000000 */
[----:B------:R-:W-:Y:S01]  /*3020*/  @!P5 IADD3 R13, -R13, RZ, RZ ;  /* 0x000000ff0d0dd210 */ /* 0x000fe20007ffe1ff */
        /* <DEDUP_REMOVED lines=8> */
[----:B------:R-:W-:Y:S01]  /*30b0*/  @!P0 IMAD.IADD R107, R107, 0x1, -R2 ;  /* 0x000000016b6b8824 */ /* 0x000fe200078e0a02 */
[----:B------:R-:W-:Y:S01]  /*30c0*/  ISETP.GE.AND P2, PT, R120, RZ, PT ;  /* 0x000000ff7800720c */ /* 0x000fe20003f46270 */
[----:B------:R-:W-:Y:S01]  /*30d0*/  IMAD.HI.U32 R6, R4, R115, RZ ;  /* 0x0000007304067227 */ /* 0x000fe200078e00ff */
[----:B------:R-:W-:-:S02]  /*30e0*/  ISETP.GT.U32.AND P0, PT, R2, R135, PT ;  /* 0x000000870200720c */ /* 0x000fc40003f04070 */
[----:B------:R-:W-:Y:S01]  /*30f0*/  IABS R117, R82 ;  /* 0x0000005200757213 */ /* 0x000fe20000000000 */
[----:B------:R-:W-:Y:S01]  /*3100*/  IMAD.MOV R6, RZ, RZ, -R6 ;  /* 0x000000ffff067224 */ /* 0x000fe200078e0a06 */
        /* <DEDUP_REMOVED lines=9> */
[----:B------:R-:W-:Y:S01]  /*31a0*/  IMAD.HI.U32 R8, R4, R117, RZ ;  /* 0x0000007504087227 */ /* 0x000fe200078e00ff */
[----:B------:R-:W-:-:S02]  /*31b0*/  ISETP.GE.AND P2, PT, R110, RZ, PT ;  /* 0x000000ff6e00720c */ /* 0x000fc40003f46270 */
[----:B------:R-:W-:Y:S01]  /*31c0*/  IABS R119, R80 ;  /* 0x0000005000777213 */ /* 0x000fe20000000000 */
[----:B------:R-:W-:Y:S01]  /*31d0*/  IMAD R115, R0, R6, R115 ;  /* 0x0000000600737224 */ /* 0x000fe200078e0273 */
[----:B------:R-:W-:Y:S02]  /*31e0*/  IADD3 R76, R252, 0x80, RZ ;  /* 0x00000080fc4c7810 */ /* 0x000fe40007ffe0ff */
        /* <DEDUP_REMOVED lines=11> */
[C---:B------:R-:W-:Y:S01]  /*32a0*/  IADD3 R78, R252.reuse, 0x60, RZ ;  /* 0x00000060fc4e7810 */ /* 0x040fe20007ffe0ff */
[----:B------:R-:W-:Y:S01]  /*32b0*/  IMAD.MOV R10, RZ, RZ, -R10 ;  /* 0x000000ffff0a7224 */ /* 0x000fe200078e0a0a */
        /* <DEDUP_REMOVED lines=10> */
[----:B------:R-:W-:Y:S01]  /*3360*/  IMAD R119, R0, R10, R119 ;  /* 0x0000000a00777224 */ /* 0x000fe200078e0277 */
[----:B------:R-:W-:Y:S01]  /*3370*/  ISETP.GE.AND P2, PT, R90, RZ, PT ;  /* 0x000000ff5a00720c */ /* 0x000fe20003f46270 */
[----:B------:R-:W-:Y:S01]  /*3380*/  STL [R1+0x87c], R78 ;  /* 0x00087c4e01007387 */ /* 0x000fe20000100800 */
[----:B------:R-:W-:-:S02]  /*3390*/  IADD3 R18, R252, 0xc0, RZ ;  /* 0x000000c0fc127810 */ /* 0x000fc40007ffe0ff */
[----:B------:R-:W-:Y:S01]  /*33a0*/  IADD3 R16, R252, 0xe0, RZ ;  /* 0x000000e0fc107810 */ /* 0x000fe20007ffe0ff */
[----:B------:R-:W-:Y:S01]  /*33b0*/  STL [R1+0x880], R76 ;  /* 0x0008804c01007387 */ /* 0x000fe20000100800 */
        /* <DEDUP_REMOVED lines=10> */
[----:B------:R-:W-:-:S02]  /*3460*/  ISETP.GE.AND P2, PT, R72, RZ, PT ;  /* 0x000000ff4800720c */ /* 0x000fc40003f46270 */
[----:B------:R-:W-:Y:S01]  /*3470*/  IABS R123, R76 ;  /* 0x0000004c007b7213 */ /* 0x000fe20000000000 */
[----:B------:R1:W-:Y:S01]  /*3480*/  STL [R1+0x8d0], R18 ;  /* 0x0008d01201007387 */ /* 0x0003e20000100800 */
[----:B------:R-:W-:Y:S02]  /*3490*/  IADD3 R8, -R8, RZ, RZ ;  /* 0x000000ff08087210 */ /* 0x000fe40007ffe1ff */
        /* <DEDUP_REMOVED lines=10> */
[----:B------:R-:W-:Y:S01]  /*3540*/  ISETP.GE.AND P2, PT, R62, RZ, PT ;  /* 0x000000ff3e00720c */ /* 0x000fe20003f46270 */
[----:B------:R1:W-:Y:S01]  /*3550*/  STL [R1+0x8cc], R16 ;  /* 0x0008cc1001007387 */ /* 0x0003e20000100800 */
[----:B------:R-:W-:Y:S01]  /*3560*/  IABS R121, R78 ;  /* 0x0000004e00797213 */ /* 0x000fe20000000000 */
[----:B------:R-:W-:Y:S01]  /*3570*/  IMAD R117, R0, R8, R117 ;  /* 0x0000000800757224 */ /* 0x000fe200078e0275 */
        /* <DEDUP_REMOVED lines=14> */
[----:B------:R-:W-:Y:S01]  /*3660*/  IMAD.HI.U32 R8, R4, R127, RZ ;  /* 0x0000007f04087227 */ /* 0x000fe200078e00ff */
[----:B------:R-:W-:Y:S02]  /*3670*/  @!P0 IADD3 R135, R135, -R2, RZ ;  /* 0x8000000287878210 */ /* 0x000fe40007ffe0ff */
        /* <DEDUP_REMOVED lines=12> */
[----:B------:R-:W-:Y:S01]  /*3740*/  IMAD.MOV R12, RZ, RZ, -R12 ;  /* 0x000000ffff0c7224 */ /* 0x000fe200078e0a0c */
[----:B------:R-:W-:Y:S01]  /*3750*/  ISETP.GT.U32.AND P6, PT, R2, R143, PT ;  /* 0x0000008f0200720c */ /* 0x000fe20003fc4070 */
[----:B------:R-:W-:Y:S01]  /*3760*/  IMAD R123, R0, R6, R123 ;  /* 0x00000006007b7224 */ /* 0x000fe200078e027b */
        /* <DEDUP_REMOVED lines=11> */
[----:B------:R-:W-:Y:S01]  /*3820*/  IADD3 R10, -R10, RZ, RZ ;  /* 0x000000ff0a0a7210 */ /* 0x000fe20007ffe1ff */
[----:B------:R-:W-:Y:S01]  /*3830*/  IMAD.MOV R4, RZ, RZ, -R4 ;  /* 0x000000ffff047224 */ /* 0x000fe200078e0a04 */
[----:B------:R-:W-:Y:S01]  /*3840*/  ISETP.NE.AND P0, PT, RZ, c[0x0][0x17c], PT ;  /* 0x00005f00ff007a0c */ /* 0x000fe20003f05270 */
        /* <DEDUP_REMOVED lines=9> */
[C---:B------:R-:W-:Y:S01]  /*38e0*/  ISETP.GT.U32.AND P3, PT, R0.reuse, R115, PT ;  /* 0x000000730000720c */ /* 0x040fe20003f64070 */
[----:B------:R-:W-:Y:S01]  /*38f0*/  IMAD R129, R0, R4, R129 ;  /* 0x0000000400817224 */ /* 0x000fe200078e0281 */
[----:B------:R-:W-:Y:S01]  /*3900*/  ISETP.GE.AND P2, PT, R22, RZ, PT ;  /* 0x000000ff1600720c */ /* 0x000fe20003f46270 */
[C---:B------:R-:W-:Y:S01]  /*3910*/  IMAD R125, R0.reuse, R10, R125 ;  /* 0x0000000a007d7224 */ /* 0x040fe200078e027d */
[----:B------:R-:W-:Y:S01]  /*3920*/  IADD3 R6, R165, -0x5, RZ ;  /* 0xfffffffba5067810 */ /* 0x000fe20007ffe0ff */
[----:B------:R-:W-:Y:S01]  /*3930*/  @!P6 IMAD.IADD R143, R143, 0x1, -R2 ;  /* 0x000000018f8fe824 */ /* 0x000fe200078e0a02 */
[----:B------:R-:W-:Y:S01]  /*3940*/  ISETP.GT.U32.AND P6, PT, R0, R119, PT ;  /* 0x000000770000720c */ /* 0x000fe20003fc4070 */
[----:B------:R-:W-:Y:S01]  /*3950*/  IMAD.MOV R8, RZ, RZ, -R8 ;  /* 0x000000ffff087224 */ /* 0x000fe200078e0a08 */
[----:B------:R-:W-:Y:S01]  /*3960*/  @!P5 IADD3 R113, -R113, RZ, RZ ;  /* 0x000000ff7171d210 */ /* 0x000fe20007ffe1ff */
[----:B------:R-:W-:Y:S01]  /*3970*/  @!P1 IMAD.MOV R145, RZ, RZ, -R145 ;  /* 0x000000ffff919224 */ /* 0x000fe200078e0a91 */
[----:B------:R-:W-:Y:S01]  /*3980*/  ISETP.GE.AND P5, PT, R28, RZ, PT ;  /* 0x000000ff1c00720c */ /* 0x000fe20003fa6270 */
[----:B------:R-:W-:Y:S01]  /*3990*/  @!P4 IMAD.MOV R141, RZ, RZ, -R141 ;  /* 0x000000ffff8dc224 */ /* 0x000fe200078e0a8d */
[C---:B------:R-:W-:Y:S01]  /*39a0*/  ISETP.GT.U32.AND P1, PT, R0.reuse, R123, PT ;  /* 0x0000007b0000720c */ /* 0x040fe20003f24070 */
[--C-:B------:R-:W-:Y:S01]  /*39b0*/  @!P3 IMAD.IADD R115, R115, 0x1, -R0.reuse ;  /* 0x000000017373b824 */ /* 0x100fe200078e0a00 */
[C---:B------:R-:W-:Y:S01]  /*39c0*/  ISETP.GT.U32.AND P4, PT, R0.reuse, R121, PT ;  /* 0x000000790000720c */ /* 0x040fe20003f84070 */
[----:B------:R-:W-:Y:S01]  /*39d0*/  @!P2 IMAD.MOV R143, RZ, RZ, -R143 ;  /* 0x000000ffff8fa224 */ /* 0x000fe200078e0a8f */
[C---:B------:R-:W-:Y:S01]  /*39e0*/  ISETP.GT.U32.AND P3, PT, R0.reuse, R129, PT ;  /* 0x000000810000720c */ /* 0x040fe20003f64070 */
[C---:B------:R-:W-:Y:S01]  /*39f0*/  IMAD R127, R0.reuse, R8, R127 ;  /* 0x00000008007f7224 */ /* 0x040fe200078e027f */
[----:B------:R-:W-:Y:S01]  /*3a00*/  ISETP.GT.U32.AND P2, PT, R0, R125, PT ;  /* 0x0000007d0000720c */ /* 0x000fe20003f44070 */
[----:B------:R-:W-:Y:S01]  /*3a10*/  @!P6 IMAD.IADD R119, R119, 0x1, -R0 ;  /* 0x000000017777e824 */ /* 0x000fe200078e0a00 */
[----:B------:R-:W-:-:S03]  /*3a20*/  LOP3.LUT R2, RZ, c[0x0][0x17c], RZ, 0x33, !PT ;  /* 0x00005f00ff027a12 */ /* 0x000fc600078e33ff */
[----:B------:R-:W-:Y:S02]  /*3a30*/  @!P5 IADD3 R139, -R139, RZ, RZ ;  /* 0x000000ff8b8bd210 */ /* 0x000fe40007ffe1ff */
[----:B------:R-:W-:Y:S01]  /*3a40*/  ISETP.GT.U32.AND P5, PT, R0, R117, PT ;  /* 0x000000750000720c */ /* 0x000fe20003fa4070 */
[--C-:B------:R-:W-:Y:S01]  /*3a50*/  @!P1 IMAD.IADD R123, R123, 0x1, -R0.reuse ;  /* 0x000000017b7b9824 */ /* 0x100fe200078e0a00 */
[C---:B-1----:R-:W-:Y:S01]  /*3a60*/  SEL R42, R2.reuse, R3, !P0 ;  /* 0x00000003022a7207 */ /* 0x042fe20004000000 */
[--C-:B------:R-:W-:Y:S01]  /*3a70*/  @!P4 IMAD.IADD R121, R121, 0x1, -R0.reuse ;  /* 0x000000017979c824 */ /* 0x100fe200078e0a00 */
[C---:B------:R-:W-:Y:S01]  /*3a80*/  SEL R44, R2.reuse, R9, !P0 ;  /* 0x00000009022c7207 */ /* 0x040fe20004000000 */
[--C-:B------:R-:W-:Y:S01]  /*3a90*/  @!P3 IMAD.IADD R129, R129, 0x1, -R0.reuse ;  /* 0x000000018181b824 */ /* 0x100fe200078e0a00 */
[C---:B------:R-:W-:Y:S01]  /*3aa0*/  SEL R48, R2.reuse, R15, !P0 ;  /* 0x0000000f02307207 */ /* 0x040fe20004000000 */
[--C-:B------:R-:W-:Y:S01]  /*3ab0*/  @!P2 IMAD.IADD R125, R125, 0x1, -R0.reuse ;  /* 0x000000017d7da824 */ /* 0x100fe200078e0a00 */
[----:B------:R-:W-:Y:S01]  /*3ac0*/  SEL R52, R2, R23, !P0 ;  /* 0x0000001702347207 */ /* 0x000fe20004000000 */
[----:B------:R-:W-:Y:S01]  /*3ad0*/  IMAD R42, R42, c[0x0][0x190], RZ ;  /* 0x000064002a2a7a24 */ /* 0x000fe200078e02ff */
[----:B------:R-:W-:Y:S01]  /*3ae0*/  SEL R54, R2, R27, !P0 ;  /* 0x0000001b02367207 */ /* 0x000fe20004000000 */
[----:B------:R-:W-:Y:S01]  /*3af0*/  IMAD R44, R44, c[0x0][0x190], RZ ;  /* 0x000064002c2c7a24 */ /* 0x000fe200078e02ff */
[C---:B------:R-:W-:Y:S01]  /*3b00*/  SEL R56, R2.reuse, R31, !P0 ;  /* 0x0000001f02387207 */ /* 0x040fe20004000000 */
[----:B------:R-:W-:Y:S01]  /*3b10*/  @!P5 IMAD.IADD R117, R117, 0x1, -R0 ;  /* 0x000000017575d824 */ /* 0x000fe200078e0a00 */
[----:B------:R-:W-:Y:S01]  /*3b20*/  SEL R58, R2, R35, !P0 ;  /* 0x00000023023a7207 */ /* 0x000fe20004000000 */
[----:B------:R-:W-:Y:S01]  /*3b30*/  IMAD R48, R48, c[0x0][0x190], RZ ;  /* 0x0000640030307a24 */ /* 0x000fe200078e02ff */
        /* <DEDUP_REMOVED lines=8> */
[C---:B------:R-:W-:Y:S01]  /*3bc0*/  SEL R46, R2.reuse, R13, !P0 ;  /* 0x0000000d022e7207 */ /* 0x040fe20004000000 */
        /* <DEDUP_REMOVED lines=9> */
[----:B------:R-:W-:-:S02]  /*3c60*/  SEL R29, R2, R29, !P0 ;  /* 0x0000001d021d7207 */ /* 0x000fc40004000000 */
[C---:B------:R-:W-:Y:S02]  /*3c70*/  SEL R33, R2.reuse, R33, !P0 ;  /* 0x0000002102217207 */ /* 0x040fe40004000000 */
[C---:B------:R-:W-:Y:S02]  /*3c80*/  SEL R37, R2.reuse, R37, !P0 ;  /* 0x0000002502257207 */ /* 0x040fe40004000000 */
[C---:B------:R-:W-:Y:S02]  /*3c90*/  SEL R41, R2.reuse, R41, !P0 ;  /* 0x0000002902297207 */ /* 0x040fe40004000000 */
[C---:B------:R-:W-:Y:S01]  /*3ca0*/  SEL R62, R2.reuse, R43, !P0 ;  /* 0x0000002b023e7207 */ /* 0x040fe20004000000 */
[----:B------:R-:W-:Y:S01]  /*3cb0*/  IMAD R43, R3, c[0x0][0x190], RZ ;  /* 0x00006400032b7a24 */ /* 0x000fe200078e02ff */
[C---:B------:R-:W-:Y:S01]  /*3cc0*/  SEL R9, R2.reuse, R45, !P0 ;  /* 0x0000002d02097207 */ /* 0x040fe20004000000 */
        /* <DEDUP_REMOVED lines=19> */
[----:B--2---:R-:W-:Y:S01]  /*3e00*/  SEL R22, R2, R65, !P0 ;  /* 0x0000004102167207 */ /* 0x004fe20004000000 */
        /* <DEDUP_REMOVED lines=63> */
[----:B---3--:R-:W-:Y:S01]  /*4200*/  SEL R24, R2, R145, !P0 ;  /* 0x0000009102187207 */ /* 0x008fe20004000000 */
[----:B------:R-:W-:Y:S01]  /*4210*/  IMAD R22, R141, c[0x0][0x190], RZ ;  /* 0x000064008d167a24 */ /* 0x000fe200078e02ff */
[C---:B------:R-:W-:Y:S01]  /*4220*/  ISETP.GT.U32.AND P0, PT, R0.reuse, R127, PT ;  /* 0x0000007f0000720c */ /* 0x040fe20003f04070 */
[----:B------:R-:W-:Y:S01]  /*4230*/  IMAD R23, R143, c[0x0][0x190], RZ ;  /* 0x000064008f177a24 */ /* 0x000fe200078e02ff */
[----:B------:R-:W-:Y:S01]  /*4240*/  ISETP.GT.U32.AND P3, PT, R0, R123, PT ;  /* 0x0000007b0000720c */ /* 0x000fe20003f64070 */
        /* <DEDUP_REMOVED lines=9> */
[----:B------:R-:W-:Y:S01]  /*42e0*/  IADD3 R2, R165, -0x1, RZ ;  /* 0xffffffffa5027810 */ /* 0x000fe20007ffe0ff */
[----:B------:R-:W-:Y:S01]  /*42f0*/  IMAD R24, R24, c[0x0][0x190], RZ ;  /* 0x0000640018187a24 */ /* 0x000fe200078e02ff */
[----:B------:R-:W-:Y:S01]  /*4300*/  @!P0 IADD3 R127, R127, -R0, RZ ;  /* 0x800000007f7f8210 */ /* 0x000fe20007ffe0ff */
[--C-:B------:R-:W-:Y:S01]  /*4310*/  @!P3 IMAD.IADD R123, R123, 0x1, -R0.reuse ;  /* 0x000000017b7bb824 */ /* 0x100fe200078e0a00 */
[----:B------:R-:W-:Y:S01]  /*4320*/  ISETP.GT.U32.AND P0, PT, R0, R119, PT ;  /* 0x000000770000720c */ /* 0x000fe20003f04070 */
[--C-:B------:R-:W-:Y:S01]  /*4330*/  @!P5 IMAD.IADD R115, R115, 0x1, -R0.reuse ;  /* 0x000000017373d824 */ /* 0x100fe200078e0a00 */
[----:B------:R-:W-:Y:S01]  /*4340*/  ISETP.GE.AND P3, PT, R82, RZ, PT ;  /* 0x000000ff5200720c */ /* 0x000fe20003f66270 */
[--C-:B------:R-:W-:Y:S01]  /*4350*/  @!P2 IMAD.IADD R121, R121, 0x1, -R0.reuse ;  /* 0x000000017979a824 */ /* 0x100fe200078e0a00 */
[----:B------:R-:W-:Y:S01]  /*4360*/  ISETP.GT.U32.AND P5, PT, R0, R129, PT ;  /* 0x000000810000720c */ /* 0x000fe20003fa4070 */
[--C-:B------:R-:W-:Y:S01]  /*4370*/  @!P6 IMAD.IADD R125, R125, 0x1, -R0.reuse ;  /* 0x000000017d7de824 */ /* 0x100fe200078e0a00 */
[----:B------:R-:W-:Y:S01]  /*4380*/  ISETP.GE.AND P2, PT, R252, RZ, PT ;  /* 0x000000fffc00720c */ /* 0x000fe20003f46270 */
[----:B------:R-:W-:Y:S01]  /*4390*/  @!P1 IMAD.IADD R117, R117, 0x1, -R0 ;  /* 0x0000000175759824 */ /* 0x000fe200078e0a00 */
[----:B------:R-:W-:-:S02]  /*43a0*/  ISETP.GT.U32.AND P4, PT, R0, R127, PT ;  /* 0x0000007f0000720c */ /* 0x000fc40003f84070 */
[----:B------:R-:W-:Y:S02]  /*43b0*/  ISETP.GE.AND P6, PT, R80, RZ, PT ;  /* 0x000000ff5000720c */ /* 0x000fe40003fc6270 */
[----:B------:R-:W-:Y:S02]  /*43c0*/  ISETP.GE.U32.AND P1, PT, R2, 0x7fffffe0, PT ;  /* 0x7fffffe00200780c */ /* 0x000fe40003f26070 */
[-C--:B------:R-:W-:Y:S01]  /*43d0*/  @!P0 IADD3 R119, R119, -R0.reuse, RZ ;  /* 0x8000000077778210 */ /* 0x080fe20007ffe0ff */
[----:B------:R-:W-:Y:S01]  /*43e0*/  @!P3 IMAD.MOV R117, RZ, RZ, -R117 ;  /* 0x000000ffff75b224 */ /* 0x000fe200078e0a75 */
[----:B------:R-:W-:Y:S02]  /*43f0*/  ISETP.GE.AND P3, PT, R18, RZ, PT ;  /* 0x000000ff1200720c */ /* 0x000fe40003f66270 */
[----:B------:R-:W-:Y:S01]  /*4400*/  @!P5 IADD3 R129, R129, -R0, RZ ;  /* 0x800000008181d210 */ /* 0x000fe20007ffe0ff */
[----:B------:R-:W-:Y:S01]  /*4410*/  @!P2 IMAD.MOV R115, RZ, RZ, -R115 ;  /* 0x000000ffff73a224 */ /* 0x000fe200078e0a73 */
[----:B------:R-:W-:Y:S01]  /*4420*/  ISETP.GE.AND P5, PT, R78, RZ, PT ;  /* 0x000000ff4e00720c */ /* 0x000fe20003fa6270 */
[----:B------:R-:W-:Y:S01]  /*4430*/  @!P4 IMAD.IADD R127, R127, 0x1, -R0 ;  /* 0x000000017f7fc824 */ /* 0x000fe200078e0a00 */
[----:B------:R-:W-:Y:S01]  /*4440*/  ISETP.GE.AND P2, PT, R20, RZ, PT ;  /* 0x000000ff1400720c */ /* 0x000fe20003f46270 */
[----:B------:R-:W-:Y:S01]  /*4450*/  @!P6 IMAD.MOV R119, RZ, RZ, -R119 ;  /* 0x000000ffff77e224 */ /* 0x000fe200078e0a77 */
[----:B------:R-:W-:-:S02]  /*4460*/  ISETP.GE.AND P4, PT, R76, RZ, PT ;  /* 0x000000ff4c00720c */ /* 0x000fc40003f86270 */
[----:B------:R-:W-:Y:S02]  /*4470*/  ISETP.GE.AND P6, PT, R16, RZ, PT ;  /* 0x000000ff1000720c */ /* 0x000fe40003fc6270 */
[----:B------:R-:W-:Y:S01]  /*4480*/  IADD3 R0, R165, -0x9, RZ ;  /* 0xfffffff7a5007810 */ /* 0x000fe20007ffe0ff */
[----:B------:R-:W-:Y:S01]  /*4490*/  @!P3 IMAD.MOV R125, RZ, RZ, -R125 ;  /* 0x000000ffff7db224 */ /* 0x000fe200078e0a7d */
[----:B----4-:R-:W-:Y:S02]  /*44a0*/  LEA R82, P3, R21, c[0x0][0x168], 0x2 ;  /* 0x00005a0015527a11 */ /* 0x010fe400078610ff */
[----:B------:R-:W-:Y:S01]  /*44b0*/  ISETP.GE.U32.AND P0, PT, R6, 0x7fffffdc, PT ;  /* 0x7fffffdc0600780c */ /* 0x000fe20003f06070 */
[----:B------:R-:W-:Y:S01]  /*44c0*/  @!P5 IMAD.MOV R121, RZ, RZ, -R121 ;  /* 0x000000ffff79d224 */ /* 0x000fe200078e0a79 */
[----:B------:R-:W-:Y:S01]  /*44d0*/  ISETP.GE.U32.AND P5, PT, R0, 0x7fffffd8, PT ;  /* 0x7fffffd80000780c */ /* 0x000fe20003fa6070 */
[----:B------:R-:W-:Y:S01]  /*44e0*/  @!P2 IMAD.MOV R127, RZ, RZ, -R127 ;  /* 0x000000ffff7fa224 */ /* 0x000fe200078e0a7f */
[----:B------:R-:W-:-:S02]  /*44f0*/  ISETP.NE.AND P2, PT, RZ, c[0x0][0x178], PT ;  /* 0x00005e00ff007a0c */ /* 0x000fc40003f45270 */
[----:B------:R-:W-:Y:S01]  /*4500*/  @!P4 IADD3 R123, -R123, RZ, RZ ;  /* 0x000000ff7b7bc210 */ /* 0x000fe20007ffe1ff */
[----:B------:R-:W-:Y:S01]  /*4510*/  @!P6 IMAD.MOV R129, RZ, RZ, -R129 ;  /* 0x000000ffff81e224 */ /* 0x000fe200078e0a81 */
[----:B------:R-:W-:Y:S02]  /*4520*/  LOP3.LUT R0, RZ, c[0x0][0x178], RZ, 0x33, !PT ;  /* 0x00005e00ff007a12 */ /* 0x000fe400078e33ff */
[----:B------:R-:W-:Y:S02]  /*4530*/  LEA.HI.X.SX32 R21, R21, c[0x0][0x16c], 0x2, P3 ;  /* 0x00005b0015157a11 */ /* 0x000fe400018f16ff */
[----:B------:R-:W-:Y:S02]  /*4540*/  LEA R12, P3, R13, R82, 0x2 ;  /* 0x000000520d0c7211 */ /* 0x000fe400078610ff */
[C---:B------:R-:W-:Y:S02]  /*4550*/  SEL R17, R0.reuse, R115, !P2 ;  /* 0x0000007300117207 */ /* 0x040fe40005000000 */
[----:B------:R-:W-:-:S02]  /*4560*/  SEL R18, R0, R117, !P2 ;  /* 0x0000007500127207 */ /* 0x000fc40005000000 */
[C---:B------:R-:W-:Y:S01]  /*4570*/  SEL R19, R0.reuse, R119, !P2 ;  /* 0x0000007700137207 */ /* 0x040fe20005000000 */
[----:B------:R-:W-:Y:S01]  /*4580*/  IMAD R17, R17, c[0x0][0x184], RZ ;  /* 0x0000610011117a24 */ /* 0x000fe200078e02ff */
[C---:B------:R-:W-:Y:S02]  /*4590*/  SEL R20, R0.reuse, R121, !P2 ;  /* 0x0000007900147207 */ /* 0x040fe40005000000 */
[C---:B------:R-:W-:Y:S01]  /*45a0*/  SEL R7, R0.reuse, R123, !P2 ;  /* 0x0000007b00077207 */ /* 0x040fe20005000000 */
[----:B------:R-:W-:Y:S01]  /*45b0*/  IMAD R19, R19, c[0x0][0x184], RZ ;  /* 0x0000610013137a24 */ /* 0x000fe200078e02ff */
[C---:B------:R-:W-:Y:S02]  /*45c0*/  SEL R16, R0.reuse, R127, !P2 ;  /* 0x0000007f00107207 */ /* 0x040fe40005000000 */
[C---:B------:R-:W-:Y:S01]  /*45d0*/  SEL R6, R0.reuse, R125, !P2 ;  /* 0x0000007d00067207 */ /* 0x040fe20005000000 */
[----:B------:R-:W-:Y:S01]  /*45e0*/  IMAD R7, R7, c[0x0][0x184], RZ ;  /* 0x0000610007077a24 */ /* 0x000fe200078e02ff */
[----:B------:R-:W-:-:S02]  /*45f0*/  SEL R0, R0, R129, !P2 ;  /* 0x0000008100007207 */ /* 0x000fc40005000000 */
[-C--:B------:R-:W-:Y:S01]  /*4600*/  LEA.HI.X.SX32 R13, R13, R21.reuse, 0x2, P3 ;  /* 0x000000150d0d7211 */ /* 0x080fe200018f16ff */
[----:B------:R-:W-:Y:S01]  /*4610*/  IMAD R6, R6, c[0x0][0x184], RZ ;  /* 0x0000610006067a24 */ /* 0x000fe200078e02ff */
[-C--:B------:R-:W-:Y:S01]  /*4620*/  LEA R84, P2, R42, R82.reuse, 0x2 ;  /* 0x000000522a547211 */ /* 0x080fe200078410ff */
[----:B------:R-:W-:Y:S01]  /*4630*/  IMAD R0, R0, c[0x0][0x184], RZ ;  /* 0x0000610000007a24 */ /* 0x000fe200078e02ff */
[CC--:B------:R-:W-:Y:S02]  /*4640*/  LEA R86, P3, R43.reuse, R82.reuse, 0x2 ;  /* 0x000000522b567211 */ /* 0x0c0fe400078610ff */
[----:B------:R-:W-:Y:S02]  /*4650*/  LEA R88, P6, R44, R82, 0x2 ;  /* 0x000000522c587211 */ /* 0x000fe400078c10ff */
[-C--:B------:R-:W-:Y:S02]  /*4660*/  LEA.HI.X.SX32 R85, R42, R21.reuse, 0x2, P2 ;  /* 0x000000152a557211 */ /* 0x080fe400010f16ff */
[----:B------:R-:W-:-:S02]  /*4670*/  LEA.HI.X.SX32 R87, R43, R21, 0x2, P3 ;  /* 0x000000152b577211 */ /* 0x000fc400018f16ff */
[CC--:B------:R-:W-:Y:S02]  /*4680*/  LEA R90, P2, R45.reuse, R82.reuse, 0x2 ;  /* 0x000000522d5a7211 */ /* 0x0c0fe400078410ff */
[-C--:B------:R-:W-:Y:S02]  /*4690*/  LEA R110, P3, R46, R82.reuse, 0x2 ;  /* 0x000000522e6e7211 */ /* 0x080fe400078610ff */
[-C--:B------:R-:W-:Y:S02]  /*46a0*/  LEA.HI.X.SX32 R89, R44, R21.reuse, 0x2, P6 ;  /* 0x000000152c597211 */ /* 0x080fe400030f16ff */
[----:B------:R-:W-:Y:S02]  /*46b0*/  LEA R124, P6, R48, R82, 0x2 ;  /* 0x00000052307c7211 */ /* 0x000fe400078c10ff */
[-C--:B------:R-:W-:Y:S02]  /*46c0*/  LEA.HI.X.SX32 R91, R45, R21.reuse, 0x2, P2 ;  /* 0x000000152d5b7211 */ /* 0x080fe400010f16ff */
[----:B------:R-:W-:-:S02]  /*46d0*/  LEA.HI.X.SX32 R111, R46, R21, 0x2, P3 ;  /* 0x000000152e6f7211 */ /* 0x000fc400018f16ff */
[-C--:B------:R-:W-:Y:S02]  /*46e0*/  LEA R112, P2, R49, R82.reuse, 0x2 ;  /* 0x0000005231707211 */ /* 0x080fe400078410ff */
        /* <DEDUP_REMOVED lines=33> */
[----:B------:R-:W-:Y:S02]  /*4900*/  IADD3 R2, R165, -0xd, RZ ;  /* 0xfffffff3a5027810 */ /* 0x000fe40007ffe0ff */
[----:B------:R-:W-:-:S02]  /*4910*/  LEA.HI.X.SX32 R157, R64, R21, 0x2, P2 ;  /* 0x00000015409d7211 */ /* 0x000fc400010f16ff */
[-C--:B------:R-:W-:Y:S02]  /*4920*/  LEA.HI.X.SX32 R145, R65, R21.reuse, 0x2, P3 ;  /* 0x0000001541917211 */ /* 0x080fe400018f16ff */
[-C--:B------:R-:W-:Y:S02]  /*4930*/  LEA R132, P2, R67, R82.reuse, 0x2 ;  /* 0x0000005243847211 */ /* 0x080fe400078410ff */
[-C--:B------:R-:W-:Y:S02]  /*4940*/  LEA R134, P3, R68, R82.reuse, 0x2 ;  /* 0x0000005244867211 */ /* 0x080fe400078610ff */
[-C--:B------:R-:W-:Y:S02]  /*4950*/  LEA.HI.X.SX32 R131, R66, R21.reuse, 0x2, P6 ;  /* 0x0000001542837211 */ /* 0x080fe400030f16ff */
[----:B------:R-:W-:Y:S01]  /*4960*/  ISETP.GE.U32.AND P4, PT, R2, 0x7fffffd4, PT ;  /* 0x7fffffd40200780c */ /* 0x000fe20003f86070 */
[----:B------:R-:W-:Y:S01]  /*4970*/  IMAD R2, R27, c[0x0][0x190], RZ ;  /* 0x000064001b027a24 */ /* 0x000fe200078e02ff */
[----:B------:R-:W-:Y:S01]  /*4980*/  LEA R136, P6, R69, R82, 0x2 ;  /* 0x0000005245887211 */ /* 0x000fe200078c10ff */
[----:B------:R-:W-:Y:S01]  /*4990*/  IMAD R27, R135, c[0x0][0x190], RZ ;  /* 0x00006400871b7a24 */ /* 0x000fe200078e02ff */
[----:B------:R-:W-:-:S02]  /*49a0*/  LEA.HI.X.SX32 R133, R67, R21, 0x2, P2 ;  /* 0x0000001543857211 */ /* 0x000fc400010f16ff */
[-C--:B------:R-:W-:Y:S02]  /*49b0*/  LEA.HI.X.SX32 R135, R68, R21.reuse, 0x2, P3 ;  /* 0x0000001544877211 */ /* 0x080fe400018f16ff */
[-C--:B------:R-:W-:Y:S02]  /*49c0*/  LEA R138, P2, R70, R82.reuse, 0x2 ;  /* 0x00000052468a7211 */ /* 0x080fe400078410ff */
[-C--:B------:R-:W-:Y:S02]  /*49d0*/  LEA R158, P3, R71, R82.reuse, 0x2 ;  /* 0x00000052479e7211 */ /* 0x080fe400078610ff */
[-C--:B------:R-:W-:Y:S02]  /*49e0*/  LEA.HI.X.SX32 R137, R69, R21.reuse, 0x2, P6 ;  /* 0x0000001545897211 */ /* 0x080fe400030f16ff */
[----:B------:R-:W-:Y:S02]  /*49f0*/  LEA R52, P6, R72, R82, 0x2 ;  /* 0x0000005248347211 */ /* 0x000fe400078c10ff */
        /* <DEDUP_REMOVED lines=34> */
[-C--:B------:R-:W-:Y:S01]  /*4c20*/  LEA.HI.X.SX32 R81, R32, R21.reuse, 0x2, P6 ;  /* 0x0000001520517211 */ /* 0x080fe200030f16ff */
[----:B------:R-:W-:Y:S01]  /*4c30*/  IMAD.U32 R32, RZ, RZ, UR7 ;  /* 0x00000007ff207e24 */ /* 0x000fe2000f8e00ff */
[----:B------:R-:W-:Y:S01]  /*4c40*/  LEA R60, P6, R29, R82, 0x2 ;  /* 0x000000521d3c7211 */ /* 0x000fe200078c10ff */
[----:B------:R-:W-:Y:S01]  /*4c50*/  USHF.L.U32 UR7, UR4, 0x4, URZ ;  /* 0x0000000404077899 */ /* 0x000fe2000800063f */
        /* <DEDUP_REMOVED lines=29> */
[----:B------:R-:W-:Y:S01]  /*4e30*/  IMAD R25, R16, c[0x0][0x184], RZ ;  /* 0x0000610010197a24 */ /* 0x000fe200078e02ff */
[----:B------:R-:W-:Y:S02]  /*4e40*/  LEA R82, P6, R24, R82, 0x2 ;  /* 0x0000005218527211 */ /* 0x000fe400078c10ff */
[----:B------:R-:W-:-:S02]  /*4e50*/  LEA.HI.X.SX32 R95, R22, R21, 0x2, P2 ;  /* 0x00000015165f7211 */ /* 0x000fc400010f16ff */
[-C--:B------:R-:W-:Y:S01]  /*4e60*/  LEA.HI.X.SX32 R97, R23, R21.reuse, 0x2, P3 ;  /* 0x0000001517617211 */ /* 0x080fe200018f16ff */
[----:B------:R-:W-:Y:S01]  /*4e70*/  IMAD R23, R20, c[0x0][0x184], RZ ;  /* 0x0000610014177a24 */ /* 0x000fe200078e02ff */
[----:B------:R-:W-:Y:S01]  /*4e80*/  LEA.HI.X.SX32 R83, R24, R21, 0x2, P6 ;  /* 0x0000001518537211 */ /* 0x000fe200030f16ff */
[----:B------:R-:W-:Y:S01]  /*4e90*/  IMAD R21, R18, c[0x0][0x184], RZ ;  /* 0x0000610012157a24 */ /* 0x000fe200078e02ff */
[----:B------:R-:W-:Y:S02]  /*4ea0*/  LEA R30, P3, R17, c[0x0][0x160], 0x2 ;  /* 0x00005800111e7a11 */ /* 0x000fe400078610ff */
[----:B------:R-:W-:Y:S02]  /*4eb0*/  IADD3 R29, R165, -0x15, RZ ;  /* 0xffffffeba51d7810 */ /* 0x000fe40007ffe0ff */
[----:B------:R-:W-:Y:S02]  /*4ec0*/  LEA R16, P6, R21, c[0x0][0x160], 0x2 ;  /* 0x0000580015107a11 */ /* 0x000fe400078c10ff */
[----:B------:R-:W-:-:S02]  /*4ed0*/  LEA.HI.X.SX32 R31, R17, c[0x0][0x164], 0x2, P3 ;  /* 0x00005900111f7a11 */ /* 0x000fc400018f16ff */
[----:B------:R-:W-:Y:S02]  /*4ee0*/  LEA R18, P3, R19, c[0x0][0x160], 0x2 ;  /* 0x0000580013127a11 */ /* 0x000fe400078610ff */
[----:B------:R-:W-:Y:S02]  /*4ef0*/  LEA.HI.X.SX32 R17, R21, c[0x0][0x164], 0x2, P6 ;  /* 0x0000590015117a11 */ /* 0x000fe400030f16ff */
[----:B------:R-:W-:Y:S02]  /*4f00*/  LEA R20, P6, R23, c[0x0][0x160], 0x2 ;  /* 0x0000580017147a11 */ /* 0x000fe400078c10ff */
[----:B------:R-:W-:Y:S01]  /*4f10*/  LEA.HI.X.SX32 R19, R19, c[0x0][0x164], 0x2, P3 ;  /* 0x0000590013137a11 */ /* 0x000fe200018f16ff */
[----:B------:R-:W-:Y:S01]  /*4f20*/  IMAD.WIDE R238, R250, 0x4, R16 ;  /* 0x00000004faee7825 */ /* 0x000fe200078e0210 */
[----:B------:R-:W-:Y:S02]  /*4f30*/  LEA R22, P3, R7, c[0x0][0x160], 0x2 ;  /* 0x0000580007167a11 */ /* 0x000fe400078610ff */
[----:B------:R-:W-:Y:S01]  /*4f40*/  LEA.HI.X.SX32 R21, R23, c[0x0][0x164], 0x2, P6 ;  /* 0x0000590017157a11 */ /* 0x000fe200030f16ff */
[----:B------:R-:W-:Y:S01]  /*4f50*/  IMAD.WIDE R44, R32, 0x4, R18 ;  /* 0x00000004202c7825 */ /* 0x000fe200078e0212 */
[----:B------:R-:W-:-:S02]  /*4f60*/  LEA R24, P6, R25, c[0x0][0x160], 0x2 ;  /* 0x0000580019187a11 */ /* 0x000fc400078c10ff */
[----:B------:R-:W-:Y:S01]  /*4f70*/  LEA.HI.X.SX32 R23, R7, c[0x0][0x164], 0x2, P3 ;  /* 0x0000590007177a11 */ /* 0x000fe200018f16ff */
[----:B------:R-:W-:Y:S01]  /*4f80*/  IMAD.WIDE R42, R32, 0x4, R20 ;  /* 0x00000004202a7825 */ /* 0x000fe200078e0214 */
[----:B------:R-:W-:Y:S02]  /*4f90*/  LEA R26, P3, R6, c[0x0][0x160], 0x2 ;  /* 0x00005800061a7a11 */ /* 0x000fe400078610ff */
[----:B------:R-:W-:Y:S01]  /*4fa0*/  LEA.HI.X.SX32 R25, R25, c[0x0][0x164], 0x2, P6 ;  /* 0x0000590019197a11 */ /* 0x000fe200030f16ff */
[----:B------:R-:W-:Y:S01]  /*4fb0*/  IMAD.WIDE R40, R32, 0x4, R22 ;  /* 0x0000000420287825 */ /* 0x000fe200078e0216 */
[----:B------:R-:W-:Y:S02]  /*4fc0*/  LEA R28, P6, R0, c[0x0][0x160], 0x2 ;  /* 0x00005800001c7a11 */ /* 0x000fe400078c10ff */
[----:B------:R-:W-:Y:S01]  /*4fd0*/  IADD3 R7, R165, -0x19, RZ ;  /* 0xffffffe7a5077810 */ /* 0x000fe20007ffe0ff */
[----:B------:R-:W-:Y:S01]  /*4fe0*/  IMAD.WIDE R38, R32, 0x4, R24 ;  /* 0x0000000420267825 */ /* 0x000fe200078e0218 */
[----:B------:R-:W-:-:S02]  /*4ff0*/  LEA.HI.X.SX32 R27, R6, c[0x0][0x164], 0x2, P3 ;  /* 0x00005900061b7a11 */ /* 0x000fc400018f16ff */
[----:B------:R-:W-:Y:S01]  /*5000*/  ISETP.GE.U32.AND P3, PT, R29, 0x7fffffcc, PT ;  /* 0x7fffffcc1d00780c */ /* 0x000fe20003f66070 */
[----:B------:R-:W-:Y:S01]  /*5010*/  IMAD.SHL.U32 R6, R221, 0x4, RZ ;  /* 0x00000004dd067824 */ /* 0x000fe200078e00ff */
[----:B------:R-:W-:Y:S01]  /*5020*/  LEA.HI.X.SX32 R29, R0, c[0x0][0x164], 0x2, P6 ;  /* 0x00005900001d7a11 */ /* 0x000fe200030f16ff */
[----:B------:R-:W-:Y:S01]  /*5030*/  IMAD.WIDE R36, R32, 0x4, R26 ;  /* 0x0000000420247825 */ /* 0x000fe200078e021a */
[----:B------:R-:W-:Y:S02]  /*5040*/  ISETP.GE.U32.AND P6, PT, R7, 0x7fffffc8, PT ;  /* 0x7fffffc80700780c */ /* 0x000fe40003fc6070 */
[----:B------:R-:W-:Y:S01]  /*5050*/  MOV R7, UR6 ;  /* 0x0000000600077c02 */ /* 0x000fe20008000f00 */
[----:B------:R1:W-:Y:S01]  /*5060*/  LDGSTS.E [R6], [R30.64], !P1 ;  /* 0x000000001e067fae */ /* 0x0003e2000c92184a */
[C---:B------:R-:W-:Y:S01]  /*5070*/  IADD3 R47, R165.reuse, -0x11, RZ ;  /* 0xffffffefa52f7810 */ /* 0x040fe20007ffe0ff */
[----:B------:R-:W-:Y:S01]  /*5080*/  UIMAD UR6, UR4, 0xc, URZ ;  /* 0x0000000c040678a4 */ /* 0x000fe2000f8e023f */
[----:B------:R-:W-:Y:S01]  /*5090*/  IADD3 R0, R165, -0x1d, RZ ;  /* 0xffffffe3a5007810 */ /* 0x000fe20007ffe0ff */
[----:B------:R2:W-:Y:S01]  /*50a0*/  LDGSTS.E [R6+0x80], [R16.64], !P1 ;  /* 0x0008000010067fae */ /* 0x0005e2000c92184a */
[----:B------:R-:W-:Y:S01]  /*50b0*/  IMAD.WIDE R222, R7, 0x4, R30 ;  /* 0x0000000407de7825 */ /* 0x000fe200078e021e */
[----:B------:R-:W-:-:S02]  /*50c0*/  ISETP.GE.U32.AND P2, PT, R47, 0x7fffffd0, PT ;  /* 0x7fffffd02f00780c */ /* 0x000fc40003f46070 */
[----:B------:R3:W-:Y:S01]  /*50d0*/  LDGSTS.E [R6+0x100], [R18.64], !P1 ;  /* 0x0010000012067fae */ /* 0x0007e2000c92184a */
[----:B------:R-:W-:-:S03]  /*50e0*/  IMAD.WIDE R224, R7, 0x4, R16 ;  /* 0x0000000407e07825 */ /* 0x000fc600078e0210 */
        /* <DEDUP_REMOVED lines=9> */
[C---:B------:R-:W-:Y:S01]  /*5180*/  IMAD.WIDE R168, R7.reuse, 0x4, R26 ;  /* 0x0000000407a87825 */ /* 0x040fe200078e021a */
[----:B------:R-:W-:Y:S02]  /*5190*/  ISETP.GE.U32.AND P1, PT, R0, 0x7fffffc4, PT ;  /* 0x7fffffc40000780c */ /* 0x000fe40003f26070 */
[----:B------:R1:W-:Y:S01]  /*51a0*/  LDGSTS.E [R6+0x1000], [R222.64], !P0 ;  /* 0x01000000de067fae */ /* 0x0003e2000c12184a */
[----:B------:R-:W-:Y:S01]  /*51b0*/  IMAD.WIDE R166, R7, 0x4, R28 ;  /* 0x0000000407a67825 */ /* 0x000fe200078e021c */
[----:B------:R-:W-:Y:S02]  /*51c0*/  IADD3 R0, R165, -0x2, RZ ;  /* 0xfffffffea5007810 */ /* 0x000fe40007ffe0ff */
[----:B------:R1:W-:Y:S01]  /*51d0*/  LDGSTS.E [R6+0x1080], [R224.64], !P0 ;  /* 0x01080000e0067fae */ /* 0x0003e2000c12184a */
[----:B------:R-:W-:-:S03]  /*51e0*/  IMAD.WIDE R46, R32, 0x4, R16 ;  /* 0x00000004202e7825 */ /* 0x000fc600078e0210 */
[----:B------:R-:W-:Y:S01]  /*51f0*/  STL.64 [R1+0x608], R176 ;  /* 0x000608b001007387 */ /* 0x000fe20000100a00 */
[----:B------:R-:W-:Y:S01]  /*5200*/  IMAD.U32 R7, RZ, RZ, UR6 ;  /* 0x00000006ff077e24 */ /* 0x000fe2000f8e00ff */
[----:B------:R-:W-:Y:S01]  /*5210*/  UIMAD UR6, UR4, 0x14, URZ ;  /* 0x00000014040678a4 */ /* 0x000fe2000f8e023f */
[----:B------:R-:W-:Y:S01]  /*5220*/  IMAD.WIDE R34, R32, 0x4, R28 ;  /* 0x0000000420227825 */ /* 0x000fe200078e021c */
[----:B------:R1:W-:Y:S03]  /*5230*/  LDGSTS.E [R6+0x1100], [R176.64], !P0 ;  /* 0x01100000b0067fae */ /* 0x0003e6000c12184a */
[----:B------:R-:W-:Y:S01]  /*5240*/  IMAD.WIDE R184, R186, 0x4, R26 ;  /* 0x00000004bab87825 */ /* 0x000fe200078e021a */
[----:B------:R-:W-:Y:S03]  /*5250*/  STL.64 [R1+0x600], R174 ;  /* 0x000600ae01007387 */ /* 0x000fe60000100a00 */
[C---:B------:R-:W-:Y:S01]  /*5260*/  IMAD.WIDE R230, R234.reuse, 0x4, R24 ;  /* 0x00000004eae67825 */ /* 0x040fe200078e0218 */
[----:B------:R1:W-:Y:S03]  /*5270*/  LDGSTS.E [R6+0x1180], [R174.64], !P0 ;  /* 0x01180000ae067fae */ /* 0x0003e6000c12184a */
[----:B------:R-:W-:Y:S01]  /*5280*/  IMAD.WIDE R232, R234, 0x4, R26 ;  /* 0x00000004eae87825 */ /* 0x000fe200078e021a */
[----:B------:R1:W-:Y:S03]  /*5290*/  STL.64 [R1+0x5f8], R172 ;  /* 0x0005f8ac01007387 */ /* 0x0003e60000100a00 */
[C---:B------:R-:W-:Y:S01]  /*52a0*/  IMAD.WIDE R240, R250.reuse, 0x4, R18 ;  /* 0x00000004faf07825 */ /* 0x040fe200078e0212 */
[----:B------:R1:W-:Y:S03]  /*52b0*/  LDGSTS.E [R6+0x1200], [R172.64], !P0 ;  /* 0x01200000ac067fae */ /* 0x0003e6000c12184a */
[C---:B------:R-:W-:Y:S01]  /*52c0*/  IMAD.WIDE R242, R250.reuse, 0x4, R20 ;  /* 0x00000004faf27825 */ /* 0x040fe200078e0214 */
[----:B------:R-:W-:Y:S03]  /*52d0*/  STL.64 [R1+0x5f0], R170 ;  /* 0x0005f0aa01007387 */ /* 0x000fe60000100a00 */
[C---:B------:R-:W-:Y:S01]  /*52e0*/  IMAD.WIDE R244, R250.reuse, 0x4, R22 ;  /* 0x00000004faf47825 */ /* 0x040fe200078e0216 */
[----:B------:R2:W-:Y:S03]  /*52f0*/  LDGSTS.E [R6+0x1280], [R170.64], !P0 ;  /* 0x01280000aa067fae */ /* 0x0005e6000c12184a */
[----:B------:R-:W-:Y:S01]  /*5300*/  IMAD.WIDE R246, R250, 0x4, R24 ;  /* 0x00000004faf67825 */ /* 0x000fe200078e0218 */
[----:B------:R-:W-:Y:S01]  /*5310*/  STL.64 [R1+0x5e8], R168 ;  /* 0x0005e8a801007387 */ /* 0x000fe20000100a00 */
[----:B-1----:R-:W-:-:S02]  /*5320*/  LOP3.LUT R172, R6, 0x20, RZ, 0x3c, !PT ;  /* 0x0000002006ac7812 */ /* 0x002fc400078e3cff */
[----:B------:R-:W-:Y:S01]  /*5330*/  IMAD.WIDE R248, R250, 0x4, R26 ;  /* 0x00000004faf87825 */ /* 0x000fe200078e021a */
[----:B------:R1:W-:Y:S04]  /*5340*/  LDGSTS.E [R6+0x1300], [R168.64], !P0 ;  /* 0x01300000a8067fae */ /* 0x0003e8000c12184a */
[----:B------:R1:W-:Y:S04]  /*5350*/  STL.64 [R1+0x5a0], R166 ;  /* 0x0005a0a601007387 */ /* 0x0003e80000100a00 */
[----:B------:R1:W-:Y:S01]  /*5360*/  LDGSTS.E [R6+0x1380], [R166.64], !P0 ;  /* 0x01380000a6067fae */ /* 0x0003e2000c12184a */
[----:B------:R-:W-:-:S02]  /*5370*/  ISETP.GE.U32.AND P0, PT, R0, 0x7fffffdf, PT ;  /* 0x7fffffdf0000780c */ /* 0x000fc40003f06070 */
[C---:B------:R-:W-:Y:S01]  /*5380*/  IADD3 R0, R165.reuse, -0x6, RZ ;  /* 0xfffffffaa5007810 */ /* 0x040fe20007ffe0ff */
[----:B-1----:R-:W-:Y:S01]  /*5390*/  IMAD.WIDE R166, R32, 0x4, R30 ;  /* 0x0000000420a67825 */ /* 0x002fe200078e021e */
[----:B------:R-:W-:-:S04]  /*53a0*/  IADD3 R32, R165, -0xa, RZ ;  /* 0xfffffff6a5207810 */ /* 0x000fc80007ffe0ff */
[----:B------:R1:W-:Y:S04]  /*53b0*/  LDGSTS.E [R6+0x2000], [R166.64], !P5 ;  /* 0x02000000a6067fae */ /* 0x0003e8000e92184a */
[----:B------:R1:W-:Y:S04]  /*53c0*/  LDGSTS.E [R6+0x2080], [R46.64], !P5 ;  /* 0x020800002e067fae */ /* 0x0003e8000e92184a */
[----:B------:R1:W-:Y:S04]  /*53d0*/  STL.64 [R1+0x558], R166 ;  /* 0x000558a601007387 */ /* 0x0003e80000100a00 */
[----:B------:R2:W-:Y:S04]  /*53e0*/  LDGSTS.E [R6+0x2100], [R44.64], !P5 ;  /* 0x021000002c067fae */ /* 0x0005e8000e92184a */
[----:B------:R2:W-:Y:S04]  /*53f0*/  STL.64 [R1+0x550], R46 ;  /* 0x0005502e01007387 */ /* 0x0005e80000100a00 */
[----:B------:R3:W-:Y:S01]  /*5400*/  LDGSTS.E [R6+0x2180], [R42.64], !P5 ;  /* 0x021800002a067fae */ /* 0x0007e2000e92184a */
[----:B-1----:R-:W-:-:S03]  /*5410*/  IMAD.WIDE R166, R7, 0x4, R30 ;  /* 0x0000000407a67825 */ /* 0x002fc600078e021e */
[----:B------:R1:W-:Y:S04]  /*5420*/  STL.64 [R1+0x548], R44 ;  /* 0x0005482c01007387 */ /* 0x0003e80000100a00 */
[----:B------:R3:W-:Y:S01]  /*5430*/  LDGSTS.E [R6+0x2200], [R40.64], !P5 ;  /* 0x0220000028067fae */ /* 0x0007e2000e92184a */
[----:B--2---:R-:W-:-:S03]  /*5440*/  IMAD.WIDE R46, R7, 0x4, R16 ;  /* 0x00000004072e7825 */ /* 0x004fc600078e0210 */
[----:B------:R3:W-:Y:S04]  /*5450*/  STL.64 [R1+0x540], R42 ;  /* 0x0005402a01007387 */ /* 0x0007e80000100a00 */
[----:B------:R2:W-:Y:S01]  /*5460*/  LDGSTS.E [R6+0x2280], [R38.64], !P5 ;  /* 0x0228000026067fae */ /* 0x0005e2000e92184a */
[----:B-1----:R-:W-:-:S03]  /*5470*/  IMAD.WIDE R44, R7, 0x4, R18 ;  /* 0x00000004072c7825 */ /* 0x002fc600078e0212 */
[----:B------:R1:W-:Y:S04]  /*5480*/  STL.64 [R1+0x538], R40 ;  /* 0x0005382801007387 */ /* 0x0003e80000100a00 */
[----:B------:R1:W-:Y:S01]  /*5490*/  LDGSTS.E [R6+0x2300], [R36.64], !P5 ;  /* 0x0230000024067fae */ /* 0x0003e2000e92184a */
[----:B---3--:R-:W-:-:S03]  /*54a0*/  IMAD.WIDE R42, R7, 0x4, R20 ;  /* 0x00000004072a7825 */ /* 0x008fc600078e0214 */
[----:B------:R2:W-:Y:S04]  /*54b0*/  STL.64 [R1+0x530], R38 ;  /* 0x0005302601007387 */ /* 0x0005e80000100a00 */
[----:B------:R3:W-:Y:S01]  /*54c0*/  LDGSTS.E [R6+0x2380], [R34.64], !P5 ;  /* 0x0238000022067fae */ /* 0x0007e2000e92184a */
[----:B------:R-:W-:Y:S01]  /*54d0*/  ISETP.GE.U32.AND P5, PT, R0, 0x7fffffdb, PT ;  /* 0x7fffffdb0000780c */ /* 0x000fe20003fa6070 */
[----:B------:R-:W-:Y:S01]  /*54e0*/  IMAD.U32 R0, RZ, RZ, UR7 ;  /* 0x00000007ff007e24 */ /* 0x000fe2000f8e00ff */
[----:B------:R-:W-:Y:S01]  /*54f0*/  UIMAD UR7, UR4, 0x18, URZ ;  /* 0x00000018040778a4 */ /* 0x000fe2000f8e023f */
[----:B------:R3:W-:Y:S01]  /*5500*/  STL.64 [R1+0x528], R36 ;  /* 0x0005282401007387 */ /* 0x0007e20000100a00 */
[----:B-1----:R-:W-:-:S03]  /*5510*/  IMAD.WIDE R40, R7, 0x4, R22 ;  /* 0x0000000407287825 */ /* 0x002fc600078e0216 */
[----:B------:R1:W-:Y:S01]  /*5520*/  STL.64 [R1+0x520], R34 ;  /* 0x0005202201007387 */ /* 0x0003e20000100a00 */
[----:B--2---:R-:W-:-:S03]  /*5530*/  IMAD.WIDE R38, R7, 0x4, R24 ;  /* 0x0000000407267825 */ /* 0x004fc600078e0218 */
[----:B------:R2:W-:Y:S04]  /*5540*/  STL.64 [R1+0x4d8], R166 ;  /* 0x0004d8a601007387 */ /* 0x0005e80000100a00 */
[----:B------:R2:W-:Y:S01]  /*5550*/  LDGSTS.E [R6+0x3000], [R166.64], !P4 ;  /* 0x03000000a6067fae */ /* 0x0005e2000e12184a */
[----:B---3--:R-:W-:-:S03]  /*5560*/  IMAD.WIDE R36, R7, 0x4, R26 ;  /* 0x0000000407247825 */ /* 0x008fc600078e021a */
[----:B------:R3:W-:Y:S01]  /*5570*/  STL.64 [R1+0x4d0], R46 ;  /* 0x0004d02e01007387 */ /* 0x0007e20000100a00 */
[----:B-1----:R-:W-:-:S03]  /*5580*/  IMAD.WIDE R34, R7, 0x4, R28 ;  /* 0x0000000407227825 */ /* 0x002fc600078e021c */
[----:B------:R3:W-:Y:S01]  /*5590*/  LDGSTS.E [R6+0x3080], [R46.64], !P4 ;  /* 0x030800002e067fae */ /* 0x0007e2000e12184a */
[----:B------:R-:W-:Y:S01]  /*55a0*/  IMAD.U32 R7, RZ, RZ, UR6 ;  /* 0x00000006ff077e24 */ /* 0x000fe2000f8e00ff */
[----:B------:R-:W-:Y:S02]  /*55b0*/  UIMAD UR6, UR4, 0x1c, URZ ;  /* 0x0000001c040678a4 */ /* 0x000fe4000f8e023f */
[----:B------:R1:W-:Y:S01]  /*55c0*/  STL.64 [R1+0x4c8], R44 ;  /* 0x0004c82c01007387 */ /* 0x0003e20000100a00 */
[----:B--2---:R-:W-:-:S03]  /*55d0*/  IMAD.WIDE R166, R0, 0x4, R30 ;  /* 0x0000000400a67825 */ /* 0x004fc600078e021e */
[----:B------:R1:W-:Y:S04]  /*55e0*/  LDGSTS.E [R6+0x3100], [R44.64], !P4 ;  /* 0x031000002c067fae */ /* 0x0003e8000e12184a */
[----:B------:R2:W-:Y:S01]  /*55f0*/  STL.64 [R1+0x4c0], R42 ;  /* 0x0004c02a01007387 */ /* 0x0005e20000100a00 */
[----:B---3--:R-:W-:-:S03]  /*5600*/  IMAD.WIDE R46, R0, 0x4, R16 ;  /* 0x00000004002e7825 */ /* 0x008fc600078e0210 */
[----:B------:R2:W-:Y:S04]  /*5610*/  LDGSTS.E [R6+0x3180], [R42.64], !P4 ;  /* 0x031800002a067fae */ /* 0x0005e8000e12184a */
[----:B------:R3:W-:Y:S01]  /*5620*/  STL.64 [R1+0x4b8], R40 ;  /* 0x0004b82801007387 */ /* 0x0007e20000100a00 */
[----:B-1----:R-:W-:-:S03]  /*5630*/  IMAD.WIDE R44, R0, 0x4, R18 ;  /* 0x00000004002c7825 */ /* 0x002fc600078e0212 */
[----:B------:R3:W-:Y:S04]  /*5640*/  LDGSTS.E [R6+0x3200], [R40.64], !P4 ;  /* 0x0320000028067fae */ /* 0x0007e8000e12184a */
        /* <DEDUP_REMOVED lines=8> */
[----:B------:R3:W-:Y:S01]  /*56d0*/  LDGSTS.E [R6+0x3380], [R34.64], !P4 ;  /* 0x0338000022067fae */ /* 0x0007e2000e12184a */
[----:B------:R-:W-:Y:S02]  /*56e0*/  ISETP.GE.U32.AND P4, PT, R32, 0x7fffffd7, PT ;  /* 0x7fffffd72000780c */ /* 0x000fe40003f86070 */
[----:B------:R-:W-:Y:S01]  /*56f0*/  IADD3 R32, R165, -0xe, RZ ;  /* 0xfffffff2a5207810 */ /* 0x000fe20007ffe0ff */
[----:B------:R1:W-:Y:S01]  /*5700*/  STL.64 [R1+0x458], R166 ;  /* 0x000458a601007387 */ /* 0x0003e20000100a00 */
[----:B--2---:R-:W-:-:S03]  /*5710*/  IMAD.WIDE R36, R0, 0x4, R26 ;  /* 0x0000000400247825 */ /* 0x004fc600078e021a */
[----:B------:R1:W-:Y:S04]  /*5720*/  LDGSTS.E [R6+0x4000], [R166.64], !P2 ;  /* 0x04000000a6067fae */ /* 0x0003e8000d12184a */
[----:B------:R2:W-:Y:S01]  /*5730*/  STL.64 [R1+0x450], R46 ;  /* 0x0004502e01007387 */ /* 0x0005e20000100a00 */
[----:B---3--:R-:W-:Y:S01]  /*5740*/  IMAD.WIDE R34, R0, 0x4, R28 ;  /* 0x0000000400227825 */ /* 0x008fe200078e021c */
[----:B------:R-:W-:Y:S01]  /*5750*/  MOV R0, UR7 ;  /* 0x0000000700007c02 */ /* 0x000fe20008000f00 */
[----:B------:R-:W-:Y:S01]  /*5760*/  UIMAD UR7, UR4, 0x9, URZ ;  /* 0x00000009040778a4 */ /* 0x000fe2000f8e023f */
[----:B------:R2:W-:Y:S03]  /*5770*/  LDGSTS.E [R6+0x4080], [R46.64], !P2 ;  /* 0x040800002e067fae */ /* 0x0005e6000d12184a */
[--C-:B------:R-:W-:Y:S01]  /*5780*/  IMAD.WIDE R168, R0, 0x4, R30.reuse ;  /* 0x0000000400a87825 */ /* 0x100fe200078e021e */
[----:B------:R3:W-:Y:S03]  /*5790*/  STL.64 [R1+0x448], R44 ;  /* 0x0004482c01007387 */ /* 0x0007e60000100a00 */
[C---:B-1----:R-:W-:Y:S01]  /*57a0*/  IMAD.WIDE R166, R7.reuse, 0x4, R30 ;  /* 0x0000000407a67825 */ /* 0x042fe200078e021e */
        /* <DEDUP_REMOVED lines=15> */
[----:B------:R2:W-:Y:S01]  /*58a0*/  LDGSTS.E [R6+0x4380], [R34.64], !P2 ;  /* 0x0438000022067fae */ /* 0x0005e2000d12184a */
[----:B------:R-:W-:Y:S02]  /*58b0*/  ISETP.GE.U32.AND P2, PT, R32, 0x7fffffd3, PT ;  /* 0x7fffffd32000780c */ /* 0x000fe40003f46070 */
[----:B------:R-:W-:Y:S01]  /*58c0*/  IADD3 R32, R165, -0x12, RZ ;  /* 0xffffffeea5207810 */ /* 0x000fe20007ffe0ff */
[----:B------:R3:W-:Y:S01]  /*58d0*/  STL.64 [R1+0x298], R166 ;  /* 0x000298a601007387 */ /* 0x0007e20000100a00 */
[----:B-1----:R-:W-:-:S03]  /*58e0*/  IMAD.WIDE R36, R7, 0x4, R26 ;  /* 0x0000000407247825 */ /* 0x002fc600078e021a */
[----:B------:R3:W-:Y:S04]  /*58f0*/  LDGSTS.E [R6+0x5000], [R166.64], !P3 ;  /* 0x05000000a6067fae */ /* 0x0007e8000d92184a */
[----:B------:R1:W-:Y:S01]  /*5900*/  STL.64 [R1+0x290], R46 ;  /* 0x0002902e01007387 */ /* 0x0003e20000100a00 */
[----:B--2---:R-:W-:Y:S01]  /*5910*/  IMAD.WIDE R34, R7, 0x4, R28 ;  /* 0x0000000407227825 */ /* 0x004fe200078e021c */
[----:B------:R-:W-:Y:S02]  /*5920*/  IADD3 R7, R165, -0x16, RZ ;  /* 0xffffffeaa5077810 */ /* 0x000fe40007ffe0ff */
        /* <DEDUP_REMOVED lines=8> */
[----:B--2---:R-:W-:Y:S01]  /*59b0*/  IMAD.U32 R44, RZ, RZ, UR6 ;  /* 0x00000006ff2c7e24 */ /* 0x004fe2000f8e00ff */
[----:B------:R-:W-:Y:S02]  /*59c0*/  UIMAD UR6, UR4, 0x5, URZ ;  /* 0x00000005040678a4 */ /* 0x000fe4000f8e023f */
        /* <DEDUP_REMOVED lines=9> */
[----:B------:R1:W-:Y:S01]  /*5a60*/  LDGSTS.E [R6+0x5380], [R34.64], !P3 ;  /* 0x0538000022067fae */ /* 0x0003e2000d92184a */
[----:B------:R-:W-:Y:S01]  /*5a70*/  ISETP.GE.U32.AND P3, PT, R32, 0x7fffffcf, PT ;  /* 0x7fffffcf2000780c */ /* 0x000fe20003f66070 */
[----:B------:R-:W-:Y:S02]  /*5a80*/  IMAD.WIDE R32, R44, 0x4, R16 ;  /* 0x000000042c207825 */ /* 0x000fe400078e0210 */
[----:B------:R-:W-:Y:S02]  /*5a90*/  STL.64 [R1+0x58], R168 ;  /* 0x000058a801007387 */ /* 0x000fe40000100a00 */
[C---:B---3--:R-:W-:Y:S02]  /*5aa0*/  IMAD.WIDE R36, R0.reuse, 0x4, R26 ;  /* 0x0000000400247825 */ /* 0x048fe400078e021a */
[----:B------:R2:W-:Y:S04]  /*5ab0*/  LDGSTS.E [R6+0x6000], [R168.64], !P6 ;  /* 0x06000000a8067fae */ /* 0x0005e8000f12184a */
[----:B------:R-:W-:Y:S01]  /*5ac0*/  STL.64 [R1+0x50], R166 ;  /* 0x000050a601007387 */ /* 0x000fe20000100a00 */
[----:B-1----:R-:W-:Y:S01]  /*5ad0*/  IMAD.WIDE R34, R0, 0x4, R28 ;  /* 0x0000000400227825 */ /* 0x002fe200078e021c */
[----:B------:R-:W-:-:S02]  /*5ae0*/  IADD3 R0, R165, -0x1a, RZ ;  /* 0xffffffe6a5007810 */ /* 0x000fc40007ffe0ff */
[----:B------:R1:W-:Y:S04]  /*5af0*/  LDGSTS.E [R6+0x6080], [R166.64], !P6 ;  /* 0x06080000a6067fae */ /* 0x0003e8000f12184a */
[----:B------:R3:W-:Y:S04]  /*5b00*/  STL.64 [R1+0x48], R46 ;  /* 0x0000482e01007387 */ /* 0x0007e80000100a00 */
[----:B------:R3:W-:Y:S04]  /*5b10*/  LDGSTS.E [R6+0x6100], [R46.64], !P6 ;  /* 0x061000002e067fae */ /* 0x0007e8000f12184a */
[----:B------:R1:W-:Y:S04]  /*5b20*/  STL.64 [R1+0x40], R42 ;  /* 0x0000402a01007387 */ /* 0x0003e80000100a00 */
        /* <DEDUP_REMOVED lines=13> */
[----:B------:R-:W-:Y:S01]  /*5c00*/  ISETP.GE.U32.AND P6, PT, R7, 0x7fffffcb, PT ;  /* 0x7fffffcb0700780c */ /* 0x000fe20003fc6070 */
[----:B------:R-:W-:Y:S02]  /*5c10*/  IMAD.MOV.U32 R7, RZ, RZ, c[0x0][0x188] ;  /* 0x00006200ff077624 */ /* 0x000fe400078e00ff */
[C---:B-1----:R-:W-:Y:S01]  /*5c20*/  IMAD.WIDE R36, R44.reuse, 0x4, R20 ;  /* 0x000000042c247825 */ /* 0x042fe200078e0214 */
[----:B------:R1:W-:Y:S03]  /*5c30*/  LDGSTS.E [R6+0x7000], [R46.64], !P1 ;  /* 0x070000002e067fae */ /* 0x0003e6000c92184a */
[C---:B------:R-:W-:Y:S01]  /*5c40*/  IMAD.WIDE R182, R7.reuse, 0x4, R30 ;  /* 0x0000000407b67825 */ /* 0x040fe200078e021e */
[----:B------:R3:W-:Y:S03]  /*5c50*/  LDGSTS.E [R6+0x7080], [R32.64], !P1 ;  /* 0x0708000020067fae */ /* 0x0007e6000c92184a */
[C---:B--2---:R-:W-:Y:S01]  /*5c60*/  IMAD.WIDE R34, R44.reuse, 0x4, R18 ;  /* 0x000000042c227825 */ /* 0x044fe200078e0212 */
[----:B------:R1:W-:Y:S03]  /*5c70*/  STL.64 [R1+0x1588], R46 ;  /* 0x0015882e01007387 */ /* 0x0003e60000100a00 */
[----:B------:R-:W-:Y:S01]  /*5c80*/  IMAD.WIDE R44, R44, 0x4, R28 ;  /* 0x000000042c2c7825 */ /* 0x000fe200078e021c */
[----:B------:R2:W-:Y:S03]  /*5c90*/  LDGSTS.E [R6+0x7100], [R34.64], !P1 ;  /* 0x0710000022067fae */ /* 0x0005e6000c92184a */
[C---:B------:R-:W-:Y:S01]  /*5ca0*/  IMAD.WIDE R180, R7.reuse, 0x4, R16 ;  /* 0x0000000407b47825 */ /* 0x040fe200078e0210 */
[----:B------:R1:W-:Y:S03]  /*5cb0*/  LDGSTS.E [R6+0x7180], [R36.64], !P1 ;  /* 0x0718000024067fae */ /* 0x0003e6000c92184a */
[C---:B------:R-:W-:Y:S01]  /*5cc0*/  IMAD.WIDE R178, R7.reuse, 0x4, R18 ;  /* 0x0000000407b27825 */ /* 0x040fe200078e0212 */
[----:B------:R-:W-:Y:S03]  /*5cd0*/  STL.64 [R1+0x1590], R32 ;  /* 0x0015902001007387 */ /* 0x000fe60000100a00 */
        /* <DEDUP_REMOVED lines=8> */
[----:B------:R-:W-:Y:S01]  /*5d60*/  IMAD.WIDE R166, R7, 0x4, R28 ;  /* 0x0000000407a67825 */ /* 0x000fe200078e021c */
[----:B------:R1:W-:Y:S03]  /*5d70*/  LDGSTS.E [R6+0x7300], [R42.64], !P1 ;  /* 0x073000002a067fae */ /* 0x0003e6000c92184a */
[----:B------:R-:W-:Y:S01]  /*5d80*/  IMAD.U32 R7, RZ, RZ, UR7 ;  /* 0x00000007ff077e24 */ /* 0x000fe2000f8e00ff */
[----:B------:R2:W-:Y:S01]  /*5d90*/  STL.64 [R1+0x15a8], R38 ;  /* 0x0015a82601007387 */ /* 0x0005e20000100a00 */
[----:B------:R-:W-:-:S03]  /*5da0*/  UIMAD UR7, UR4, 0x11, URZ ;  /* 0x00000011040778a4 */ /* 0x000fc6000f8e023f */
[----:B------:R3:W-:Y:S01]  /*5db0*/  LDGSTS.E [R6+0x7380], [R44.64], !P1 ;  /* 0x073800002c067fae */ /* 0x0007e2000c92184a */
[----:B------:R-:W-:Y:S01]  /*5dc0*/  ISETP.GE.U32.AND P1, PT, R0, 0x7fffffc7, PT ;  /* 0x7fffffc70000780c */ /* 0x000fe20003f26070 */
[----:B------:R-:W-:Y:S01]  /*5dd0*/  IMAD.U32 R0, RZ, RZ, UR6 ;  /* 0x00000006ff007e24 */ /* 0x000fe2000f8e00ff */
[----:B------:R-:W-:Y:S01]  /*5de0*/  UIMAD UR6, UR4, 0xd, URZ ;  /* 0x0000000d040678a4 */ /* 0x000fe2000f8e023f */
[----:B------:R3:W-:Y:S02]  /*5df0*/  STL.64 [R1+0x5e0], R182 ;  /* 0x0005e0b601007387 */ /* 0x0007e40000100a00 */
[C---:B-1----:R-:W-:Y:S02]  /*5e00*/  IMAD.WIDE R46, R0.reuse, 0x4, R20 ;  /* 0x00000004002e7825 */ /* 0x042fe400078e0214 */
[----:B------:R1:W-:Y:S02]  /*5e10*/  LDGSTS.E [R172+0x400], [R182.64], !P0 ;  /* 0x00400000b6ac7fae */ /* 0x0003e4000c12184a */
[----:B--2---:R-:W-:-:S02]  /*5e20*/  IMAD.WIDE R38, R0, 0x4, R22 ;  /* 0x0000000400267825 */ /* 0x004fc400078e0216 */
[----:B------:R2:W-:Y:S02]  /*5e30*/  STL.64 [R1+0x5d8], R180 ;  /* 0x0005d8b401007387 */ /* 0x0005e40000100a00 */
[C---:B------:R-:W-:Y:S02]  /*5e40*/  IMAD.WIDE R36, R0.reuse, 0x4, R24 ;  /* 0x0000000400247825 */ /* 0x040fe400078e0218 */
[----:B------:R2:W-:Y:S02]  /*5e50*/  LDGSTS.E [R172+0x480], [R180.64], !P0 ;  /* 0x00480000b4ac7fae */ /* 0x0005e4000c12184a */
[C---:B------:R-:W-:Y:S02]  /*5e60*/  IMAD.WIDE R34, R0.reuse, 0x4, R26 ;  /* 0x0000000400227825 */ /* 0x040fe400078e021a */
[----:B------:R4:W-:Y:S02]  /*5e70*/  STL.64 [R1+0x5d0], R178 ;  /* 0x0005d0b201007387 */ /* 0x0009e40000100a00 */
[----:B---3--:R-:W-:-:S02]  /*5e80*/  IMAD.WIDE R32, R0, 0x4, R28 ;  /* 0x0000000400207825 */ /* 0x008fc400078e021c */
[----:B------:R4:W-:Y:S02]  /*5e90*/  LDGSTS.E [R172+0x500], [R178.64], !P0 ;  /* 0x00500000b2ac7fae */ /* 0x0009e4000c12184a */
[C---:B-1----:R-:W-:Y:S02]  /*5ea0*/  IMAD.WIDE R182, R186.reuse, 0x4, R24 ;  /* 0x00000004bab67825 */ /* 0x042fe400078e0218 */
[----:B------:R1:W-:Y:S02]  /*5eb0*/  STL.64 [R1+0x5c8], R176 ;  /* 0x0005c8b001007387 */ /* 0x0003e40000100a00 */
[C---:B--2---:R-:W-:Y:S02]  /*5ec0*/  IMAD.WIDE R180, R186.reuse, 0x4, R22 ;  /* 0x00000004bab47825 */ /* 0x044fe400078e0216 */
[----:B------:R1:W-:Y:S04]  /*5ed0*/  LDGSTS.E [R172+0x580], [R176.64], !P0 ;  /* 0x00580000b0ac7fae */ /* 0x0003e8000c12184a */
[----:B------:R-:W-:Y:S01]  /*5ee0*/  STL.64 [R1+0x5c0], R174 ;  /* 0x0005c0ae01007387 */ /* 0x000fe20000100a00 */
[----:B----4-:R-:W-:-:S03]  /*5ef0*/  IMAD.WIDE R178, R186, 0x4, R20 ;  /* 0x00000004bab27825 */ /* 0x010fc600078e0214 */
[----:B------:R2:W-:Y:S04]  /*5f00*/  LDGSTS.E [R172+0x600], [R174.64], !P0 ;  /* 0x00600000aeac7fae */ /* 0x0005e8000c12184a */
[----:B------:R3:W-:Y:S01]  /*5f10*/  STL.64 [R1+0x5b8], R170 ;  /* 0x0005b8aa01007387 */ /* 0x0007e20000100a00 */
[----:B-1----:R-:W-:-:S03]  /*5f20*/  IMAD.WIDE R176, R186, 0x4, R18 ;  /* 0x00000004bab07825 */ /* 0x002fc600078e0212 */
[----:B------:R3:W-:Y:S04]  /*5f30*/  LDGSTS.E [R172+0x680], [R170.64], !P0 ;  /* 0x00680000aaac7fae */ /* 0x0007e8000c12184a */
[----:B------:R1:W-:Y:S04]  /*5f40*/  STL.64 [R1+0x5b0], R168 ;  /* 0x0005b0a801007387 */ /* 0x0003e80000100a00 */
[----:B------:R1:W-:Y:S01]  /*5f50*/  LDGSTS.E [R172+0x700], [R168.64], !P0 ;  /* 0x00700000a8ac7fae */ /* 0x0003e2000c12184a */
[----:B---3--:R-:W-:-:S03]  /*5f60*/  IMAD.WIDE R170, R0, 0x4, R30 ;  /* 0x0000000400aa7825 */ /* 0x008fc600078e021e */
[----:B------:R3:W-:Y:S04]  /*5f70*/  STL.64 [R1+0x5a8], R166 ;  /* 0x0005a8a601007387 */ /* 0x0007e80000100a00 */
[----:B------:R3:W-:Y:S01]  /*5f80*/  LDGSTS.E [R172+0x780], [R166.64], !P0 ;  /* 0x00780000a6ac7fae */ /* 0x0007e2000c12184a */
[----:B------:R-:W-:Y:S01]  /*5f90*/  ISETP.GE.U32.AND P0, PT, R164, 0x7fffffc3, PT ;  /* 0x7fffffc3a400780c */ /* 0x000fe20003f06070 */
[----:B-1----:R-:W-:Y:S02]  /*5fa0*/  IMAD.WIDE R168, R0, 0x4, R16 ;  /* 0x0000000400a87825 */ /* 0x002fe400078e0210 */
[----:B------:R1:W-:Y:S01]  /*5fb0*/  STL.64 [R1+0x598], R170 ;  /* 0x000598aa01007387 */ /* 0x0003e20000100a00 */
[----:B------:R-:W-:-:S03]  /*5fc0*/  IADD3 R164, R165, -0x3, RZ ;  /* 0xfffffffda5a47810 */ /* 0x000fc60007ffe0ff */
[----:B------:R1:W-:Y:S01]  /*5fd0*/  LDGSTS.E [R172+0x1400], [R170.64], !P5 ;  /* 0x01400000aaac7fae */ /* 0x0003e2000e92184a */
[----:B---3--:R-:W-:-:S03]  /*5fe0*/  IMAD.WIDE R166, R0, 0x4, R18 ;  /* 0x0000000400a67825 */ /* 0x008fc600078e0212 */
[----:B------:R3:W-:Y:S01]  /*5ff0*/  STL.64 [R1+0x590], R168 ;  /* 0x000590a801007387 */ /* 0x0007e20000100a00 */
[----:B------:R-:W-:Y:S01]  /*6000*/  MOV R0, UR6 ;  /* 0x0000000600007c02 */ /* 0x000fe20008000f00 */
[----:B------:R-:W-:Y:S02]  /*6010*/  UIMAD UR6, UR4, 0x15, URZ ;  /* 0x00000015040678a4 */ /* 0x000fe4000f8e023f */
[----:B------:R3:W-:Y:S01]  /*6020*/  LDGSTS.E [R172+0x1480], [R168.64], !P5 ;  /* 0x01480000a8ac7fae */ /* 0x0007e2000e92184a */
[----:B-1----:R-:W-:-:S03]  /*6030*/  IMAD.WIDE R170, R7, 0x4, R30 ;  /* 0x0000000407aa7825 */ /* 0x002fc600078e021e */
        /* <DEDUP_REMOVED lines=9> */
[----:B----4-:R-:W-:-:S03]  /*60d0*/  IMAD.WIDE R46, R7, 0x4, R20 ;  /* 0x00000004072e7825 */ /* 0x010fc600078e0214 */
        /* <DEDUP_REMOVED lines=10> */
[----:B----4-:R-:W-:-:S03]  /*6180*/  IMAD.WIDE R34, R7, 0x4, R26 ;  /* 0x0000000407227825 */ /* 0x010fc600078e021a */
[----:B------:R1:W-:Y:S04]  /*6190*/  LDGSTS.E [R172+0x2400], [R170.64], !P4 ;  /* 0x02400000aaac7fae */ /* 0x0003e8000e12184a */
[----:B------:R4:W-:Y:S01]  /*61a0*/  STL.64 [R1+0x510], R168 ;  /* 0x000510a801007387 */ /* 0x0009e20000100a00 */
[----:B---3--:R-:W-:-:S03]  /*61b0*/  IMAD.WIDE R32, R7, 0x4, R28 ;  /* 0x0000000407207825 */ /* 0x008fc600078e021c */
[----:B------:R4:W-:Y:S01]  /*61c0*/  LDGSTS.E [R172+0x2480], [R168.64], !P4 ;  /* 0x02480000a8ac7fae */ /* 0x0009e2000e12184a */
[----:B------:R-:W-:Y:S01]  /*61d0*/  IMAD.U32 R7, RZ, RZ, UR7 ;  /* 0x00000007ff077e24 */ /* 0x000fe2000f8e00ff */
[----:B------:R-:W-:Y:S02]  /*61e0*/  UIMAD UR7, UR4, 0x19, URZ ;  /* 0x00000019040778a4 */ /* 0x000fe4000f8e023f */
        /* <DEDUP_REMOVED lines=24> */
[----:B----4-:R-:W-:-:S03]  /*6370*/  IMAD.WIDE R32, R0, 0x4, R28 ;  /* 0x0000000400207825 */ /* 0x010fc600078e021c */
[----:B------:R1:W-:Y:S01]  /*6380*/  LDGSTS.E [R172+0x3480], [R168.64], !P2 ;  /* 0x03480000a8ac7fae */ /* 0x0003e2000d12184a */
[----:B------:R-:W-:Y:S01]  /*6390*/  IMAD.U32 R0, RZ, RZ, UR6 ;  /* 0x00000006ff007e24 */ /* 0x000fe2000f8e00ff */
[----:B------:R-:W-:Y:S02]  /*63a0*/  USHF.L.U32 UR6, UR4, 0x1, URZ ;  /* 0x0000000104067899 */ /* 0x000fe4000800063f */
[----:B------:R4:W-:Y:S01]  /*63b0*/  STL.64 [R1+0x488], R166 ;  /* 0x000488a601007387 */ /* 0x0009e20000100a00 */
[----:B---3--:R-:W-:-:S03]  /*63c0*/  IMAD.WIDE R170, R7, 0x4, R30 ;  /* 0x0000000407aa7825 */ /* 0x008fc600078e021e */
[----:B------:R4:W-:Y:S01]  /*63d0*/  LDGSTS.E [R172+0x3500], [R166.64], !P2 ;  /* 0x03500000a6ac7fae */ /* 0x0009e2000d12184a */
[----:B--2---:R-:W-:-:S03]  /*63e0*/  IMAD.WIDE R174, R0, 0x4, R30 ;  /* 0x0000000400ae7825 */ /* 0x004fc600078e021e */
[----:B------:R2:W-:Y:S01]  /*63f0*/  STL.64 [R1+0x480], R46 ;  /* 0x0004802e01007387 */ /* 0x0005e20000100a00 */
[----:B-1----:R-:W-:-:S03]  /*6400*/  IMAD.WIDE R168, R7, 0x4, R16 ;  /* 0x0000000407a87825 */ /* 0x002fc600078e0210 */
[----:B------:R2:W-:Y:S04]  /*6410*/  LDGSTS.E [R172+0x3580], [R46.64], !P2 ;  /* 0x035800002eac7fae */ /* 0x0005e8000d12184a */
[----:B------:R1:W-:Y:S01]  /*6420*/  STL.64 [R1+0x478], R38 ;  /* 0x0004782601007387 */ /* 0x0003e20000100a00 */
[----:B----4-:R-:W-:-:S03]  /*6430*/  IMAD.WIDE R166, R7, 0x4, R18 ;  /* 0x0000000407a67825 */ /* 0x010fc600078e0212 */
[----:B------:R1:W-:Y:S04]  /*6440*/  LDGSTS.E [R172+0x3600], [R38.64], !P2 ;  /* 0x0360000026ac7fae */ /* 0x0003e8000d12184a */
[----:B------:R3:W-:Y:S01]  /*6450*/  STL.64 [R1+0x470], R36 ;  /* 0x0004702401007387 */ /* 0x0007e20000100a00 */
[----:B--2---:R-:W-:-:S03]  /*6460*/  IMAD.WIDE R46, R7, 0x4, R20 ;  /* 0x00000004072e7825 */ /* 0x004fc600078e0214 */
[----:B------:R3:W-:Y:S04]  /*6470*/  LDGSTS.E [R172+0x3680], [R36.64], !P2 ;  /* 0x0368000024ac7fae */ /* 0x0007e8000d12184a */
[----:B------:R2:W-:Y:S01]  /*6480*/  STL.64 [R1+0x468], R34 ;  /* 0x0004682201007387 */ /* 0x0005e20000100a00 */
[----:B-1----:R-:W-:-:S03]  /*6490*/  IMAD.WIDE R38, R7, 0x4, R22 ;  /* 0x0000000407267825 */ /* 0x002fc600078e0216 */
[----:B------:R2:W-:Y:S04]  /*64a0*/  LDGSTS.E [R172+0x3700], [R34.64], !P2 ;  /* 0x0370000022ac7fae */ /* 0x0005e8000d12184a */
[----:B------:R1:W-:Y:S01]  /*64b0*/  STL.64 [R1+0x460], R32 ;  /* 0x0004602001007387 */ /* 0x0003e20000100a00 */
[----:B---3--:R-:W-:-:S03]  /*64c0*/  IMAD.WIDE R36, R7, 0x4, R24 ;  /* 0x0000000407247825 */ /* 0x008fc600078e0218 */
[----:B------:R1:W-:Y:S01]  /*64d0*/  LDGSTS.E [R172+0x3780], [R32.64], !P2 ;  /* 0x0378000020ac7fae */ /* 0x0003e2000d12184a */
[----:B------:R-:W-:Y:S02]  /*64e0*/  ISETP.GE.U32.AND P2, PT, R164, 0x7fffffd6, PT ;  /* 0x7fffffd6a400780c */ /* 0x000fe40003f46070 */
[----:B------:R-:W-:Y:S01]  /*64f0*/  IADD3 R164, R165, -0xf, RZ ;  /* 0xfffffff1a5a47810 */ /* 0x000fe20007ffe0ff */
[----:B------:R3:W-:Y:S01]  /*6500*/  STL.64 [R1+0x418], R170 ;  /* 0x000418aa01007387 */ /* 0x0007e20000100a00 */
[----:B--2---:R-:W-:-:S03]  /*6510*/  IMAD.WIDE R34, R7, 0x4, R26 ;  /* 0x0000000407227825 */ /* 0x004fc600078e021a */
[----:B------:R3:W-:Y:S04]  /*6520*/  LDGSTS.E [R172+0x4400], [R170.64], !P3 ;  /* 0x04400000aaac7fae */ /* 0x0007e8000d92184a */
[----:B------:R2:W-:Y:S01]  /*6530*/  STL.64 [R1+0x410], R168 ;  /* 0x000410a801007387 */ /* 0x0005e20000100a00 */
[----:B-1----:R-:W-:Y:S01]  /*6540*/  IMAD.WIDE R32, R7, 0x4, R28 ;  /* 0x0000000407207825 */ /* 0x002fe200078e021c */
[----:B------:R-:W-:Y:S02]  /*6550*/  IADD3 R7, R165, -0x13, RZ ;  /* 0xffffffeda5077810 */ /* 0x000fe40007ffe0ff */
[----:B------:R2:W-:Y:S04]  /*6560*/  LDGSTS.E [R172+0x4480], [R168.64], !P3 ;  /* 0x04480000a8ac7fae */ /* 0x0005e8000d92184a */
[----:B------:R1:W-:Y:S01]  /*6570*/  STL.64 [R1+0x408], R166 ;  /* 0x000408a601007387 */ /* 0x0003e20000100a00 */
[----:B---3--:R-:W-:Y:S01]  /*6580*/  IMAD.U32 R170, RZ, RZ, UR7 ;  /* 0x00000007ffaa7e24 */ /* 0x008fe2000f8e00ff */
[----:B------:R-:W-:-:S02]  /*6590*/  UIMAD UR7, UR4, 0x6, URZ ;  /* 0x00000006040778a4 */ /* 0x000fc4000f8e023f */
        /* <DEDUP_REMOVED lines=9> */
[----:B------:R1:W-:Y:S04]  /*6630*/  LDGSTS.E [R172+0x4680], [R36.64], !P3 ;  /* 0x0468000024ac7fae */ /* 0x0003e8000d92184a */
[----:B------:R3:W-:Y:S01]  /*6640*/  STL.64 [R1+0x3e8], R34 ;  /* 0x0003e82201007387 */ /* 0x0007e20000100a00 */
[----:B--2---:R-:W-:-:S03]  /*6650*/  IMAD.WIDE R38, R0, 0x4, R22 ;  /* 0x0000000400267825 */ /* 0x004fc600078e0216 */
[----:B------:R3:W-:Y:S04]  /*6660*/  LDGSTS.E [R172+0x4700], [R34.64], !P3 ;  /* 0x0470000022ac7fae */ /* 0x0007e8000d92184a */
[----:B------:R2:W-:Y:S01]  /*6670*/  STL.64 [R1+0x3a8], R32 ;  /* 0x0003a82001007387 */ /* 0x0005e20000100a00 */
[----:B-1----:R-:W-:-:S03]  /*6680*/  IMAD.WIDE R36, R0, 0x4, R24 ;  /* 0x0000000400247825 */ /* 0x002fc600078e0218 */
[----:B------:R2:W-:Y:S01]  /*6690*/  LDGSTS.E [R172+0x4780], [R32.64], !P3 ;  /* 0x0478000020ac7fae */ /* 0x0005e2000d92184a */
[----:B------:R-:W-:-:S03]  /*66a0*/  ISETP.GE.U32.AND P3, PT, R164, 0x7fffffd2, PT ;  /* 0x7fffffd2a400780c */ /* 0x000fc60003f66070 */
[----:B------:R1:W-:Y:S01]  /*66b0*/  STL.64 [R1+0x258], R174 ;  /* 0x000258ae01007387 */ /* 0x0003e20000100a00 */
[----:B---3--:R-:W-:-:S03]  /*66c0*/  IMAD.WIDE R34, R0, 0x4, R26 ;  /* 0x0000000400227825 */ /* 0x008fc600078e021a */
[----:B------:R1:W-:Y:S04]  /*66d0*/  LDGSTS.E [R172+0x5400], [R174.64], !P6 ;  /* 0x05400000aeac7fae */ /* 0x0003e8000f12184a */
[----:B------:R3:W-:Y:S01]  /*66e0*/  STL.64 [R1+0x250], R168 ;  /* 0x000250a801007387 */ /* 0x0007e20000100a00 */
[----:B--2---:R-:W-:Y:S01]  /*66f0*/  IMAD.WIDE R32, R0, 0x4, R28 ;  /* 0x0000000400207825 */ /* 0x004fe200078e021c */
[----:B------:R-:W-:Y:S02]  /*6700*/  IADD3 R0, R165, -0x17, RZ ;  /* 0xffffffe9a5007810 */ /* 0x000fe40007ffe0ff */
[----:B------:R3:W-:Y:S01]  /*6710*/  LDGSTS.E [R172+0x5480], [R168.64], !P6 ;  /* 0x05480000a8ac7fae */ /* 0x0007e2000f12184a */
[----:B------:R-:W-:-:S03]  /*6720*/  IMAD.WIDE R164, R170, 0x4, R22 ;  /* 0x00000004aaa47825 */ /* 0x000fc600078e0216 */
[----:B------:R2:W-:Y:S01]  /*6730*/  STL.64 [R1+0x248], R166 ;  /* 0x000248a601007387 */ /* 0x0005e20000100a00 */
[----:B-1----:R-:W-:-:S03]  /*6740*/  IMAD.WIDE R174, R186, 0x4, R16 ;  /* 0x00000004baae7825 */ /* 0x002fc600078e0210 */
[----:B------:R2:W-:Y:S04]  /*6750*/  LDGSTS.E [R172+0x5500], [R166.64], !P6 ;  /* 0x05500000a6ac7fae */ /* 0x0005e8000f12184a */
[----:B------:R-:W-:Y:S01]  /*6760*/  STL.64 [R1+0x240], R46 ;  /* 0x0002402e01007387 */ /* 0x000fe20000100a00 */
[----:B---3--:R-:W-:-:S03]  /*6770*/  IMAD.WIDE R168, R170, 0x4, R26 ;  /* 0x00000004aaa87825 */ /* 0x008fc600078e021a */
[----:B------:R1:W-:Y:S04]  /*6780*/  LDGSTS.E [R172+0x5580], [R46.64], !P6 ;  /* 0x055800002eac7fae */ /* 0x0003e8000f12184a */
[----:B------:R3:W-:Y:S01]  /*6790*/  STL.64 [R1+0x238], R38 ;  /* 0x0002382601007387 */ /* 0x0007e20000100a00 */
[----:B--2---:R-:W-:-:S03]  /*67a0*/  IMAD.WIDE R166, R170, 0x4, R24 ;  /* 0x00000004aaa67825 */ /* 0x004fc600078e0218 */
[----:B------:R3:W-:Y:S04]  /*67b0*/  LDGSTS.E [R172+0x5600], [R38.64], !P6 ;  /* 0x0560000026ac7fae */ /* 0x0007e8000f12184a */
[----:B------:R2:W-:Y:S04]  /*67c0*/  STL.64 [R1+0x230], R36 ;  /* 0x0002302401007387 */ /* 0x0005e80000100a00 */
[----:B------:R2:W-:Y:S01]  /*67d0*/  LDGSTS.E [R172+0x5680], [R36.64], !P6 ;  /* 0x0568000024ac7fae */ /* 0x0005e2000f12184a */
[----:B---3--:R-:W-:-:S03]  /*67e0*/  IMAD.WIDE R38, R170, 0x4, R30 ;  /* 0x00000004aa267825 */ /* 0x008fc600078e021e */
[----:B------:R3:W-:Y:S04]  /*67f0*/  STL.64 [R1+0x228], R34 ;  /* 0x0002282201007387 */ /* 0x0007e80000100a00 */
[----:B------:R3:W-:Y:S01]  /*6800*/  LDGSTS.E [R172+0x5700], [R34.64], !P6 ;  /* 0x0570000022ac7fae */ /* 0x0007e2000f12184a */
[----:B--2---:R-:W-:-:S03]  /*6810*/  IMAD.WIDE R36, R170, 0x4, R16 ;  /* 0x00000004aa247825 */ /* 0x004fc600078e0210 */
[----:B------:R2:W-:Y:S04]  /*6820*/  STL.64 [R1+0x1e8], R32 ;  /* 0x0001e82001007387 */ /* 0x0005e80000100a00 */
[----:B------:R2:W-:Y:S01]  /*6830*/  LDGSTS.E [R172+0x5780], [R32.64], !P6 ;  /* 0x0578000020ac7fae */ /* 0x0005e2000f12184a */
[----:B------:R-:W-:Y:S01]  /*6840*/  ISETP.GE.U32.AND P6, PT, R7, 0x7fffffce, PT ;  /* 0x7fffffce0700780c */ /* 0x000fe20003fc6070 */
[----:B------:R-:W-:Y:S01]  /*6850*/  IMAD.U32 R7, RZ, RZ, UR6 ;  /* 0x00000006ff077e24 */ /* 0x000fe2000f8e00ff */
[----:B------:R-:W-:Y:S01]  /*6860*/  UIMAD UR6, UR4, 0xa, URZ ;  /* 0x0000000a040678a4 */ /* 0x000fe2000f8e023f */
[C---:B---3--:R-:W-:Y:S01]  /*6870*/  IMAD.WIDE R34, R170.reuse, 0x4, R18 ;  /* 0x00000004aa227825 */ /* 0x048fe200078e0212 */
[----:B------:R3:W-:Y:S03]  /*6880*/  STL.64 [R1+0x18], R38 ;  /* 0x0000182601007387 */ /* 0x0007e60000100a00 */
[C---:B------:R-:W-:Y:S01]  /*6890*/  IMAD.WIDE R196, R7.reuse, 0x4, R30 ;  /* 0x0000000407c47825 */ /* 0x040fe200078e021e */
[----:B------:R3:W-:Y:S03]  /*68a0*/  LDGSTS.E [R172+0x6400], [R38.64], !P1 ;  /* 0x0640000026ac7fae */ /* 0x0007e6000c92184a */
[C---:B--2---:R-:W-:Y:S01]  /*68b0*/  IMAD.WIDE R32, R170.reuse, 0x4, R20 ;  /* 0x00000004aa207825 */ /* 0x044fe200078e0214 */
[----:B------:R2:W-:Y:S03]  /*68c0*/  STL.64 [R1+0x10], R36 ;  /* 0x0000102401007387 */ /* 0x0005e60000100a00 */
[----:B------:R-:W-:Y:S01]  /*68d0*/  IMAD.WIDE R170, R170, 0x4, R28 ;  /* 0x00000004aaaa7825 */ /* 0x000fe200078e021c */
[----:B------:R2:W-:Y:S03]  /*68e0*/  LDGSTS.E [R172+0x6480], [R36.64], !P1 ;  /* 0x0648000024ac7fae */ /* 0x0005e6000c92184a */
[----:B------:R-:W-:Y:S01]  /*68f0*/  IMAD.WIDE R194, R7, 0x4, R16 ;  /* 0x0000000407c27825 */ /* 0x000fe200078e0210 */
[----:B------:R4:W-:Y:S01]  /*6900*/  STL.64 [R1+0x8], R34 ;  /* 0x0000082201007387 */ /* 0x0009e20000100a00 */
[----:B---3--:R-:W-:-:S02]  /*6910*/  LOP3.LUT R39, R6, 0x40, RZ, 0x3c, !PT ;  /* 0x0000004006277812 */ /* 0x008fc400078e3cff */
[C---:B------:R-:W-:Y:S01]  /*6920*/  IMAD.WIDE R192, R7.reuse, 0x4, R18 ;  /* 0x0000000407c07825 */ /* 0x040fe200078e0212 */
[----:B------:R4:W-:Y:S01]  /*6930*/  LDGSTS.E [R172+0x6500], [R34.64], !P1 ;  /* 0x0650000022ac7fae */ /* 0x0009e2000c92184a */
[----:B------:R-:W-:Y:S02]  /*6940*/  LOP3.LUT R38, R6, 0x50, RZ, 0x3c, !PT ;  /* 0x0000005006267812 */ /* 0x000fe400078e3cff */
[C---:B------:R-:W-:Y:S01]  /*6950*/  IMAD.WIDE R190, R7.reuse, 0x4, R20 ;  /* 0x0000000407be7825 */ /* 0x040fe200078e0214 */
[----:B------:R3:W-:Y:S03]  /*6960*/  STL.64 [R1], R32 ;  /* 0x0000002001007387 */ /* 0x0007e60000100a00 */
[C---:B-1----:R-:W-:Y:S01]  /*6970*/  IMAD.WIDE R46, R7.reuse, 0x4, R22 ;  /* 0x00000004072e7825 */ /* 0x042fe200078e0216 */
[----:B------:R3:W-:Y:S03]  /*6980*/  LDGSTS.E [R172+0x6580], [R32.64], !P1 ;  /* 0x0658000020ac7fae */ /* 0x0007e6000c92184a */
[C---:B--2---:R-:W-:Y:S01]  /*6990*/  IMAD.WIDE R36, R7.reuse, 0x4, R24 ;  /* 0x0000000407247825 */ /* 0x044fe200078e0218 */
[----:B------:R1:W-:Y:S03]  /*69a0*/  LDGSTS.E [R172+0x6600], [R164.64], !P1 ;  /* 0x06600000a4ac7fae */ /* 0x0003e6000c92184a */
[C---:B----4-:R-:W-:Y:S01]  /*69b0*/  IMAD.WIDE R34, R7.reuse, 0x4, R26 ;  /* 0x0000000407227825 */ /* 0x050fe200078e021a */
[----:B------:R1:W-:Y:S04]  /*69c0*/  STL.64 [R1+0x1560], R164 ;  /* 0x001560a401007387 */ /* 0x0003e80000100a00 */
[----:B------:R2:W-:Y:S01]  /*69d0*/  LDGSTS.E [R172+0x6680], [R166.64], !P1 ;  /* 0x06680000a6ac7fae */ /* 0x0005e2000c92184a */
[----:B---3--:R-:W-:-:S03]  /*69e0*/  IMAD.WIDE R32, R7, 0x4, R28 ;  /* 0x0000000407207825 */ /* 0x008fc600078e021c */
[----:B------:R3:W-:Y:S01]  /*69f0*/  STL.64 [R1+0x1568], R166 ;  /* 0x001568a601007387 */ /* 0x0007e20000100a00 */
[----:B------:R-:W-:Y:S01]  /*6a00*/  IMAD.U32 R7, RZ, RZ, UR6 ;  /* 0x00000006ff077e24 */ /* 0x000fe2000f8e00ff */
[----:B------:R-:W-:Y:S01]  /*6a10*/  UIMAD UR6, UR4, 0x12, URZ ;  /* 0x00000012040678a4 */ /* 0x000fe2000f8e023f */
[----:B-1----:R-:W-:Y:S01]  /*6a20*/  MOV R165, c[0x0][0x180] ;  /* 0x0000600000a57a02 */ /* 0x002fe20000000f00 */
[----:B------:R-:W-:Y:S01]  /*6a30*/  STL.64 [R1+0x1570], R168 ;  /* 0x001570a801007387 */ /* 0x000fe20000100a00 */
[----:B------:R-:W-:Y:S01]  /*6a40*/  LOP3.LUT R164, R6, 0x30, RZ, 0x3c, !PT ;  /* 0x0000003006a47812 */ /* 0x000fe200078e3cff */
[----:B--2---:R-:W-:Y:S02]  /*6a50*/  IMAD.WIDE R172, R186, 0x4, R30 ;  /* 0x00000004baac7825 */ /* 0x004fe400078e021e */
[----:B------:R-:W-:Y:S01]  /*6a60*/  STL.64 [R1+0x1578], R170 ;  /* 0x001578aa01007387 */ /* 0x000fe20000100a00 */
[C---:B------:R-:W-:Y:S02]  /*6a70*/  IADD3 R188, R165.reuse, -0x1f, RZ ;  /* 0xffffffe1a5bc7810 */ /* 0x040fe40007ffe0ff */
[----:B---3--:R-:W-:Y:S01]  /*6a80*/  LOP3.LUT R167, R6, 0x20, RZ, 0x3c, !PT ;  /* 0x0000002006a77812 */ /* 0x008fe200078e3cff */
[----:B------:R-:W-:Y:S01]  /*6a90*/  IMAD.WIDE R186, R186, 0x4, R28 ;  /* 0x00000004baba7825 */ /* 0x000fe200078e021c */
[----:B------:R1:W-:Y:S01]  /*6aa0*/  STL.64 [R1+0x1580], R172 ;  /* 0x001580ac01007387 */ /* 0x0003e20000100a00 */
[----:B------:R-:W-:-:S02]  /*6ab0*/  IADD3 R220, R165, -0x20, RZ ;  /* 0xffffffe0a5dc7810 */ /* 0x000fc40007ffe0ff */
[C---:B------:R-:W-:Y:S01]  /*6ac0*/  IADD3 R237, R165.reuse, -0x29, RZ ;  /* 0xffffffd7a5ed7810 */ /* 0x040fe20007ffe0ff */
[----:B------:R2:W-:Y:S01]  /*6ad0*/  LDGSTS.E [R167+0x6700], [R168.64], !P1 ;  /* 0x06700000a8a77fae */ /* 0x0005e2000c92184a */
[C---:B------:R-:W-:Y:S02]  /*6ae0*/  IADD3 R236, R165.reuse, -0x2d, RZ ;  /* 0xffffffd3a5ec7810 */ /* 0x040fe40007ffe0ff */
[----:B------:R-:W-:Y:S01]  /*6af0*/  LOP3.LUT R166, R6, 0x10, RZ, 0x3c, !PT ;  /* 0x0000001006a67812 */ /* 0x000fe200078e3cff */
[----:B------:R3:W-:Y:S01]  /*6b00*/  LDGSTS.E [R167+0x6780], [R170.64], !P1 ;  /* 0x06780000aaa77fae */ /* 0x0007e2000c92184a */
[----:B------:R-:W-:Y:S02]  /*6b10*/  ISETP.GE.U32.AND P1, PT, R0, 0x7fffffca, PT ;  /* 0x7fffffca0000780c */ /* 0x000fe40003f26070 */
[----:B------:R-:W-:Y:S01]  /*6b20*/  IADD3 R0, R165, -0x1b, RZ ;  /* 0xffffffe5a5007810 */ /* 0x000fe20007ffe0ff */
[----:B------:R1:W-:Y:S04]  /*6b30*/  LDGSTS.E [R167+0x7400], [R172.64], !P0 ;  /* 0x07400000aca77fae */ /* 0x0003e8000c12184a */
[----:B------:R4:W-:Y:S04]  /*6b40*/  LDGSTS.E [R167+0x7480], [R174.64], !P0 ;  /* 0x07480000aea77fae */ /* 0x0009e8000c12184a */
[----:B------:R4:W-:Y:S04]  /*6b50*/  LDGSTS.E [R167+0x7500], [R176.64], !P0 ;  /* 0x07500000b0a77fae */ /* 0x0009e8000c12184a */
[----:B------:R4:W-:Y:S04]  /*6b60*/  LDGSTS.E [R167+0x7580], [R178.64], !P0 ;  /* 0x07580000b2a77fae */ /* 0x0009e8000c12184a */
[----:B------:R4:W-:Y:S04]  /*6b70*/  LDGSTS.E [R167+0x7600], [R180.64], !P0 ;  /* 0x07600000b4a77fae */ /* 0x0009e8000c12184a */
[----:B------:R4:W-:Y:S04]  /*6b80*/  LDGSTS.E [R167+0x7680], [R182.64], !P0 ;  /* 0x07680000b6a77fae */ /* 0x0009e8000c12184a */
[----:B------:R4:W-:Y:S04]  /*6b90*/  LDGSTS.E [R167+0x7700], [R184.64], !P0 ;  /* 0x07700000b8a77fae */ /* 0x0009e8000c12184a */
[----:B------:R4:W-:Y:S01]  /*6ba0*/  LDGSTS.E [R167+0x7780], [R186.64], !P0 ;  /* 0x07780000baa77fae */ /* 0x0009e2000c12184a */
[----:B------:R-:W-:Y:S01]  /*6bb0*/  ISETP.GE.U32.AND P0, PT, R0, 0x7fffffc6, PT ;  /* 0x7fffffc60000780c */ /* 0x000fe20003f06070 */
[----:B------:R-:W-:Y:S01]  /*6bc0*/  IMAD.U32 R0, RZ, RZ, UR7 ;  /* 0x00000007ff007e24 */ /* 0x000fe2000f8e00ff */
[----:B------:R-:W-:Y:S01]  /*6bd0*/  UIMAD UR7, UR4, 0xe, URZ ;  /* 0x0000000e040778a4 */ /* 0x000fe2000f8e023f */
[----:B------:R-:W-:Y:S02]  /*6be0*/  STL.64 [R1+0x3e0], R196 ;  /* 0x0003e0c401007387 */ /* 0x000fe40000100a00 */
[----:B-1----:R-:W-:-:S02]  /*6bf0*/  IMAD.WIDE R172, R0, 0x4, R16 ;  /* 0x0000000400ac7825 */ /* 0x002fc400078e0210 */
[----:B------:R1:W-:Y:S02]  /*6c00*/  LDGSTS.E [R39+0x800], [R196.64], !P5 ;  /* 0x00800000c4277fae */ /* 0x0003e4000e92184a */
[C---:B---3--:R-:W-:Y:S02]  /*6c10*/  IMAD.WIDE R170, R0.reuse, 0x4, R18 ;  /* 0x0000000400aa7825 */ /* 0x048fe400078e0212 */
[----:B------:R-:W-:Y:S02]  /*6c20*/  STL.64 [R1+0x3d8], R194 ;  /* 0x0003d8c201007387 */ /* 0x000fe40000100a00 */
[C---:B--2---:R-:W-:Y:S02]  /*6c30*/  IMAD.WIDE R168, R0.reuse, 0x4, R20 ;  /* 0x0000000400a87825 */ /* 0x044fe400078e0214 */
[----:B------:R2:W-:Y:S04]  /*6c40*/  LDGSTS.E [R39+0x880], [R194.64], !P5 ;  /* 0x00880000c2277fae */ /* 0x0005e8000e92184a */
[----:B------:R-:W-:Y:S04]  /*6c50*/  STL.64 [R1+0x3d0], R192 ;  /* 0x0003d0c001007387 */ /* 0x000fe80000100a00 */
[----:B------:R3:W-:Y:S04]  /*6c60*/  LDGSTS.E [R39+0x900], [R192.64], !P5 ;  /* 0x00900000c0277fae */ /* 0x0007e8000e92184a */
[----:B------:R1:W-:Y:S04]  /*6c70*/  STL.64 [R1+0x3c8], R190 ;  /* 0x0003c8be01007387 */ /* 0x0003e80000100a00 */
[----:B------:R1:W-:Y:S04]  /*6c80*/  LDGSTS.E [R39+0x980], [R190.64], !P5 ;  /* 0x00980000be277fae */ /* 0x0003e8000e92184a */
[----:B------:R2:W-:Y:S04]  /*6c90*/  LDGSTS.E [R39+0xa00], [R46.64], !P5 ;  /* 0x00a000002e277fae */ /* 0x0005e8000e92184a */
[----:B------:R2:W-:Y:S01]  /*6ca0*/  LDGSTS.E [R39+0xa80], [R36.64], !P5 ;  /* 0x00a8000024277fae */ /* 0x0005e2000e92184a */
[----:B-1----:R-:W-:-:S03]  /*6cb0*/  IMAD.WIDE R190, R0, 0x4, R30 ;  /* 0x0000000400be7825 */ /* 0x002fc600078e021e */
[----:B------:R2:W-:Y:S04]  /*6cc0*/  STL.64 [R1+0x3c0], R46 ;  /* 0x0003c02e01007387 */ /* 0x0005e80000100a00 */
[----:B------:R1:W-:Y:S04]  /*6cd0*/  LDGSTS.E [R39+0xb00], [R34.64], !P5 ;  /* 0x00b0000022277fae */ /* 0x0003e8000e92184a */
[----:B------:R1:W-:Y:S04]  /*6ce0*/  STL.64 [R1+0x3b8], R36 ;  /* 0x0003b82401007387 */ /* 0x0003e80000100a00 */
[----:B------:R3:W-:Y:S01]  /*6cf0*/  LDGSTS.E [R39+0xb80], [R32.64], !P5 ;  /* 0x00b8000020277fae */ /* 0x0007e2000e92184a */
[----:B--2---:R-:W-:Y:S01]  /*6d00*/  IMAD.WIDE R46, R0, 0x4, R22 ;  /* 0x00000004002e7825 */ /* 0x004fe200078e0216 */
[----:B------:R-:W-:-:S02]  /*6d10*/  ISETP.GE.U32.AND P5, PT, R188, 0x7fffffc2, PT ;  /* 0x7fffffc2bc00780c */ /* 0x000fc40003fa6070 */
[----:B------:R2:W-:Y:S01]  /*6d20*/  STL.64 [R1+0x3b0], R34 ;  /* 0x0003b02201007387 */ /* 0x0005e20000100a00 */
[----:B------:R-:W-:Y:S01]  /*6d30*/  IADD3 R188, R165, -0x4, RZ ;  /* 0xfffffffca5bc7810 */ /* 0x000fe20007ffe0ff */
[C---:B-1----:R-:W-:Y:S02]  /*6d40*/  IMAD.WIDE R36, R0.reuse, 0x4, R24 ;  /* 0x0000000400247825 */ /* 0x042fe400078e0218 */
[----:B------:R1:W-:Y:S04]  /*6d50*/  LDGSTS.E [R39+0x1800], [R190.64], !P4 ;  /* 0x01800000be277fae */ /* 0x0003e8000e12184a */
[----:B------:R3:W-:Y:S01]  /*6d60*/  STL.64 [R1+0x3a0], R32 ;  /* 0x0003a02001007387 */ /* 0x0007e20000100a00 */
[----:B--2---:R-:W-:-:S03]  /*6d70*/  IMAD.WIDE R34, R0, 0x4, R26 ;  /* 0x0000000400227825 */ /* 0x004fc600078e021a */
[----:B------:R2:W-:Y:S04]  /*6d80*/  LDGSTS.E [R39+0x1880], [R172.64], !P4 ;  /* 0x01880000ac277fae */ /* 0x0005e8000e12184a */
[----:B------:R1:W-:Y:S01]  /*6d90*/  STL.64 [R1+0x398], R190 ;  /* 0x000398be01007387 */ /* 0x0003e20000100a00 */
[----:B---3--:R-:W-:-:S03]  /*6da0*/  IMAD.WIDE R32, R0, 0x4, R28 ;  /* 0x0000000400207825 */ /* 0x008fc600078e021c */
[----:B------:R3:W-:Y:S01]  /*6db0*/  LDGSTS.E [R39+0x1900], [R170.64], !P4 ;  /* 0x01900000aa277fae */ /* 0x0007e2000e12184a */
[----:B------:R-:W-:-:S03]  /*6dc0*/  IMAD.U32 R0, RZ, RZ, UR7 ;  /* 0x00000007ff007e24 */ /* 0x000fc6000f8e00ff */
[----:B------:R2:W-:Y:S01]  /*6dd0*/  STL.64 [R1+0x390], R172 ;  /* 0x000390ac01007387 */ /* 0x0005e20000100a00 */
[----:B------:R-:W-:Y:S01]  /*6de0*/  UIMAD UR7, UR4, 0x16, URZ ;  /* 0x00000016040778a4 */ /* 0x000fe2000f8e023f */
[C---:B-1----:R-:W-:Y:S02]  /*6df0*/  IMAD.WIDE R190, R7.reuse, 0x4, R30 ;  /* 0x0000000407be7825 */ /* 0x042fe400078e021e */
[----:B------:R1:W-:Y:S04]  /*6e00*/  LDGSTS.E [R39+0x1980], [R168.64], !P4 ;  /* 0x01980000a8277fae */ /* 0x0003e8000e12184a */
[----:B------:R3:W-:Y:S04]  /*6e10*/  STL.64 [R1+0x388], R170 ;  /* 0x000388aa01007387 */ /* 0x0007e80000100a00 */
[----:B------:R1:W-:Y:S01]  /*6e20*/  LDGSTS.E [R39+0x1a00], [R46.64], !P4 ;  /* 0x01a000002e277fae */ /* 0x0003e2000e12184a */
[----:B--2---:R-:W-:-:S03]  /*6e30*/  IMAD.WIDE R172, R7, 0x4, R16 ;  /* 0x0000000407ac7825 */ /* 0x004fc600078e0210 */
[----:B------:R1:W-:Y:S04]  /*6e40*/  STL.64 [R1+0x380], R168 ;  /* 0x000380a801007387 */ /* 0x0003e80000100a00 */
[----:B------:R2:W-:Y:S01]  /*6e50*/  LDGSTS.E [R39+0x1a80], [R36.64], !P4 ;  /* 0x01a8000024277fae */ /* 0x0005e2000e12184a */
[----:B---3--:R-:W-:-:S03]  /*6e60*/  IMAD.WIDE R170, R7, 0x4, R18 ;  /* 0x0000000407aa7825 */ /* 0x008fc600078e0212 */
[----:B------:R3:W-:Y:S04]  /*6e70*/  STL.64 [R1+0x378], R46 ;  /* 0x0003782e01007387 */ /* 0x0007e80000100a00 */
[----:B------:R2:W-:Y:S01]  /*6e80*/  LDGSTS.E [R39+0x1b00], [R34.64], !P4 ;  /* 0x01b0000022277fae */ /* 0x0005e2000e12184a */
[----:B-1----:R-:W-:-:S03]  /*6e90*/  IMAD.WIDE R168, R7, 0x4, R20 ;  /* 0x0000000407a87825 */ /* 0x002fc600078e0214 */
[----:B------:R2:W-:Y:S04]  /*6ea0*/  STL.64 [R1+0x370], R36 ;  /* 0x0003702401007387 */ /* 0x0005e80000100a00 */
[----:B------:R1:W-:Y:S01]  /*6eb0*/  LDGSTS.E [R39+0x1b80], [R32.64], !P4 ;  /* 0x01b8000020277fae */ /* 0x0003e2000e12184a */
[----:B---3--:R-:W-:Y:S01]  /*6ec0*/  IMAD.WIDE R46, R7, 0x4, R22 ;  /* 0x00000004072e7825 */ /* 0x008fe200078e0216 */
[----:B------:R-:W-:Y:S02]  /*6ed0*/  ISETP.GE.U32.AND P4, PT, R188, 0x7fffffdd, PT ;  /* 0x7fffffddbc00780c */ /* 0x000fe40003f86070 */
[----:B------:R3:W-:Y:S01]  /*6ee0*/  STL.64 [R1+0x368], R34 ;  /* 0x0003682201007387 */ /* 0x0007e20000100a00 */
[----:B------:R-:W-:Y:S01]  /*6ef0*/  IADD3 R188, R165, -0x8, RZ ;  /* 0xfffffff8a5bc7810 */ /* 0x000fe20007ffe0ff */
[----:B--2---:R-:W-:-:S02]  /*6f00*/  IMAD.WIDE R36, R7, 0x4, R24 ;  /* 0x0000000407247825 */ /* 0x004fc400078e0218 */
[----:B------:R2:W-:Y:S04]  /*6f10*/  LDGSTS.E [R39+0x2800], [R190.64], !P2 ;  /* 0x02800000be277fae */ /* 0x0005e8000d12184a */
[----:B------:R1:W-:Y:S01]  /*6f20*/  STL.64 [R1+0x360], R32 ;  /* 0x0003602001007387 */ /* 0x0003e20000100a00 */
[----:B---3--:R-:W-:-:S03]  /*6f30*/  IMAD.WIDE R34, R7, 0x4, R26 ;  /* 0x0000000407227825 */ /* 0x008fc600078e021a */
[----:B------:R3:W-:Y:S04]  /*6f40*/  LDGSTS.E [R39+0x2880], [R172.64], !P2 ;  /* 0x02880000ac277fae */ /* 0x0007e8000d12184a */
[----:B------:R2:W-:Y:S01]  /*6f50*/  STL.64 [R1+0x358], R190 ;  /* 0x000358be01007387 */ /* 0x0005e20000100a00 */
[----:B-1----:R-:W-:-:S03]  /*6f60*/  IMAD.WIDE R32, R7, 0x4, R28 ;  /* 0x0000000407207825 */ /* 0x002fc600078e021c */
[----:B------:R1:W-:Y:S01]  /*6f70*/  LDGSTS.E [R39+0x2900], [R170.64], !P2 ;  /* 0x02900000aa277fae */ /* 0x0003e2000d12184a */
[----:B------:R-:W-:Y:S01]  /*6f80*/  MOV R7, UR6 ;  /* 0x0000000600077c02 */ /* 0x000fe20008000f00 */
[----:B------:R-:W-:Y:S02]  /*6f90*/  UIMAD UR6, UR4, 0x1a, URZ ;  /* 0x0000001a040678a4 */ /* 0x000fe4000f8e023f */
[----:B------:R3:W-:Y:S01]  /*6fa0*/  STL.64 [R1+0x350], R172 ;  /* 0x000350ac01007387 */ /* 0x0007e20000100a00 */
[----:B--2---:R-:W-:-:S03]  /*6fb0*/  IMAD.WIDE R190, R0, 0x4, R30 ;  /* 0x0000000400be7825 */ /* 0x004fc600078e021e */
[----:B------:R2:W-:Y:S01]  /*6fc0*/  LDGSTS.E [R39+0x2980], [R168.64], !P2 ;  /* 0x02980000a8277fae */ /* 0x0005e2000d12184a */
[----:B------:R-:W-:-:S03]  /*6fd0*/  IMAD.U32 R202, RZ, RZ, UR6 ;  /* 0x00000006ffca7e24 */ /* 0x000fc6000f8e00ff */
[----:B------:R1:W-:Y:S01]  /*6fe0*/  STL.64 [R1+0x348], R170 ;  /* 0x000348aa01007387 */ /* 0x0003e20000100a00 */
[----:B------:R-:W-:Y:S01]  /*6ff0*/  UIMAD UR6, UR4, 0x3, URZ ;  /* 0x00000003040678a4 */ /* 0x000fe2000f8e023f */
[----:B------:R-:W-:Y:S02]  /*7000*/  IMAD.WIDE R192, R202, 0x4, R18 ;  /* 0x00000004cac07825 */ /* 0x000fe400078e0212 */
[----:B------:R2:W-:Y:S02]  /*7010*/  LDGSTS.E [R39+0x2a00], [R46.64], !P2 ;  /* 0x02a000002e277fae */ /* 0x0005e4000d12184a */
[----:B---3--:R-:W-:Y:S02]  /*7020*/  IMAD.WIDE R172, R0, 0x4, R16 ;  /* 0x0000000400ac7825 */ /* 0x008fe400078e0210 */
[----:B------:R2:W-:Y:S02]  /*7030*/  STL.64 [R1+0x340], R168 ;  /* 0x000340a801007387 */ /* 0x0005e40000100a00 */
[----:B------:R-:W-:-:S02]  /*7040*/  IMAD.WIDE R194, R202, 0x4, R20 ;  /* 0x00000004cac27825 */ /* 0x000fc400078e0214 */
[----:B------:R3:W-:Y:S02]  /*7050*/  LDGSTS.E [R39+0x2a80], [R36.64], !P2 ;  /* 0x02a8000024277fae */ /* 0x0007e4000d12184a */
[----:B-1----:R-:W-:Y:S02]  /*7060*/  IMAD.WIDE R170, R0, 0x4, R18 ;  /* 0x0000000400aa7825 */ /* 0x002fe400078e0212 */
[----:B------:R1:W-:Y:S02]  /*7070*/  STL.64 [R1+0x338], R46 ;  /* 0x0003382e01007387 */ /* 0x0003e40000100a00 */
[----:B------:R-:W-:Y:S02]  /*7080*/  IMAD.WIDE R196, R202, 0x4, R22 ;  /* 0x00000004cac47825 */ /* 0x000fe400078e0216 */
[----:B------:R3:W-:Y:S02]  /*7090*/  LDGSTS.E [R39+0x2b00], [R34.64], !P2 ;  /* 0x02b0000022277fae */ /* 0x0007e4000d12184a */
[----:B--2---:R-:W-:-:S02]  /*70a0*/  IMAD.WIDE R168, R0, 0x4, R20 ;  /* 0x0000000400a87825 */ /* 0x004fc400078e0214 */
[----:B------:R3:W-:Y:S02]  /*70b0*/  STL.64 [R1+0x330], R36 ;  /* 0x0003302401007387 */ /* 0x0007e40000100a00 */
[----:B------:R-:W-:Y:S02]  /*70c0*/  IMAD.WIDE R198, R202, 0x4, R24 ;  /* 0x00000004cac67825 */ /* 0x000fe400078e0218 */
[----:B------:R2:W-:Y:S01]  /*70d0*/  LDGSTS.E [R39+0x2b80], [R32.64], !P2 ;  /* 0x02b8000020277fae */ /* 0x0005e2000d12184a */
[----:B------:R-:W-:Y:S01]  /*70e0*/  ISETP.GE.U32.AND P2, PT, R188, 0x7fffffd9, PT ;  /* 0x7fffffd9bc00780c */ /* 0x000fe20003f46070 */
[----:B-1----:R-:W-:Y:S02]  /*70f0*/  IMAD.WIDE R46, R0, 0x4, R22 ;  /* 0x00000004002e7825 */ /* 0x002fe400078e0216 */
[----:B------:R1:W-:Y:S01]  /*7100*/  STL.64 [R1+0x328], R34 ;  /* 0x0003282201007387 */ /* 0x0003e20000100a00 */
[----:B------:R-:W-:Y:S01]  /*7110*/  IADD3 R188, R165, -0xc, RZ ;  /* 0xfffffff4a5bc7810 */ /* 0x000fe20007ffe0ff */
[----:B------:R-:W-:-:S02]  /*7120*/  IMAD.WIDE R200, R202, 0x4, R26 ;  /* 0x00000004cac87825 */ /* 0x000fc400078e021a */
[----:B------:R2:W-:Y:S02]  /*7130*/  LDGSTS.E [R39+0x3800], [R190.64], !P3 ;  /* 0x03800000be277fae */ /* 0x0005e4000d92184a */
[C---:B---3--:R-:W-:Y:S02]  /*7140*/  IMAD.WIDE R36, R0.reuse, 0x4, R24 ;  /* 0x0000000400247825 */ /* 0x048fe400078e0218 */
[----:B------:R2:W-:Y:S02]  /*7150*/  STL.64 [R1+0x320], R32 ;  /* 0x0003202001007387 */ /* 0x0005e40000100a00 */
[C---:B-1----:R-:W-:Y:S02]  /*7160*/  IMAD.WIDE R34, R0.reuse, 0x4, R26 ;  /* 0x0000000400227825 */ /* 0x042fe400078e021a */
[----:B------:R1:W-:Y:S04]  /*7170*/  LDGSTS.E [R39+0x3880], [R172.64], !P3 ;  /* 0x03880000ac277fae */ /* 0x0003e8000d92184a */
[----:B------:R3:W-:Y:S01]  /*7180*/  STL.64 [R1+0x318], R190 ;  /* 0x000318be01007387 */ /* 0x0007e20000100a00 */
[----:B--2---:R-:W-:-:S03]  /*7190*/  IMAD.WIDE R32, R0, 0x4, R28 ;  /* 0x0000000400207825 */ /* 0x004fc600078e021c */
[----:B------:R2:W-:Y:S01]  /*71a0*/  LDGSTS.E [R39+0x3900], [R170.64], !P3 ;  /* 0x03900000aa277fae */ /* 0x0005e2000d92184a */
[----:B------:R-:W-:-:S03]  /*71b0*/  IMAD.U32 R0, RZ, RZ, UR7 ;  /* 0x00000007ff007e24 */ /* 0x000fc6000f8e00ff */
[----:B------:R1:W-:Y:S01]  /*71c0*/  STL.64 [R1+0x310], R172 ;  /* 0x000310ac01007387 */ /* 0x0003e20000100a00 */
[----:B------:R-:W-:-:S03]  /*71d0*/  UIMAD UR7, UR4, 0x1e, URZ ;  /* 0x0000001e040778a4 */ /* 0x000fc6000f8e023f */
[----:B------:R2:W-:Y:S01]  /*71e0*/  LDGSTS.E [R39+0x3980], [R168.64], !P3 ;  /* 0x03980000a8277fae */ /* 0x0005e2000d92184a */
[----:B---3--:R-:W-:-:S03]  /*71f0*/  IMAD.WIDE R190, R7, 0x4, R30 ;  /* 0x0000000407be7825 */ /* 0x008fc600078e021e */
[----:B------:R2:W-:Y:S01]  /*7200*/  STL.64 [R1+0x308], R170 ;  /* 0x000308aa01007387 */ /* 0x0005e20000100a00 */
[----:B------:R-:W-:Y:S01]  /*7210*/  IMAD.U32 R218, RZ, RZ, UR7 ;  /* 0x00000007ffda7e24 */ /* 0x000fe2000f8e00ff */
[----:B------:R-:W-:Y:S02]  /*7220*/  UIMAD UR7, UR4, 0x7, URZ ;  /* 0x00000007040778a4 */ /* 0x000fe4000f8e023f */
[----:B------:R3:W-:Y:S01]  /*7230*/  LDGSTS.E [R39+0x3a00], [R46.64], !P3 ;  /* 0x03a000002e277fae */ /* 0x0007e2000d92184a */
[----:B-1----:R-:W-:-:S03]  /*7240*/  IMAD.WIDE R172, R7, 0x4, R16 ;  /* 0x0000000407ac7825 */ /* 0x002fc600078e0210 */
[----:B------:R1:W-:Y:S01]  /*7250*/  STL.64 [R1+0x300], R168 ;  /* 0x000300a801007387 */ /* 0x0003e20000100a00 */
[----:B------:R-:W-:-:S03]  /*7260*/  IMAD.WIDE R204, R218, 0x4, R30 ;  /* 0x00000004dacc7825 */ /* 0x000fc600078e021e */
[----:B------:R3:W-:Y:S01]  /*7270*/  LDGSTS.E [R39+0x3a80], [R36.64], !P3 ;  /* 0x03a8000024277fae */ /* 0x0007e2000d92184a */
[----:B--2---:R-:W-:-:S03]  /*7280*/  IMAD.WIDE R170, R7, 0x4, R18 ;  /* 0x0000000407aa7825 */ /* 0x004fc600078e0212 */
[----:B------:R3:W-:Y:S01]  /*7290*/  STL.64 [R1+0x2f8], R46 ;  /* 0x0002f82e01007387 */ /* 0x0007e20000100a00 */
[----:B------:R-:W-:-:S03]  /*72a0*/  IMAD.WIDE R206, R218, 0x4, R16 ;  /* 0x00000004dace7825 */ /* 0x000fc600078e0210 */
[----:B------:R2:W-:Y:S01]  /*72b0*/  LDGSTS.E [R39+0x3b00], [R34.64], !P3 ;  /* 0x03b0000022277fae */ /* 0x0005e2000d92184a */
[----:B-1----:R-:W-:-:S03]  /*72c0*/  IMAD.WIDE R168, R7, 0x4, R20 ;  /* 0x0000000407a87825 */ /* 0x002fc600078e0214 */
[----:B------:R1:W-:Y:S01]  /*72d0*/  STL.64 [R1+0x2f0], R36 ;  /* 0x0002f02401007387 */ /* 0x0003e20000100a00 */
[----:B------:R-:W-:-:S03]  /*72e0*/  IMAD.WIDE R208, R218, 0x4, R18 ;  /* 0x00000004dad07825 */ /* 0x000fc600078e0212 */
[----:B------:R2:W-:Y:S01]  /*72f0*/  LDGSTS.E [R39+0x3b80], [R32.64], !P3 ;  /* 0x03b8000020277fae */ /* 0x0005e2000d92184a */
[----:B---3--:R-:W-:Y:S01]  /*7300*/  IMAD.WIDE R46, R7, 0x4, R22 ;  /* 0x00000004072e7825 */ /* 0x008fe200078e0216 */
[----:B------:R-:W-:Y:S02]  /*7310*/  ISETP.GE.U32.AND P3, PT, R188, 0x7fffffd5, PT ;  /* 0x7fffffd5bc00780c */ /* 0x000fe40003f66070 */
[----:B------:R2:W-:Y:S01]  /*7320*/  STL.64 [R1+0x2e8], R34 ;  /* 0x0002e82201007387 */ /* 0x0005e20000100a00 */
[----:B------:R-:W-:Y:S01]  /*7330*/  IADD3 R188, R165, -0x10, RZ ;  /* 0xfffffff0a5bc7810 */ /* 0x000fe20007ffe0ff */
[----:B------:R-:W-:Y:S02]  /*7340*/  IMAD.WIDE R210, R218, 0x4, R20 ;  /* 0x00000004dad27825 */ /* 0x000fe400078e0214 */
[----:B------:R3:W-:Y:S02]  /*7350*/  LDGSTS.E [R39+0x4800], [R190.64], !P6 ;  /* 0x04800000be277fae */ /* 0x0007e4000f12184a */
[----:B-1----:R-:W-:-:S02]  /*7360*/  IMAD.WIDE R36, R7, 0x4, R24 ;  /* 0x0000000407247825 */ /* 0x002fc400078e0218 */
[----:B------:R1:W-:Y:S02]  /*7370*/  STL.64 [R1+0x2e0], R32 ;  /* 0x0002e02001007387 */ /* 0x0003e40000100a00 */
[C---:B------:R-:W-:Y:S02]  /*7380*/  IMAD.WIDE R212, R218.reuse, 0x4, R22 ;  /* 0x00000004dad47825 */ /* 0x040fe400078e0216 */
[----:B------:R3:W-:Y:S02]  /*7390*/  LDGSTS.E [R39+0x4880], [R172.64], !P6 ;  /* 0x04880000ac277fae */ /* 0x0007e4000f12184a */
[----:B--2---:R-:W-:Y:S02]  /*73a0*/  IMAD.WIDE R34, R7, 0x4, R26 ;  /* 0x0000000407227825 */ /* 0x004fe400078e021a */
[----:B------:R3:W-:Y:S02]  /*73b0*/  STL.64 [R1+0x2d8], R190 ;  /* 0x0002d8be01007387 */ /* 0x0007e40000100a00 */
[----:B------:R-:W-:-:S02]  /*73c0*/  IMAD.WIDE R214, R218, 0x4, R24 ;  /* 0x00000004dad67825 */ /* 0x000fc400078e0218 */
[----:B------:R2:W-:Y:S02]  /*73d0*/  LDGSTS.E [R39+0x4900], [R170.64], !P6 ;  /* 0x04900000aa277fae */ /* 0x0005e4000f12184a */
[----:B-1----:R-:W-:Y:S01]  /*73e0*/  IMAD.WIDE R32, R7, 0x4, R28 ;  /* 0x0000000407207825 */ /* 0x002fe200078e021c */
[----:B------:R-:W-:Y:S01]  /*73f0*/  IADD3 R7, R165, -0x14, RZ ;  /* 0xffffffeca5077810 */ /* 0x000fe20007ffe0ff */
[----:B------:R1:W-:Y:S02]  /*7400*/  STL.64 [R1+0x2d0], R172 ;  /* 0x0002d0ac01007387 */ /* 0x0003e40000100a00 */
[----:B------:R-:W-:Y:S02]  /*7410*/  IMAD.WIDE R216, R218, 0x4, R26 ;  /* 0x00000004dad87825 */ /* 0x000fe400078e021a */
[----:B------:R2:W-:Y:S02]  /*7420*/  LDGSTS.E [R39+0x4980], [R168.64], !P6 ;  /* 0x04980000a8277fae */ /* 0x0005e4000f12184a */
[----:B---3--:R-:W-:-:S02]  /*7430*/  IMAD.WIDE R190, R0, 0x4, R30 ;  /* 0x0000000400be7825 */ /* 0x008fc400078e021e */
[----:B------:R2:W-:Y:S02]  /*7440*/  STL.64 [R1+0x2c8], R170 ;  /* 0x0002c8aa01007387 */ /* 0x0005e40000100a00 */
[----:B------:R-:W-:Y:S02]  /*7450*/  IMAD.WIDE R218, R218, 0x4, R28 ;  /* 0x00000004dada7825 */ /* 0x000fe400078e021c */
[----:B------:R3:W-:Y:S02]  /*7460*/  LDGSTS.E [R39+0x4a00], [R46.64], !P6 ;  /* 0x04a000002e277fae */ /* 0x0007e4000f12184a */
[C---:B-1----:R-:W-:Y:S02]  /*7470*/  IMAD.WIDE R172, R0.reuse, 0x4, R16 ;  /* 0x0000000400ac7825 */ /* 0x042fe400078e0210 */
        /* <DEDUP_REMOVED lines=11> */
[----:B------:R-:W-:-:S03]  /*7530*/  IMAD.WIDE R188, R202, 0x4, R30 ;  /* 0x00000004cabc7825 */ /* 0x000fc600078e021e */
[----:B------:R3:W-:Y:S01]  /*7540*/  LDGSTS.E [R39+0x5800], [R190.64], !P1 ;  /* 0x05800000be277fae */ /* 0x0007e2000c92184a */
[----:B-1----:R-:W-:-:S03]  /*7550*/  IMAD.WIDE R36, R0, 0x4, R24 ;  /* 0x0000000400247825 */ /* 0x002fc600078e0218 */
[----:B------:R1:W-:Y:S01]  /*7560*/  STL.64 [R1+0x2a0], R32 ;  /* 0x0002a02001007387 */ /* 0x0003e20000100a00 */
[----:B--2---:R-:W-:-:S03]  /*7570*/  IMAD.WIDE R34, R0, 0x4, R26 ;  /* 0x0000000400227825 */ /* 0x004fc600078e021a */
[----:B------:R2:W-:Y:S04]  /*7580*/  LDGSTS.E [R39+0x5880], [R172.64], !P1 ;  /* 0x05880000ac277fae */ /* 0x0005e8000c92184a */
[----:B------:R2:W-:Y:S01]  /*7590*/  LDGSTS.E [R39+0x5900], [R170.64], !P1 ;  /* 0x05900000aa277fae */ /* 0x0005e2000c92184a */
[----:B-1----:R-:W-:-:S03]  /*75a0*/  IMAD.WIDE R32, R0, 0x4, R28 ;  /* 0x0000000400207825 */ /* 0x002fc600078e021c */
[----:B------:R3:W-:Y:S01]  /*75b0*/  STL.64 [R1+0x1e0], R190 ;  /* 0x0001e0be01007387 */ /* 0x0007e20000100a00 */
[----:B------:R-:W-:-:S03]  /*75c0*/  IADD3 R0, R165, -0x18, RZ ;  /* 0xffffffe8a5007810 */ /* 0x000fc60007ffe0ff */
[----:B------:R1:W-:Y:S04]  /*75d0*/  LDGSTS.E [R39+0x5980], [R168.64], !P1 ;  /* 0x05980000a8277fae */ /* 0x0003e8000c92184a */
[----:B------:R1:W-:Y:S01]  /*75e0*/  LDGSTS.E [R39+0x5a00], [R46.64], !P1 ;  /* 0x05a000002e277fae */ /* 0x0003e2000c92184a */
[----:B---3--:R-:W-:-:S03]  /*75f0*/  IMAD.WIDE R190, R202, 0x4, R16 ;  /* 0x00000004cabe7825 */ /* 0x008fc600078e0210 */
[----:B------:R3:W-:Y:S01]  /*7600*/  LDGSTS.E [R39+0x5a80], [R36.64], !P1 ;  /* 0x05a8000024277fae */ /* 0x0007e2000c92184a */
[----:B------:R-:W-:-:S03]  /*7610*/  IMAD.WIDE R202, R202, 0x4, R28 ;  /* 0x00000004caca7825 */ /* 0x000fc600078e021c */
[----:B------:R1:W-:Y:S04]  /*7620*/  LDGSTS.E [R39+0x5b00], [R34.64], !P1 ;  /* 0x05b0000022277fae */ /* 0x0003e8000c92184a */
[----:B------:R1:W-:Y:S01]  /*7630*/  LDGSTS.E [R39+0x5b80], [R32.64], !P1 ;  /* 0x05b8000020277fae */ /* 0x0003e2000c92184a */
[----:B------:R-:W-:Y:S02]  /*7640*/  ISETP.GE.U32.AND P1, PT, R7, 0x7fffffcd, PT ;  /* 0x7fffffcd0700780c */ /* 0x000fe40003f26070 */
[----:B------:R-:W-:Y:S01]  /*7650*/  MOV R7, UR7 ;  /* 0x0000000700077c02 */ /* 0x000fe20008000f00 */
[----:B------:R1:W-:Y:S01]  /*7660*/  LDGSTS.E [R39+0x6800], [R188.64], !P0 ;  /* 0x06800000bc277fae */ /* 0x0003e2000c12184a */
[----:B------:R-:W-:-:S03]  /*7670*/  UIMAD UR7, UR4, 0x13, URZ ;  /* 0x00000013040778a4 */ /* 0x000fc6000f8e023f */
[----:B------:R1:W-:Y:S04]  /*7680*/  LDGSTS.E [R39+0x6880], [R190.64], !P0 ;  /* 0x06880000be277fae */ /* 0x0003e8000c12184a */
[----:B------:R1:W-:Y:S04]  /*7690*/  LDGSTS.E [R39+0x6900], [R192.64], !P0 ;  /* 0x06900000c0277fae */ /* 0x0003e8000c12184a */
[----:B------:R1:W-:Y:S04]  /*76a0*/  LDGSTS.E [R39+0x6980], [R194.64], !P0 ;  /* 0x06980000c2277fae */ /* 0x0003e8000c12184a */
[----:B------:R1:W-:Y:S04]  /*76b0*/  LDGSTS.E [R39+0x6a00], [R196.64], !P0 ;  /* 0x06a00000c4277fae */ /* 0x0003e8000c12184a */
[----:B------:R1:W-:Y:S04]  /*76c0*/  LDGSTS.E [R39+0x6a80], [R198.64], !P0 ;  /* 0x06a80000c6277fae */ /* 0x0003e8000c12184a */
[----:B------:R1:W-:Y:S04]  /*76d0*/  LDGSTS.E [R39+0x6b00], [R200.64], !P0 ;  /* 0x06b00000c8277fae */ /* 0x0003e8000c12184a */
[----:B------:R1:W-:Y:S01]  /*76e0*/  LDGSTS.E [R39+0x6b80], [R202.64], !P0 ;  /* 0x06b80000ca277fae */ /* 0x0003e2000c12184a */
[----:B------:R-:W-:-:S02]  /*76f0*/  ISETP.GE.U32.AND P0, PT, R0, 0x7fffffc9, PT ;  /* 0x7fffffc90000780c */ /* 0x000fc40003f06070 */
        /* <DEDUP_REMOVED lines=12> */
[----:B------:R2:W-:Y:S02]  /*77c0*/  STL.64 [R1+0x1d8], R172 ;  /* 0x0001d8ac01007387 */ /* 0x0005e40000100a00 */
[----:B------:R-:W-:-:S02]  /*77d0*/  IMAD.WIDE R228, R0, 0x4, R30 ;  /* 0x0000000400e47825 */ /* 0x000fc400078e021e */
[----:B------:R1:W-:Y:S02]  /*77e0*/  STL.64 [R1+0x1d0], R170 ;  /* 0x0001d0aa01007387 */ /* 0x0003e40000100a00 */
[C---:B------:R-:W-:Y:S02]  /*77f0*/  IMAD.WIDE R226, R0.reuse, 0x4, R16 ;  /* 0x0000000400e27825 */ /* 0x040fe400078e0210 */
[----:B------:R3:W-:Y:S04]  /*7800*/  STL.64 [R1+0x1c8], R168 ;  /* 0x0001c8a801007387 */ /* 0x0007e80000100a00 */
[----:B------:R4:W-:Y:S01]  /*7810*/  STL.64 [R1+0x1c0], R46 ;  /* 0x0001c02e01007387 */ /* 0x0009e20000100a00 */
[----:B--2---:R-:W-:-:S03]  /*7820*/  IMAD.WIDE R172, R0, 0x4, R18 ;  /* 0x0000000400ac7825 */ /* 0x004fc600078e0212 */
[----:B------:R2:W-:Y:S01]  /*7830*/  STL.64 [R1+0x1b8], R36 ;  /* 0x0001b82401007387 */ /* 0x0005e20000100a00 */
[----:B-1----:R-:W-:-:S03]  /*7840*/  IMAD.WIDE R170, R0, 0x4, R20 ;  /* 0x0000000400aa7825 */ /* 0x002fc600078e0214 */
[----:B------:R1:W-:Y:S01]  /*7850*/  STL.64 [R1+0x1b0], R34 ;  /* 0x0001b02201007387 */ /* 0x0003e20000100a00 */
[----:B---3--:R-:W-:-:S03]  /*7860*/  IMAD.WIDE R168, R0, 0x4, R22 ;  /* 0x0000000400a87825 */ /* 0x008fc600078e0216 */
[----:B------:R3:W-:Y:S01]  /*7870*/  STL.64 [R1+0x1a0], R32 ;  /* 0x0001a02001007387 */ /* 0x0007e20000100a00 */
[----:B----4-:R-:W-:Y:S01]  /*7880*/  IMAD.WIDE R46, R0, 0x4, R24 ;  /* 0x00000004002e7825 */ /* 0x010fe200078e0218 */
[----:B--2---:R-:W-:Y:S02]  /*7890*/  LOP3.LUT R37, R6, 0x60, RZ, 0x3c, !PT ;  /* 0x0000006006257812 */ /* 0x004fe400078e3cff */
[----:B------:R2:W-:Y:S01]  /*78a0*/  STL.64 [R1+0x220], R228 ;  /* 0x000220e401007387 */ /* 0x0005e20000100a00 */
[----:B-1----:R-:W-:-:S03]  /*78b0*/  IMAD.WIDE R34, R0, 0x4, R26 ;  /* 0x0000000400227825 */ /* 0x002fc600078e021a */
[----:B------:R2:W-:Y:S01]  /*78c0*/  LDGSTS.E [R37+0xc00], [R228.64], !P4 ;  /* 0x00c00000e4257fae */ /* 0x0005e2000e12184a */
[----:B---3--:R-:W-:-:S03]  /*78d0*/  IMAD.WIDE R32, R0, 0x4, R28 ;  /* 0x0000000400207825 */ /* 0x008fc600078e021c */
[----:B------:R1:W-:Y:S01]  /*78e0*/  STL.64 [R1+0x218], R226 ;  /* 0x000218e201007387 */ /* 0x0003e20000100a00 */
[----:B------:R-:W-:-:S03]  /*78f0*/  IMAD.U32 R0, RZ, RZ, UR6 ;  /* 0x00000006ff007e24 */ /* 0x000fc6000f8e00ff */
[----:B------:R1:W-:Y:S01]  /*7900*/  LDGSTS.E [R37+0xc80], [R226.64], !P4 ;  /* 0x00c80000e2257fae */ /* 0x0003e2000e12184a */
[----:B------:R-:W-:-:S03]  /*7910*/  UIMAD UR6, UR4, 0xf, URZ ;  /* 0x0000000f040678a4 */ /* 0x000fc6000f8e023f */
        /* <DEDUP_REMOVED lines=18> */
[----:B------:R-:W-:-:S03]  /*7a40*/  ISETP.GE.U32.AND P4, PT, R220, 0x7fffffc1, PT ;  /* 0x7fffffc1dc00780c */ /* 0x000fc60003f86070 */
        /* <DEDUP_REMOVED lines=25> */
[----:B------:R-:W-:Y:S01]  /*7be0*/  ISETP.GE.AND P2, PT, R221, R220, PT ;  /* 0x000000dcdd00720c */ /* 0x000fe20003f46270 */
[----:B------:R-:W-:Y:S02]  /*7bf0*/  IMAD.MOV.U32 R220, RZ, RZ, 0x1f ;  /* 0x0000001fffdc7424 */ /* 0x000fe400078e00ff */
[----:B---3--:R-:W-:Y:S01]  /*7c00*/  IMAD.WIDE R34, R0, 0x4, R26 ;  /* 0x0000000400227825 */ /* 0x008fe200078e021a */
[----:B------:R1:W-:Y:S02]  /*7c10*/  LDGSTS.E [R37+0x2c00], [R228.64], !P3 ;  /* 0x02c00000e4257fae */ /* 0x0003e4000d92184a */
[----:B------:R-:W-:Y:S02]  /*7c20*/  IADD3 R36, R220, c[0x0][0x180], RZ ;  /* 0x00006000dc247a10 */ /* 0x000fe40007ffe0ff */
[----:B------:R3:W-:Y:S01]  /*7c30*/  LDGSTS.E [R37+0x2c80], [R226.64], !P3 ;  /* 0x02c80000e2257fae */ /* 0x0007e2000d92184a */
[----:B--2---:R-:W-:-:S03]  /*7c40*/  IMAD.WIDE R32, R0, 0x4, R28 ;  /* 0x0000000400207825 */ /* 0x004fc600078e021c */
[----:B------:R1:W-:Y:S01]  /*7c50*/  STL.64 [R1+0x158], R228 ;  /* 0x000158e401007387 */ /* 0x0003e20000100a00 */
[----:B------:R-:W-:-:S03]  /*7c60*/  IMAD.U32 R0, RZ, RZ, UR6 ;  /* 0x00000006ff007e24 */ /* 0x000fc6000f8e00ff */
[----:B------:R2:W-:Y:S01]  /*7c70*/  LDGSTS.E [R37+0x2d00], [R172.64], !P3 ;  /* 0x02d00000ac257fae */ /* 0x0005e2000d92184a */
[----:B------:R-:W-:Y:S02]  /*7c80*/  UIMAD UR6, UR4, 0x17, URZ ;  /* 0x00000017040678a4 */ /* 0x000fe4000f8e023f */
[----:B------:R-:W-:Y:S01]  /*7c90*/  USHF.L.U32 UR4, UR4, 0x5, URZ ;  /* 0x0000000504047899 */ /* 0x000fe2000800063f */
        /* <DEDUP_REMOVED lines=11> */
[----:B----4-:R-:W-:-:S03]  /*7d50*/  IMAD.WIDE R170, R0, 0x4, R20 ;  /* 0x0000000400aa7825 */ /* 0x010fc600078e0214 */
[----:B------:R3:W-:Y:S04]  /*7d60*/  STL.64 [R1+0x130], R46 ;  /* 0x0001302e01007387 */ /* 0x0007e80000100a00 */
[----:B------:R4:W-:Y:S01]  /*7d70*/  LDGSTS.E [R37+0x2f80], [R32.64], !P3 ;  /* 0x02f8000020257fae */ /* 0x0009e2000d92184a */
[C---:B-1----:R-:W-:Y:S01]  /*7d80*/  IMAD.WIDE R168, R0.reuse, 0x4, R22 ;  /* 0x0000000400a87825 */ /* 0x042fe200078e0216 */
[----:B------:R-:W-:Y:S02]  /*7d90*/  ISETP.GE.U32.AND P3, PT, R7, 0x7fffffc0, PT ;  /* 0x7fffffc00700780c */ /* 0x000fe40003f66070 */
[----:B------:R2:W-:Y:S01]  /*7da0*/  STL.64 [R1+0x128], R34 ;  /* 0x0001282201007387 */ /* 0x0005e20000100a00 */
[----:B------:R-:W-:Y:S01]  /*7db0*/  IADD3 R7, R165, -0x25, RZ ;  /* 0xffffffdba5077810 */ /* 0x000fe20007ffe0ff */
[----:B---3--:R-:W-:-:S02]  /*7dc0*/  IMAD.WIDE R46, R0, 0x4, R24 ;  /* 0x00000004002e7825 */ /* 0x008fc400078e0218 */
[----:B------:R1:W-:Y:S04]  /*7dd0*/  LDGSTS.E [R37+0x3c00], [R228.64], !P6 ;  /* 0x03c00000e4257fae */ /* 0x0003e8000f12184a */
[----:B------:R4:W-:Y:S01]  /*7de0*/  STL.64 [R1+0x120], R32 ;  /* 0x0001202001007387 */ /* 0x0009e20000100a00 */
[----:B--2---:R-:W-:-:S03]  /*7df0*/  IMAD.WIDE R34, R0, 0x4, R26 ;  /* 0x0000000400227825 */ /* 0x004fc600078e021a */
[----:B------:R2:W-:Y:S04]  /*7e00*/  LDGSTS.E [R37+0x3c80], [R226.64], !P6 ;  /* 0x03c80000e2257fae */ /* 0x0005e8000f12184a */
[----:B------:R3:W-:Y:S01]  /*7e10*/  LDGSTS.E [R37+0x3d00], [R172.64], !P6 ;  /* 0x03d00000ac257fae */ /* 0x0007e2000f12184a */
[----:B----4-:R-:W-:-:S03]  /*7e20*/  IMAD.WIDE R32, R0, 0x4, R28 ;  /* 0x0000000400207825 */ /* 0x010fc600078e021c */
[----:B------:R4:W-:Y:S01]  /*7e30*/  LDGSTS.E [R37+0x3d80], [R170.64], !P6 ;  /* 0x03d80000aa257fae */ /* 0x0009e2000f12184a */
[----:B------:R-:W-:-:S03]  /*7e40*/  MOV R0, UR6 ;  /* 0x0000000600007c02 */ /* 0x000fc60008000f00 */
[----:B------:R1:W-:Y:S04]  /*7e50*/  LDGSTS.E [R37+0x3e00], [R168.64], !P6 ;  /* 0x03e00000a8257fae */ /* 0x0003e8000f12184a */
[----:B------:R1:W-:Y:S04]  /*7e60*/  LDGSTS.E [R37+0x3e80], [R46.64], !P6 ;  /* 0x03e800002e257fae */ /* 0x0003e8000f12184a */
[----:B------:R1:W-:Y:S04]  /*7e70*/  LDGSTS.E [R37+0x3f00], [R34.64], !P6 ;  /* 0x03f0000022257fae */ /* 0x0003e8000f12184a */
[----:B------:R1:W-:Y:S01]  /*7e80*/  LDGSTS.E [R37+0x3f80], [R32.64], !P6 ;  /* 0x03f8000020257fae */ /* 0x0003e2000f12184a */
[----:B------:R-:W-:Y:S01]  /*7e90*/  ISETP.GE.U32.AND P6, PT, R7, 0x7fffffbc, PT ;  /* 0x7fffffbc0700780c */ /* 0x000fe20003fc6070 */
[----:B------:R-:W-:-:S02]  /*7ea0*/  IMAD.U32 R7, RZ, RZ, UR7 ;  /* 0x00000007ff077e24 */ /* 0x000fc4000f8e00ff */
[----:B------:R1:W-:Y:S04]  /*7eb0*/  STL.64 [R1+0x118], R228 ;  /* 0x000118e401007387 */ /* 0x0003e80000100a00 */
[----:B------:R2:W-:Y:S04]  /*7ec0*/  STL.64 [R1+0x110], R226 ;  /* 0x000110e201007387 */ /* 0x0005e80000100a00 */
[----:B------:R3:W-:Y:S01]  /*7ed0*/  STL.64 [R1+0x108], R172 ;  /* 0x000108ac01007387 */ /* 0x0007e20000100a00 */
[----:B-1----:R-:W-:-:S03]  /*7ee0*/  IMAD.WIDE R228, R7, 0x4, R30 ;  /* 0x0000000407e47825 */ /* 0x002fc600078e021e */
[----:B------:R4:W-:Y:S01]  /*7ef0*/  STL.64 [R1+0x100], R170 ;  /* 0x000100aa01007387 */ /* 0x0009e20000100a00 */
[----:B--2---:R-:W-:-:S03]  /*7f00*/  IMAD.WIDE R226, R7, 0x4, R16 ;  /* 0x0000000407e27825 */ /* 0x004fc600078e0210 */
[----:B------:R1:W-:Y:S01]  /*7f10*/  STL.64 [R1+0xf8], R168 ;  /* 0x0000f8a801007387 */ /* 0x0003e20000100a00 */
[----:B---3--:R-:W-:-:S03]  /*7f20*/  IMAD.WIDE R172, R7, 0x4, R18 ;  /* 0x0000000407ac7825 */ /* 0x008fc600078e0212 */
[----:B------:R2:W-:Y:S01]  /*7f30*/  STL.64 [R1+0xf0], R46 ;  /* 0x0000f02e01007387 */ /* 0x0005e20000100a00 */
[----:B----4-:R-:W-:-:S03]  /*7f40*/  IMAD.WIDE R170, R7, 0x4, R20 ;  /* 0x0000000407aa7825 */ /* 0x010fc600078e0214 */
[----:B------:R3:W-:Y:S01]  /*7f50*/  STL.64 [R1+0xe8], R34 ;  /* 0x0000e82201007387 */ /* 0x0007e20000100a00 */
[----:B-1----:R-:W-:-:S03]  /*7f60*/  IMAD.WIDE R168, R7, 0x4, R22 ;  /* 0x0000000407a87825 */ /* 0x002fc600078e0216 */
[----:B------:R1:W-:Y:S01]  /*7f70*/  STL.64 [R1+0xe0], R32 ;  /* 0x0000e02001007387 */ /* 0x0003e20000100a00 */
[----:B--2---:R-:W-:-:S03]  /*7f80*/  IMAD.WIDE R46, R7, 0x4, R24 ;  /* 0x00000004072e7825 */ /* 0x004fc600078e0218 */
[----:B------:R2:W-:Y:S04]  /*7f90*/  LDGSTS.E [R37+0x4c00], [R228.64], !P1 ;  /* 0x04c00000e4257fae */ /* 0x0005e8000c92184a */
[----:B------:R2:W-:Y:S01]  /*7fa0*/  STL.64 [R1+0xd8], R228 ;  /* 0x0000d8e401007387 */ /* 0x0005e20000100a00 */
[----:B---3--:R-:W-:-:S03]  /*7fb0*/  IMAD.WIDE R34, R7, 0x4, R26 ;  /* 0x0000000407227825 */ /* 0x008fc600078e021a */
[----:B------:R3:W-:Y:S01]  /*7fc0*/  LDGSTS.E [R37+0x4c80], [R226.64], !P1 ;  /* 0x04c80000e2257fae */ /* 0x0007e2000c92184a */
[----:B-1----:R-:W-:Y:S01]  /*7fd0*/  IMAD.WIDE R32, R7, 0x4, R28 ;  /* 0x0000000407207825 */ /* 0x002fe200078e021c */
[----:B------:R-:W-:Y:S02]  /*7fe0*/  IADD3 R7, R165, -0x31, RZ ;  /* 0xffffffcfa5077810 */ /* 0x000fe40007ffe0ff */
        /* <DEDUP_REMOVED lines=17> */
[----:B-1----:R-:W-:Y:S01]  /*8100*/  IMAD.WIDE R46, R0, 0x4, R24 ;  /* 0x00000004002e7825 */ /* 0x002fe200078e0218 */
[----:B------:R-:W-:Y:S02]  /*8110*/  ISETP.GT.AND P1, PT, R36, 0x1f, PT ;  /* 0x0000001f2400780c */ /* 0x000fe40003f24270 */
[----:B------:R3:W-:Y:S04]  /*8120*/  STL.64 [R1+0xa0], R32 ;  /* 0x0000a02001007387 */ /* 0x0007e80000100a00 */
[----:B------:R1:W-:Y:S01]  /*8130*/  LDGSTS.E [R37+0x5c00], [R228.64], !P0 ;  /* 0x05c00000e4257fae */ /* 0x0003e2000c12184a */
[----:B--2---:R-:W-:-:S03]  /*8140*/  IMAD.WIDE R34, R0, 0x4, R26 ;  /* 0x0000000400227825 */ /* 0x004fc600078e021a */
[----:B------:R1:W-:Y:S04]  /*8150*/  STL.64 [R1+0x98], R228 ;  /* 0x000098e401007387 */ /* 0x0003e80000100a00 */
[----:B------:R2:W-:Y:S01]  /*8160*/  LDGSTS.E [R37+0x5c80], [R226.64], !P0 ;  /* 0x05c80000e2257fae */ /* 0x0005e2000c12184a */
[----:B---3--:R-:W-:Y:S01]  /*8170*/  IMAD.WIDE R32, R0, 0x4, R28 ;  /* 0x0000000400207825 */ /* 0x008fe200078e021c */
[----:B------:R-:W-:Y:S02]  /*8180*/  SEL R0, RZ, 0x4, !P1 ;  /* 0x00000004ff007807 */ /* 0x000fe40004800000 */
[----:B------:R2:W-:Y:S01]  /*8190*/  STL.64 [R1+0x90], R226 ;  /* 0x000090e201007387 */ /* 0x0005e20000100a00 */
[----:B------:R-:W-:-:S03]  /*81a0*/  ISETP.GE.U32.AND P1, PT, R236, 0x7fffffb4, PT ;  /* 0x7fffffb4ec00780c */ /* 0x000fc60003f26070 */
[----:B------:R3:W-:Y:S01]  /*81b0*/  LDGSTS.E [R37+0x5d00], [R172.64], !P0 ;  /* 0x05d00000ac257fae */ /* 0x0007e2000c12184a */
[----:B-1----:R-:W-:-:S03]  /*81c0*/  IMAD.WIDE R228, R234, 0x4, R22 ;  /* 0x00000004eae47825 */ /* 0x002fc600078e0216 */
[----:B------:R-:W-:Y:S04]  /*81d0*/  STL.64 [R1+0x88], R172 ;  /* 0x000088ac01007387 */ /* 0x000fe80000100a00 */
[----:B------:R1:W-:Y:S01]  /*81e0*/  LDGSTS.E [R37+0x5d80], [R170.64], !P0 ;  /* 0x05d80000aa257fae */ /* 0x0003e2000c12184a */
[----:B--2---:R-:W-:-:S03]  /*81f0*/  IMAD.WIDE R226, R234, 0x4, R20 ;  /* 0x00000004eae27825 */ /* 0x004fc600078e0214 */
[----:B------:R-:W-:Y:S04]  /*8200*/  STL.64 [R1+0x80], R170 ;  /* 0x000080aa01007387 */ /* 0x000fe80000100a00 */
[----:B------:R2:W-:Y:S04]  /*8210*/  LDGSTS.E [R37+0x5e00], [R168.64], !P0 ;  /* 0x05e00000a8257fae */ /* 0x0005e8000c12184a */
[----:B------:R-:W-:Y:S04]  /*8220*/  STL.64 [R1+0x78], R168 ;  /* 0x000078a801007387 */ /* 0x000fe80000100a00 */
[----:B------:R4:W-:Y:S04]  /*8230*/  LDGSTS.E [R37+0x5e80], [R46.64], !P0 ;  /* 0x05e800002e257fae */ /* 0x0009e8000c12184a */
[----:B------:R4:W-:Y:S04]  /*8240*/  STL.64 [R1+0x70], R46 ;  /* 0x0000702e01007387 */ /* 0x0009e80000100a00 */
[----:B------:R1:W-:Y:S04]  /*8250*/  LDGSTS.E [R37+0x5f00], [R34.64], !P0 ;  /* 0x05f0000022257fae */ /* 0x0003e8000c12184a */
[----:B------:R1:W-:Y:S04]  /*8260*/  STL.64 [R1+0x68], R34 ;  /* 0x0000682201007387 */ /* 0x0003e80000100a00 */
[----:B------:R2:W-:Y:S01]  /*8270*/  LDGSTS.E [R37+0x5f80], [R32.64], !P0 ;  /* 0x05f8000020257fae */ /* 0x0005e2000c12184a */
[----:B------:R-:W-:Y:S01]  /*8280*/  ISETP.GE.AND P0, PT, R221, c[0x0][0x180], PT ;  /* 0x00006000dd007a0c */ /* 0x000fe20003f06270 */
[----:B------:R-:W-:-:S02]  /*8290*/  IMAD.WIDE R220, R234, 0x4, R30 ;  /* 0x00000004eadc7825 */ /* 0x000fc400078e021e */
[----:B------:R2:W-:Y:S01]  /*82a0*/  STL.64 [R1+0x60], R32 ;  /* 0x0000602001007387 */ /* 0x0005e20000100a00 */
[----:B------:R-:W-:Y:S01]  /*82b0*/  SEL R0, R0, RZ, !P0 ;  /* 0x000000ff00007207 */ /* 0x000fe20004000000 */
[----:B----4-:R-:W-:Y:S01]  /*82c0*/  IMAD.MOV.U32 R46, RZ, RZ, R224 ;  /* 0x000000ffff2e7224 */ /* 0x010fe200078e00e0 */
[----:B------:R-:W-:Y:S01]  /*82d0*/  ISETP.GE.U32.AND P0, PT, R7, 0x7fffffb0, PT ;  /* 0x7fffffb00700780c */ /* 0x000fe20003f06070 */
[----:B------:R-:W-:Y:S01]  /*82e0*/  IMAD.MOV.U32 R47, RZ, RZ, R225 ;  /* 0x000000ffff2f7224 */ /* 0x000fe200078e00e1 */
[----:B------:R4:W-:Y:S01]  /*82f0*/  LDGSTS.E [R37+0x6c00], [R220.64], !P5 ;  /* 0x06c00000dc257fae */ /* 0x0009e2000e92184a */
[----:B------:R-:W-:Y:S01]  /*8300*/  IMAD.WIDE R224, R234, 0x4, R18 ;  /* 0x00000004eae07825 */ /* 0x000fe200078e0212 */
[C---:B-1----:R-:W-:Y:S02]  /*8310*/  IADD3 R34, R165.reuse, -0x39, RZ ;  /* 0xffffffc7a5227810 */ /* 0x042fe40007ffe0ff */
[----:B------:R-:W-:Y:S01]  /*8320*/  IADD3 R35, R165, -0x35, RZ ;  /* 0xffffffcba5237810 */ /* 0x000fe20007ffe0ff */
[----:B------:R-:W-:-:S02]  /*8330*/  IMAD.U32 R7, RZ, RZ, UR4 ;  /* 0x00000004ff077e24 */ /* 0x000fc4000f8e00ff */
[----:B--2---:R-:W-:Y:S01]  /*8340*/  IMAD.MOV.U32 R32, RZ, RZ, R222 ;  /* 0x000000ffff207224 */ /* 0x004fe200078e00de */
[----:B------:R-:W-:Y:S01]  /*8350*/  MOV R33, R223 ;  /* 0x000000df00217202 */ /* 0x000fe20000000f00 */
[----:B------:R-:W-:-:S04]  /*8360*/  IMAD.WIDE R222, R234, 0x4, R16 ;  /* 0x00000004eade7825 */ /* 0x000fc800078e0210 */
[----:B------:R-:W-:Y:S01]  /*8370*/  IMAD.WIDE R234, R234, 0x4, R28 ;  /* 0x00000004eaea7825 */ /* 0x000fe200078e021c */
        /* <DEDUP_REMOVED lines=18> */
[----:B------:R-:W-:-:S02]  /*84a0*/  ISETP.NE.U32.AND P4, PT, R0, RZ, PT ;  /* 0x000000ff0000720c */ /* 0x000fc40003f85070 */
[----:B------:R-:W-:Y:S01]  /*84b0*/  SEL R0, RZ, 0x4, P2 ;  /* 0x00000004ff007807 */ /* 0x000fe20001000000 */
[----:B------:R-:W0:Y:S01]  /*84c0*/  LDGDEPBAR ;  /* 0x00000000000079af */ /* 0x000e220000000000 */
[----:B------:R-:W-:Y:S02]  /*84d0*/  ISETP.GT.AND P2, PT, R36, 0x3f, PT ;  /* 0x0000003f2400780c */ /* 0x000fe40003f44270 */
[----:B------:R-:W-:Y:S01]  /*84e0*/  LOP3.LUT R36, R6, 0x70, RZ, 0x3c, !PT ;  /* 0x0000007006247812 */ /* 0x000fe200078e3cff */
[----:B------:R-:W-:Y:S01]  /*84f0*/  IMAD.WIDE R170, R7, 0x4, R30 ;  /* 0x0000000407aa7825 */ /* 0x000fe200078e021e */
[----:B------:R-:W-:Y:S02]  /*8500*/  SEL R0, R0, RZ, P2 ;  /* 0x000000ff00007207 */ /* 0x000fe40001000000 */
[----:B------:R-:W-:-:S03]  /*8510*/  ISETP.GE.U32.AND P2, PT, R34, 0x7fffffa8, PT ;  /* 0x7fffffa82200780c */ /* 0x000fc60003f46070 */
[----:B------:R1:W-:Y:S04]  /*8520*/  LDGSTS.E [R6+0x10000], [R12.64], P4 ;  /* 0x100000000c067fae */ /* 0x0003e8000a12184a */
        /* <DEDUP_REMOVED lines=54> */
[----:B------:R4:W-:Y:S01]  /*8890*/  LDGSTS.E [R37+0x11f00], [R96.64], P4 ;  /* 0x11f0000060257fae */ /* 0x0009e2000a12184a */
[----:B------:R-:W-:-:S03]  /*88a0*/  IMAD.WIDE R16, R7, 0x4, R16 ;  /* 0x0000000407107825 */ /* 0x000fc600078e0210 */
[----:B------:R4:W-:Y:S04]  /*88b0*/  LDGSTS.E [R36+0x10380], [R112.64], P4 ;  /* 0x1038000070247fae */ /* 0x0009e8000a12184a */
[----:B------:R4:W-:Y:S01]  /*88c0*/  LDGSTS.E [R36+0x10780], [R128.64], P4 ;  /* 0x1078000080247fae */ /* 0x0009e2000a12184a */
[----:B------:R-:W-:-:S03]  /*88d0*/  IMAD.WIDE R168, R7, 0x4, R18 ;  /* 0x0000000407a87825 */ /* 0x000fc600078e0212 */
[----:B------:R4:W-:Y:S04]  /*88e0*/  LDGSTS.E [R36+0x10b80], [R144.64], P4 ;  /* 0x10b8000090247fae */ /* 0x0009e8000a12184a */
[----:B------:R4:W-:Y:S04]  /*88f0*/  LDGSTS.E [R36+0x10f80], [R160.64], P4 ;  /* 0x10f80000a0247fae */ /* 0x0009e8000a12184a */
[----:B-1----:R-:W2:Y:S04]  /*8900*/  LDL.LU.64 R38, [R1+0x608] ;  /* 0x0006080001267983 */ /* 0x002ea80000300a00 */
[----:B------:R4:W-:Y:S04]  /*8910*/  LDGSTS.E [R36+0x11380], [R56.64], P4 ;  /* 0x1138000038247fae */ /* 0x0009e8000a12184a */
[----:B---3--:R-:W3:Y:S01]  /*8920*/  LDL.LU.64 R172, [R1+0x5f0] ;  /* 0x0005f00001ac7983 */ /* 0x008ee20000300a00 */
[----:B------:R-:W-:-:S03]  /*8930*/  IMAD.WIDE R166, R7, 0x4, R20 ;  /* 0x0000000407a67825 */ /* 0x000fc600078e0214 */
[----:B------:R4:W-:Y:S04]  /*8940*/  LDGSTS.E [R36+0x11780], [R58.64], P4 ;  /* 0x117800003a247fae */ /* 0x0009e8000a12184a */
[----:B------:R-:W3:Y:S04]  /*8950*/  LDL.LU.64 R30, [R1+0x600] ;  /* 0x00060000011e7983 */ /* 0x000ee80000300a00 */
[----:B------:R4:W-:Y:S04]  /*8960*/  LDGSTS.E [R36+0x11b80], [R4.64], P4 ;  /* 0x11b8000004247fae */ /* 0x0009e8000a12184a */
[----:B------:R-:W-:Y:S04]  /*8970*/  STL.64 [R1+0x888], R170 ;  /* 0x000888aa01007387 */ /* 0x000fe80000100a00 */
[----:B------:R4:W-:Y:S01]  /*8980*/  LDGSTS.E [R36+0x11f80], [R82.64], P4 ;  /* 0x11f8000052247fae */ /* 0x0009e2000a12184a */
[----:B------:R-:W-:-:S04]  /*8990*/  IMAD.WIDE R24, R7, 0x4, R24 ;  /* 0x0000000407187825 */ /* 0x000fc800078e0218 */
[C---:B------:R-:W-:Y:S01]  /*89a0*/  IMAD.WIDE R26, R7.reuse, 0x4, R26 ;  /* 0x00000004071a7825 */ /* 0x040fe200078e021a */
[----:B------:R-:W3:Y:S03]  /*89b0*/  LDL.LU.64 R18, [R1+0x5a0] ;  /* 0x0005a00001127983 */ /* 0x000ee60000300a00 */
[----:B------:R-:W-:Y:S01]  /*89c0*/  IMAD.WIDE R28, R7, 0x4, R28 ;  /* 0x00000004071c7825 */ /* 0x000fe200078e021c */
[----:B------:R-:W-:Y:S01]  /*89d0*/  STL.64 [R1+0x890], R16 ;  /* 0x0008901001007387 */ /* 0x000fe20000100a00 */
[----:B------:R-:W-:Y:S02]  /*89e0*/  IADD3 R34, R165, -0x3d, RZ ;  /* 0xffffffc3a5227810 */ /* 0x000fe40007ffe0ff */
[----:B----4-:R-:W-:Y:S01]  /*89f0*/  IMAD.WIDE R36, R7, 0x4, R22 ;  /* 0x0000000407247825 */ /* 0x010fe200078e0216 */
[----:B------:R-:W0:Y:S01]  /*8a00*/  LDGDEPBAR ;  /* 0x00000000000079af */ /* 0x000e220000000000 */
[----:B------:R-:W-:-:S03]  /*8a10*/  ISETP.GE.U32.AND P4, PT, R35, 0x7fffffac, PT ;  /* 0x7fffffac2300780c */ /* 0x000fc60003f86070 */
[----:B------:R-:W4:Y:S04]  /*8a20*/  LDL.LU.64 R20, [R1+0x5e8] ;  /* 0x0005e80001147983 */ /* 0x000f280000300a00 */
[----:B------:R-:W-:Y:S06]  /*8a30*/  BAR.SYNC.DEFER_BLOCKING 0x0 ;  /* 0x0000000000007b1d */ /* 0x000fec0000010000 */
[----:B------:R-:W-:Y:S04]  /*8a40*/  STL.64 [R1+0x8a0], R168 ;  /* 0x0008a0a801007387 */ /* 0x000fe80000100a00 */
[----:B------:R-:W4:Y:S04]  /*8a50*/  LDL.LU.64 R22, [R1+0x5f8] ;  /* 0x0005f80001167983 */ /* 0x000f280000300a00 */
[----:B------:R1:W-:Y:S04]  /*8a60*/  STL.64 [R1+0x8a8], R166 ;  /* 0x0008a8a601007387 */ /* 0x0003e80000100a00 */
[----:B------:R1:W-:Y:S04]  /*8a70*/  STL.64 [R1+0x8b0], R36 ;  /* 0x0008b02401007387 */ /* 0x0003e80000100a00 */
[----:B------:R-:W-:Y:S01]  /*8a80*/  @!PT LDS RZ, [RZ] ;  /* 0x00000000fffff984 */ /* 0x000fe20000000800 */
[----:B------:R-:W-:Y:S01]  /*8a90*/  @!PT LDS RZ, [RZ] ;  /* 0x00000000fffff984 */ /* 0x000fe20000000800 */
[----:B------:R-:W-:Y:S01]  /*8aa0*/  @!PT LDS RZ, [RZ] ;  /* 0x00000000fffff984 */ /* 0x000fe20000000800 */
[----:B------:R1:W-:Y:S04]  /*8ab0*/  LDGSTS.E [R6+0x8000], [R170.64], !P3 ;  /* 0x08000000aa067fae */ /* 0x0003e8000d92184a */
[----:B------:R1:W-:Y:S04]  /*8ac0*/  LDGSTS.E [R6+0x8080], [R16.64], !P3 ;  /* 0x0808000010067fae */ /* 0x0003e8000d92184a */
[----:B------:R1:W-:Y:S04]  /*8ad0*/  LDGSTS.E [R6+0x8100], [R168.64], !P3 ;  /* 0x08100000a8067fae */ /* 0x0003e8000d92184a */
[----:B------:R-:W-:Y:S04]  /*8ae0*/  STL.64 [R1+0x8b8], R24 ;  /* 0x0008b81801007387 */ /* 0x000fe80000100a00 */
[----:B------:R1:W-:Y:S04]  /*8af0*/  LDGSTS.E [R6+0x8180], [R166.64], !P3 ;  /* 0x08180000a6067fae */ /* 0x0003e8000d92184a */
[----:B------:R3:W-:Y:S04]  /*8b00*/  STL.64 [R1+0x8c0], R26 ;  /* 0x0008c01a01007387 */ /* 0x0007e80000100a00 */
[----:B------:R1:W-:Y:S04]  /*8b10*/  LDGSTS.E [R6+0x8200], [R36.64], !P3 ;  /* 0x0820000024067fae */ /* 0x0003e8000d92184a */
[----:B------:R4:W-:Y:S01]  /*8b20*/  STL.64 [R1+0x8d8], R28 ;  /* 0x0008d81c01007387 */ /* 0x0009e20000100a00 */
[----:B-1----:R-:W-:-:S03]  /*8b30*/  IMAD.WIDE R166, R7, 0x4, R32 ;  /* 0x0000000407a67825 */ /* 0x002fc600078e0220 */
[----:B------:R1:W-:Y:S04]  /*8b40*/  LDGSTS.E [R6+0x8280], [R24.64], !P3 ;  /* 0x0828000018067fae */ /* 0x0003e8000d92184a */
[----:B------:R3:W-:Y:S04]  /*8b50*/  LDGSTS.E [R6+0x8300], [R26.64], !P3 ;  /* 0x083000001a067fae */ /* 0x0007e8000d92184a */
[----:B------:R-:W4:Y:S04]  /*8b60*/  LDL.LU.64 R168, [R1+0x558] ;  /* 0x0005580001a87983 */ /* 0x000f280000300a00 */
[----:B------:R4:W-:Y:S01]  /*8b70*/  LDGSTS.E [R6+0x8380], [R28.64], !P3 ;  /* 0x083800001c067fae */ /* 0x0009e2000d92184a */
[----:B------:R-:W-:-:S03]  /*8b80*/  ISETP.GE.U32.AND P3, PT, R34, 0x7fffffa4, PT ;  /* 0x7fffffa42200780c */ /* 0x000fc60003f66070 */
[----:B------:R-:W4:Y:S04]  /*8b90*/  LDL.LU.64 R36, [R1+0x550] ;  /* 0x0005500001247983 */ /* 0x000f280000300a00 */
[----:B------:R-:W4:Y:S04]  /*8ba0*/  LDL.LU.64 R34, [R1+0x548] ;  /* 0x0005480001227983 */ /* 0x000f280000300a00 */
[----:B------:R-:W4:Y:S04]  /*8bb0*/  LDL.LU.64 R32, [R1+0x540] ;  /* 0x0005400001207983 */ /* 0x000f280000300a00 */
[----:B------:R1:W-:Y:S04]  /*8bc0*/  STL.64 [R1+0x998], R166 ;  /* 0x000998a601007387 */ /* 0x0003e80000100a00 */
[----:B------:R-:W4:Y:S01]  /*8bd0*/  LDL.LU.64 R170, [R1+0x538] ;  /* 0x0005380001aa7983 */ /* 0x000f220000300a00 */
[----:B------:R-:W-:-:S03]  /*8be0*/  IMAD.WIDE R46, R7, 0x4, R46 ;  /* 0x00000004072e7825 */ /* 0x000fc600078e022e */
[----:B------:R1:W-:Y:S04]  /*8bf0*/  LDGSTS.E [R6+0x9000], [R166.64], !P6 ;  /* 0x09000000a6067fae */ /* 0x0003e8000f12184a */
[----:B------:R1:W-:Y:S04]  /*8c00*/  STL.64 [R1+0x9a0], R46 ;  /* 0x0009a02e01007387 */ /* 0x0003e80000100a00 */
[----:B------:R1:W-:Y:S01]  /*8c10*/  LDGSTS.E [R6+0x9080], [R46.64], !P6 ;  /* 0x090800002e067fae */ /* 0x0003e2000f12184a */
[----:B--2---:R-:W-:-:S05]  /*8c20*/  IMAD.WIDE R38, R7, 0x4, R38 ;  /* 0x0000000407267825 */ /* 0x004fca00078e0226 */
[----:B------:R2:W-:Y:S01]  /*8c30*/  STL.64 [R1+0x9a8], R38 ;  /* 0x0009a82601007387 */ /* 0x0005e20000100a00 */
[----:B---3--:R-:W-:-:S03]  /*8c40*/  IMAD.WIDE R26, R7, 0x4, R172 ;  /* 0x00000004071a7825 */ /* 0x008fc600078e02ac */
[----:B-1----:R-:W3:Y:S04]  /*8c50*/  LDL.LU.64 R24, [R1+0x530] ;  /* 0x0005300001187983 */ /* 0x002ee80000300a00 */
[----:B------:R2:W-:Y:S01]  /*8c60*/  LDGSTS.E [R6+0x9100], [R38.64], !P6 ;  /* 0x0910000026067fae */ /* 0x0005e2000f12184a */
[----:B------:R-:W-:-:S05]  /*8c70*/  IMAD.WIDE R30, R7, 0x4, R30 ;  /* 0x00000004071e7825 */ /* 0x000fca00078e021e */
[----:B------:R1:W-:Y:S04]  /*8c80*/  STL.64 [R1+0x9b0], R30 ;  /* 0x0009b01e01007387 */ /* 0x0003e80000100a00 */
[----:B------:R-:W3:Y:S04]  /*8c90*/  LDL.LU.64 R172, [R1+0x528] ;  /* 0x0005280001ac7983 */ /* 0x000ee80000300a00 */
[----:B------:R1:W-:Y:S01]  /*8ca0*/  LDGSTS.E [R6+0x9180], [R30.64], !P6 ;  /* 0x091800001e067fae */ /* 0x0003e2000f12184a */
[----:B------:R-:W-:-:S04]  /*8cb0*/  IMAD.WIDE R18, R7, 0x4, R18 ;  /* 0x0000000407127825 */ /* 0x000fc800078e0212 */
[----:B----4-:R-:W-:-:S04]  /*8cc0*/  IMAD.WIDE R28, R7, 0x4, R22 ;  /* 0x00000004071c7825 */ /* 0x010fc800078e0216 */
[C---:B------:R-:W-:Y:S01]  /*8cd0*/  IMAD.WIDE R22, R7.reuse, 0x4, R20 ;  /* 0x0000000407167825 */ /* 0x040fe200078e0214 */
[----:B------:R-:W-:Y:S04]  /*8ce0*/  STL.64 [R1+0x9b8], R28 ;  /* 0x0009b81c01007387 */ /* 0x000fe80000100a00 */
[----:B------:R-:W-:Y:S04]  /*8cf0*/  STL.64 [R1+0x9c0], R26 ;  /* 0x0009c01a01007387 */ /* 0x000fe80000100a00 */
[----:B------:R-:W4:Y:S04]  /*8d00*/  LDL.LU.64 R20, [R1+0x520] ;  /* 0x0005200001147983 */ /* 0x000f280000300a00 */
[----:B------:R-:W-:Y:S04]  /*8d10*/  STL.64 [R1+0x9c8], R22 ;  /* 0x0009c81601007387 */ /* 0x000fe80000100a00 */
[----:B------:R1:W-:Y:S04]  /*8d20*/  STL.64 [R1+0x9d0], R18 ;  /* 0x0009d01201007387 */ /* 0x0003e80000100a00 */
[----:B------:R-:W4:Y:S04]  /*8d30*/  LDL.LU.64 R166, [R1+0x4d8] ;  /* 0x0004d80001a67983 */ /* 0x000f280000300a00 */
[----:B------:R-:W4:Y:S04]  /*8d40*/  LDL.LU.64 R46, [R1+0x4d0] ;  /* 0x0004d000012e7983 */ /* 0x000f280000300a00 */
[----:B------:R1:W-:Y:S04]  /*8d50*/  LDGSTS.E [R6+0x9200], [R28.64], !P6 ;  /* 0x092000001c067fae */ /* 0x0003e8000f12184a */
[----:B------:R3:W-:Y:S04]  /*8d60*/  LDGSTS.E [R6+0x9280], [R26.64], !P6 ;  /* 0x092800001a067fae */ /* 0x0007e8000f12184a */
[----:B------:R1:W-:Y:S04]  /*8d70*/  LDGSTS.E [R6+0x9300], [R22.64], !P6 ;  /* 0x0930000016067fae */ /* 0x0003e8000f12184a */
[----:B--2---:R-:W3:Y:S04]  /*8d80*/  LDL.LU.64 R38, [R1+0x4c8] ;  /* 0x0004c80001267983 */ /* 0x004ee80000300a00 */
[----:B------:R1:W-:Y:S04]  /*8d90*/  LDGSTS.E [R6+0x9380], [R18.64], !P6 ;  /* 0x0938000012067fae */ /* 0x0003e8000f12184a */
[----:B-1----:R-:W3:Y:S01]  /*8da0*/  LDL.LU.64 R30, [R1+0x4c0] ;  /* 0x0004c000011e7983 */ /* 0x002ee20000300a00 */
[----:B------:R-:W-:-:S05]  /*8db0*/  IMAD.WIDE R168, R7, 0x4, R168 ;  /* 0x0000000407a87825 */ /* 0x000fca00078e02a8 */
[----:B------:R1:W-:Y:S01]  /*8dc0*/  LDGSTS.E [R6+0xa000], [R168.64], !P5 ;  /* 0x0a000000a8067fae */ /* 0x0003e2000e92184a */
[----:B------:R-:W-:-:S03]  /*8dd0*/  IMAD.WIDE R36, R7, 0x4, R36 ;  /* 0x0000000407247825 */ /* 0x000fc600078e0224 */
[----:B------:R-:W3:Y:S01]  /*8de0*/  LDL.LU.64 R18, [R1+0x4b8] ;  /* 0x0004b80001127983 */ /* 0x000ee20000300a00 */
[----:B------:R-:W-:-:S03]  /*8df0*/  IMAD.WIDE R34, R7, 0x4, R34 ;  /* 0x0000000407227825 */ /* 0x000fc600078e0222 */
[----:B------:R-:W-:Y:S04]  /*8e00*/  STL.64 [R1+0xa98], R168 ;  /* 0x000a98a801007387 */ /* 0x000fe80000100a00 */
[----:B------:R1:W-:Y:S04]  /*8e10*/  STL.64 [R1+0xaa0], R36 ;  /* 0x000aa02401007387 */ /* 0x0003e80000100a00 */
[----:B------:R-:W3:Y:S01]  /*8e20*/  LDL.LU.64 R22, [R1+0x4b0] ;  /* 0x0004b00001167983 */ /* 0x000ee20000300a00 */
[----:B------:R-:W-:-:S03]  /*8e30*/  IMAD.WIDE R28, R7, 0x4, R170 ;  /* 0x00000004071c7825 */ /* 0x000fc600078e02aa */
[----:B------:R1:W-:Y:S04]  /*8e40*/  STL.64 [R1+0xaa8], R34 ;  /* 0x000aa82201007387 */ /* 0x0003e80000100a00 */
[----:B------:R-:W3:Y:S01]  /*8e50*/  LDL.LU.64 R170, [R1+0x4a8] ;  /* 0x0004a80001aa7983 */ /* 0x000ee20000300a00 */
[----:B------:R-:W-:-:S03]  /*8e60*/  IMAD.WIDE R32, R7, 0x4, R32 ;  /* 0x0000000407207825 */ /* 0x000fc600078e0220 */
[----:B------:R1:W-:Y:S04]  /*8e70*/  LDGSTS.E [R6+0xa080], [R36.64], !P5 ;  /* 0x0a08000024067fae */ /* 0x0003e8000e92184a */
[----:B------:R1:W-:Y:S04]  /*8e80*/  STL.64 [R1+0xab0], R32 ;  /* 0x000ab02001007387 */ /* 0x0003e80000100a00 */
[----:B------:R-:W-:Y:S04]  /*8e90*/  STL.64 [R1+0xab8], R28 ;  /* 0x000ab81c01007387 */ /* 0x000fe80000100a00 */
[----:B------:R1:W-:Y:S04]  /*8ea0*/  LDGSTS.E [R6+0xa100], [R34.64], !P5 ;  /* 0x0a10000022067fae */ /* 0x0003e8000e92184a */
[----:B------:R1:W-:Y:S04]  /*8eb0*/  LDGSTS.E [R6+0xa180], [R32.64], !P5 ;  /* 0x0a18000020067fae */ /* 0x0003e8000e92184a */
[----:B------:R1:W-:Y:S01]  /*8ec0*/  LDGSTS.E [R6+0xa200], [R28.64], !P5 ;  /* 0x0a2000001c067fae */ /* 0x0003e2000e92184a */
[----:B---3--:R-:W-:-:S05]  /*8ed0*/  IMAD.WIDE R26, R7, 0x4, R24 ;  /* 0x00000004071a7825 */ /* 0x008fca00078e0218 */
[----:B------:R3:W-:Y:S01]  /*8ee0*/  LDGSTS.E [R6+0xa280], [R26.64], !P5 ;  /* 0x0a2800001a067fae */ /* 0x0007e2000e92184a */
[----:B------:R-:W-:-:S03]  /*8ef0*/  IMAD.WIDE R24, R7, 0x4, R172 ;  /* 0x0000000407187825 */ /* 0x000fc600078e02ac */
[----:B------:R-:W2:Y:S04]  /*8f00*/  LDL.LU.64 R172, [R1+0x4a0] ;  /* 0x0004a00001ac7983 */ /* 0x000ea80000300a00 */
[----:B------:R-:W-:Y:S04]  /*8f10*/  STL.64 [R1+0xac0], R26 ;  /* 0x000ac01a01007387 */ /* 0x000fe80000100a00 */
[----:B------:R-:W-:Y:S04]  /*8f20*/  STL.64 [R1+0xac8], R24 ;  /* 0x000ac81801007387 */ /* 0x000fe80000100a00 */
[----:B------:R1:W-:Y:S01]  /*8f30*/  LDGSTS.E [R6+0xa300], [R24.64], !P5 ;  /* 0x0a30000018067fae */ /* 0x0003e2000e92184a */
[----:B----4-:R-:W-:-:S05]  /*8f40*/  IMAD.WIDE R20, R7, 0x4, R20 ;  /* 0x0000000407147825 */ /* 0x010fca00078e0214 */
[----:B------:R4:W-:Y:S04]  /*8f50*/  STL.64 [R1+0xad0], R20 ;  /* 0x000ad01401007387 */ /* 0x0009e80000100a00 */
[----:B-1----:R-:W2:Y:S04]  /*8f60*/  LDL.LU.64 R36, [R1+0x458] ;  /* 0x0004580001247983 */ /* 0x002ea80000300a00 */
[----:B------:R-:W2:Y:S01]  /*8f70*/  LDL.LU.64 R34, [R1+0x450] ;  /* 0x0004500001227983 */ /* 0x000ea20000300a00 */
[----:B------:R-:W-:-:S03]  /*8f80*/  IMAD.WIDE R168, R7, 0x4, R166 ;  /* 0x0000000407a87825 */ /* 0x000fc600078e02a6 */
[----:B------:R-:W2:Y:S01]  /*8f90*/  LDL.LU.64 R32, [R1+0x448] ;  /* 0x0004480001207983 */ /* 0x000ea20000300a00 */
[----:B------:R-:W-:-:S03]  /*8fa0*/  IMAD.WIDE R166, R7, 0x4, R46 ;  /* 0x0000000407a67825 */ /* 0x000fc600078e022e */
[----:B------:R-:W2:Y:S04]  /*8fb0*/  LDL.LU.64 R46, [R1+0x440] ;  /* 0x00044000012e7983 */ /* 0x000ea80000300a00 */
[----:B------:R4:W-:Y:S04]  /*8fc0*/  LDGSTS.E [R6+0xa380], [R20.64], !P5 ;  /* 0x0a38000014067fae */ /* 0x0009e8000e92184a */
[----:B------:R1:W-:Y:S01]  /*8fd0*/  STL.64 [R1+0xb98], R168 ;  /* 0x000b98a801007387 */ /* 0x0003e20000100a00 */
[----:B---3--:R-:W-:-:S03]  /*8fe0*/  IMAD.WIDE R38, R7, 0x4, R38 ;  /* 0x0000000407267825 */ /* 0x008fc600078e0226 */
[----:B------:R1:W-:Y:S04]  /*8ff0*/  LDGSTS.E [R6+0xb000], [R168.64], !P1 ;  /* 0x0b000000a8067fae */ /* 0x0003e8000c92184a */
[----:B----4-:R-:W3:Y:S01]  /*9000*/  LDL.LU.64 R20, [R1+0x438] ;  /* 0x0004380001147983 */ /* 0x010ee20000300a00 */
[----:B------:R-:W-:-:S03]  /*9010*/  IMAD.WIDE R30, R7, 0x4, R30 ;  /* 0x00000004071e7825 */ /* 0x000fc600078e021e */
[----:B------:R-:W-:Y:S04]  /*9020*/  STL.64 [R1+0xba0], R166 ;  /* 0x000ba0a601007387 */ /* 0x000fe80000100a00 */
[----:B------:R4:W-:Y:S04]  /*9030*/  STL.64 [R1+0xba8], R38 ;  /* 0x000ba82601007387 */ /* 0x0009e80000100a00 */
[----:B------:R1:W-:Y:S01]  /*9040*/  LDGSTS.E [R6+0xb080], [R166.64], !P1 ;  /* 0x0b080000a6067fae */ /* 0x0003e2000c92184a */
[----:B------:R-:W-:-:S03]  /*9050*/  IMAD.WIDE R28, R7, 0x4, R18 ;  /* 0x00000004071c7825 */ /* 0x000fc600078e0212 */
[----:B------:R-:W3:Y:S04]  /*9060*/  LDL.LU.64 R18, [R1+0x430] ;  /* 0x0004300001127983 */ /* 0x000ee80000300a00 */
[----:B------:R1:W-:Y:S01]  /*9070*/  STL.64 [R1+0xbb0], R30 ;  /* 0x000bb01e01007387 */ /* 0x0003e20000100a00 */
[----:B------:R-:W-:-:S03]  /*9080*/  IMAD.WIDE R26, R7, 0x4, R22 ;  /* 0x00000004071a7825 */ /* 0x000fc600078e0216 */
[----:B------:R-:W-:Y:S04]  /*9090*/  STL.64 [R1+0xbb8], R28 ;  /* 0x000bb81c01007387 */ /* 0x000fe80000100a00 */
[----:B------:R4:W-:Y:S01]  /*90a0*/  LDGSTS.E [R6+0xb100], [R38.64], !P1 ;  /* 0x0b10000026067fae */ /* 0x0009e2000c92184a */
[----:B------:R-:W-:-:S03]  /*90b0*/  IMAD.WIDE R24, R7, 0x4, R170 ;  /* 0x0000000407187825 */ /* 0x000fc600078e02aa */
[----:B------:R1:W-:Y:S04]  /*90c0*/  LDGSTS.E [R6+0xb180], [R30.64], !P1 ;  /* 0x0b1800001e067fae */ /* 0x0003e8000c92184a */
[----:B------:R-:W3:Y:S04]  /*90d0*/  LDL.LU.64 R170, [R1+0x428] ;  /* 0x0004280001aa7983 */ /* 0x000ee80000300a00 */
[----:B------:R-:W-:Y:S04]  /*90e0*/  STL.64 [R1+0xbc0], R26 ;  /* 0x000bc01a01007387 */ /* 0x000fe80000100a00 */
[----:B------:R-:W-:Y:S04]  /*90f0*/  STL.64 [R1+0xbc8], R24 ;  /* 0x000bc81801007387 */ /* 0x000fe80000100a00 */
[----:B-1----:R-:W3:Y:S04]  /*9100*/  LDL.LU.64 R168, [R1+0x420] ;  /* 0x0004200001a87983 */ /* 0x002ee80000300a00 */
[----:B------:R1:W-:Y:S04]  /*9110*/  LDGSTS.E [R6+0xb200], [R28.64], !P1 ;  /* 0x0b2000001c067fae */ /* 0x0003e8000c92184a */
[----:B------:R1:W-:Y:S04]  /*9120*/  LDGSTS.E [R6+0xb280], [R26.64], !P1 ;  /* 0x0b2800001a067fae */ /* 0x0003e8000c92184a */
[----:B------:R1:W-:Y:S01]  /*9130*/  LDGSTS.E [R6+0xb300], [R24.64], !P1 ;  /* 0x0b30000018067fae */ /* 0x0003e2000c92184a */
[----:B--2---:R-:W-:-:S05]  /*9140*/  IMAD.WIDE R22, R7, 0x4, R172 ;  /* 0x0000000407167825 */ /* 0x004fca00078e02ac */
[----:B------:R2:W-:Y:S04]  /*9150*/  STL.64 [R1+0xbd0], R22 ;  /* 0x000bd01601007387 */ /* 0x0005e80000100a00 */
[----:B----4-:R-:W4:Y:S04]  /*9160*/  LDL.LU.64 R38, [R1+0x298] ;  /* 0x0002980001267983 */ /* 0x010f280000300a00 */
[----:B------:R2:W-:Y:S01]  /*9170*/  LDGSTS.E [R6+0xb380], [R22.64], !P1 ;  /* 0x0b38000016067fae */ /* 0x0005e2000c92184a */
[----:B------:R-:W-:-:S04]  /*9180*/  IMAD.WIDE R172, R7, 0x4, R36 ;  /* 0x0000000407ac7825 */ /* 0x000fc800078e0224 */
[C---:B------:R-:W-:Y:S01]  /*9190*/  IMAD.WIDE R166, R7.reuse, 0x4, R34 ;  /* 0x0000000407a67825 */ /* 0x040fe200078e0222 */
[----:B------:R-:W-:Y:S03]  /*91a0*/  STL.64 [R1+0xc98], R172 ;  /* 0x000c98ac01007387 */ /* 0x000fe60000100a00 */
[C---:B------:R-:W-:Y:S01]  /*91b0*/  IMAD.WIDE R30, R7.reuse, 0x4, R32 ;  /* 0x00000004071e7825 */ /* 0x040fe200078e0220 */
[----:B------:R-:W4:Y:S04]  /*91c0*/  LDL.LU.64 R36, [R1+0x290] ;  /* 0x0002900001247983 */ /* 0x000f280000300a00 */
[----:B------:R1:W-:Y:S01]  /*91d0*/  STL.64 [R1+0xca0], R166 ;  /* 0x000ca0a601007387 */ /* 0x0003e20000100a00 */
[----:B--2---:R-:W-:-:S03]  /*91e0*/  IMAD.WIDE R22, R7, 0x4, R46 ;  /* 0x0000000407167825 */ /* 0x004fc600078e022e */
[----:B------:R-:W2:Y:S04]  /*91f0*/  LDL.LU.64 R34, [R1+0x288] ;  /* 0x0002880001227983 */ /* 0x000ea80000300a00 */
[----:B------:R1:W-:Y:S04]  /*9200*/  STL.64 [R1+0xca8], R30 ;  /* 0x000ca81e01007387 */ /* 0x0003e80000100a00 */
[----:B------:R-:W2:Y:S01]  /*9210*/  LDL.LU.64 R32, [R1+0x280] ;  /* 0x0002800001207983 */ /* 0x000ea20000300a00 */
[----:B---3--:R-:W-:-:S03]  /*9220*/  IMAD.WIDE R20, R7, 0x4, R20 ;  /* 0x0000000407147825 */ /* 0x008fc600078e0214 */
[----:B------:R-:W3:Y:S04]  /*9230*/  LDL.LU.64 R46, [R1+0x278] ;  /* 0x00027800012e7983 */ /* 0x000ee80000300a00 */
[----:B-1----:R-:W3:Y:S04]  /*9240*/  LDL.LU.64 R28, [R1+0x270] ;  /* 0x00027000011c7983 */ /* 0x002ee80000300a00 */
[----:B------:R1:W-:Y:S04]  /*9250*/  STL.64 [R1+0xcb0], R22 ;  /* 0x000cb01601007387 */ /* 0x0003e80000100a00 */
[----:B------:R-:W3:Y:S04]  /*9260*/  LDL.LU.64 R26, [R1+0x268] ;  /* 0x00026800011a7983 */ /* 0x000ee80000300a00 */
[----:B------:R1:W-:Y:S04]  /*9270*/  STL.64 [R1+0xcb8], R20 ;  /* 0x000cb81401007387 */ /* 0x0003e80000100a00 */
[----:B------:R-:W3:Y:S01]  /*9280*/  LDL.LU.64 R24, [R1+0x260] ;  /* 0x0002600001187983 */ /* 0x000ee20000300a00 */
[----:B------:R-:W-:-:S03]  /*9290*/  IMAD.WIDE R18, R7, 0x4, R18 ;  /* 0x0000000407127825 */ /* 0x000fc600078e0212 */
[----:B------:R1:W-:Y:S04]  /*92a0*/  LDGSTS.E [R6+0xc000], [R172.64], !P0 ;  /* 0x0c000000ac067fae */ /* 0x0003e8000c12184a */
[----:B------:R1:W-:Y:S04]  /*92b0*/  STL.64 [R1+0xcc0], R18 ;  /* 0x000cc01201007387 */ /* 0x0003e80000100a00 */
[----:B------:R1:W-:Y:S04]  /*92c0*/  LDGSTS.E [R6+0xc080], [R166.64], !P0 ;  /* 0x0c080000a6067fae */ /* 0x0003e8000c12184a */
[----:B------:R1:W-:Y:S01]  /*92d0*/  LDGSTS.E [R6+0xc100], [R30.64], !P0 ;  /* 0x0c1000001e067fae */ /* 0x0003e2000c12184a */
[----:B------:R-:W-:-:S03]  /*92e0*/  IMAD.WIDE R170, R7, 0x4, R170 ;  /* 0x0000000407aa7825 */ /* 0x000fc600078e02aa */
[----:B------:R1:W-:Y:S04]  /*92f0*/  LDGSTS.E [R6+0xc180], [R22.64], !P0 ;  /* 0x0c18000016067fae */ /* 0x0003e8000c12184a */
[----:B------:R1:W-:Y:S04]  /*9300*/  STL.64 [R1+0xcc8], R170 ;  /* 0x000cc8aa01007387 */ /* 0x0003e80000100a00 */
[----:B------:R1:W-:Y:S01]  /*9310*/  LDGSTS.E [R6+0xc200], [R20.64], !P0 ;  /* 0x0c20000014067fae */ /* 0x0003e2000c12184a */
[----:B------:R-:W-:-:S03]  /*9320*/  IMAD.WIDE R168, R7, 0x4, R168 ;  /* 0x0000000407a87825 */ /* 0x000fc600078e02a8 */
[----:B------:R1:W-:Y:S04]  /*9330*/  LDGSTS.E [R6+0xc280], [R18.64], !P0 ;  /* 0x0c28000012067fae */ /* 0x0003e8000c12184a */
[----:B------:R1:W-:Y:S04]  /*9340*/  STL.64 [R1+0xcd0], R168 ;  /* 0x000cd0a801007387 */ /* 0x0003e80000100a00 */
[----:B-1----:R-:W3:Y:S04]  /*9350*/  LDL.LU.64 R166, [R1+0x58] ;  /* 0x0000580001a67983 */ /* 0x002ee80000300a00 */
[----:B------:R-:W3:Y:S04]  /*9360*/  LDL.LU.64 R30, [R1+0x50] ;  /* 0x00005000011e7983 */ /* 0x000ee80000300a00 */
[----:B------:R-:W3:Y:S04]  /*9370*/  LDL.LU.64 R22, [R1+0x48] ;  /* 0x0000480001167983 */ /* 0x000ee80000300a00 */
[----:B------:R-:W3:Y:S04]  /*9380*/  LDL.LU.64 R20, [R1+0x40] ;  /* 0x0000400001147983 */ /* 0x000ee80000300a00 */
[----:B------:R-:W3:Y:S04]  /*9390*/  LDL.LU.64 R18, [R1+0x38] ;  /* 0x0000380001127983 */ /* 0x000ee80000300a00 */
[----:B------:R1:W-:Y:S04]  /*93a0*/  LDGSTS.E [R6+0xc300], [R170.64], !P0 ;  /* 0x0c300000aa067fae */ /* 0x0003e8000c12184a */
[----:B------:R-:W3:Y:S04]  /*93b0*/  LDL.LU.64 R172, [R1+0x30] ;  /* 0x0000300001ac7983 */ /* 0x000ee80000300a00 */
[----:B------:R1:W-:Y:S04]  /*93c0*/  LDGSTS.E [R6+0xc380], [R168.64], !P0 ;  /* 0x0c380000a8067fae */ /* 0x0003e8000c12184a */
[----:B-1----:R-:W3:Y:S04]  /*93d0*/  LDL.LU.64 R170, [R1+0x28] ;  /* 0x0000280001aa7983 */ /* 0x002ee80000300a00 */
[----:B------:R-:W3:Y:S01]  /*93e0*/  LDL.LU.64 R168, [R1+0x20] ;  /* 0x0000200001a87983 */ /* 0x000ee20000300a00 */
[----:B----4-:R-:W-:-:S05]  /*93f0*/  IMAD.WIDE R38, R7, 0x4, R38 ;  /* 0x0000000407267825 */ /* 0x010fca00078e0226 */
[----:B------:R1:W-:Y:S04]  /*9400*/  STL.64 [R1+0xd98], R38 ;  /* 0x000d982601007387 */ /* 0x0003e80000100a00 */
[----:B------:R1:W-:Y:S01]  /*9410*/  LDGSTS.E [R6+0xd000], [R38.64], !P4 ;  /* 0x0d00000026067fae */ /* 0x0003e2000e12184a */
[----:B------:R-:W-:-:S04]  /*9420*/  IMAD.WIDE R36, R7, 0x4, R36 ;  /* 0x0000000407247825 */ /* 0x000fc800078e0224 */
[C---:B--2---:R-:W-:Y:S01]  /*9430*/  IMAD.WIDE R34, R7.reuse, 0x4, R34 ;  /* 0x0000000407227825 */ /* 0x044fe200078e0222 */
[----:B------:R2:W-:Y:S03]  /*9440*/  STL.64 [R1+0xda0], R36 ;  /* 0x000da02401007387 */ /* 0x0005e60000100a00 */
[C---:B------:R-:W-:Y:S01]  /*9450*/  IMAD.WIDE R32, R7.reuse, 0x4, R32 ;  /* 0x0000000407207825 */ /* 0x040fe200078e0220 */
[----:B------:R4:W-:Y:S03]  /*9460*/  STL.64 [R1+0xda8], R34 ;  /* 0x000da82201007387 */ /* 0x0009e60000100a00 */
[C---:B---3--:R-:W-:Y:S01]  /*9470*/  IMAD.WIDE R46, R7.reuse, 0x4, R46 ;  /* 0x00000004072e7825 */ /* 0x048fe200078e022e */
[----:B------:R2:W-:Y:S03]  /*9480*/  STL.64 [R1+0xdb0], R32 ;  /* 0x000db02001007387 */ /* 0x0005e60000100a00 */
[C---:B------:R-:W-:Y:S01]  /*9490*/  IMAD.WIDE R28, R7.reuse, 0x4, R28 ;  /* 0x00000004071c7825 */ /* 0x040fe200078e021c */
[----:B------:R2:W-:Y:S04]  /*94a0*/  STL.64 [R1+0xdb8], R46 ;  /* 0x000db82e01007387 */ /* 0x0005e80000100a00 */
[----:B-1----:R-:W3:Y:S01]  /*94b0*/  LDL.LU.64 R38, [R1+0x15a8] ;  /* 0x0015a80001267983 */ /* 0x002ee20000300a00 */
[----:B------:R-:W-:-:S03]  /*94c0*/  IMAD.WIDE R26, R7, 0x4, R26 ;  /* 0x00000004071a7825 */ /* 0x000fc600078e021a */
[----:B------:R1:W-:Y:S04]  /*94d0*/  STL.64 [R1+0xdc0], R28 ;  /* 0x000dc01c01007387 */ /* 0x0003e80000100a00 */
[----:B------:R2:W-:Y:S01]  /*94e0*/  LDGSTS.E [R6+0xd080], [R36.64], !P4 ;  /* 0x0d08000024067fae */ /* 0x0005e2000e12184a */
[----:B------:R-:W-:-:S03]  /*94f0*/  IMAD.WIDE R24, R7, 0x4, R24 ;  /* 0x0000000407187825 */ /* 0x000fc600078e0218 */
[----:B------:R4:W-:Y:S04]  /*9500*/  LDGSTS.E [R6+0xd100], [R34.64], !P4 ;  /* 0x0d10000022067fae */ /* 0x0009e8000e12184a */
[----:B------:R1:W-:Y:S04]  /*9510*/  LDGSTS.E [R6+0xd180], [R32.64], !P4 ;  /* 0x0d18000020067fae */ /* 0x0003e8000e12184a */
[----:B--2---:R-:W2:Y:S04]  /*9520*/  LDL.LU.64 R36, [R1+0x15a0] ;  /* 0x0015a00001247983 */ /* 0x004ea80000300a00 */
[----:B------:R1:W-:Y:S04]  /*9530*/  STL.64 [R1+0xdc8], R26 ;  /* 0x000dc81a01007387 */ /* 0x0003e80000100a00 */
[----:B----4-:R-:W4:Y:S04]  /*9540*/  LDL.LU.64 R34, [R1+0x1598] ;  /* 0x0015980001227983 */ /* 0x010f280000300a00 */
[----:B------:R1:W-:Y:S04]  /*9550*/  STL.64 [R1+0xdd0], R24 ;  /* 0x000dd01801007387 */ /* 0x0003e80000100a00 */
[----:B-1----:R-:W4:Y:S04]  /*9560*/  LDL.LU.64 R32, [R1+0x1590] ;  /* 0x0015900001207983 */ /* 0x002f280000300a00 */
[----:B------:R1:W-:Y:S04]  /*9570*/  LDGSTS.E [R6+0xd200], [R46.64], !P4 ;  /* 0x0d2000002e067fae */ /* 0x0003e8000e12184a */
[----:B------:R1:W-:Y:S04]  /*9580*/  LDGSTS.E [R6+0xd280], [R28.64], !P4 ;  /* 0x0d2800001c067fae */ /* 0x0003e8000e12184a */
[----:B------:R1:W-:Y:S04]  /*9590*/  LDGSTS.E [R6+0xd300], [R26.64], !P4 ;  /* 0x0d3000001a067fae */ /* 0x0003e8000e12184a */
[----:B-1----:R-:W4:Y:S01]  /*95a0*/  LDL.LU.64 R46, [R1+0x1588] ;  /* 0x00158800012e7983 */ /* 0x002f220000300a00 */
[----:B------:R-:W-:-:S03]  /*95b0*/  IMAD.WIDE R166, R7, 0x4, R166 ;  /* 0x0000000407a67825 */ /* 0x000fc600078e02a6 */
[----:B------:R1:W-:Y:S01]  /*95c0*/  LDGSTS.E [R6+0xd380], [R24.64], !P4 ;  /* 0x0d38000018067fae */ /* 0x0003e2000e12184a */
[----:B------:R-:W-:-:S04]  /*95d0*/  IMAD.WIDE R30, R7, 0x4, R30 ;  /* 0x00000004071e7825 */ /* 0x000fc800078e021e */
[C---:B------:R-:W-:Y:S01]  /*95e0*/  IMAD.WIDE R28, R7.reuse, 0x4, R22 ;  /* 0x00000004071c7825 */ /* 0x040fe200078e0216 */
[----:B------:R-:W-:Y:S03]  /*95f0*/  STL.64 [R1+0xe98], R166 ;  /* 0x000e98a601007387 */ /* 0x000fe60000100a00 */
[C---:B------:R-:W-:Y:S01]  /*9600*/  IMAD.WIDE R26, R7.reuse, 0x4, R20 ;  /* 0x00000004071a7825 */ /* 0x040fe200078e0214 */
[----:B------:R-:W-:Y:S03]  /*9610*/  STL.64 [R1+0xea0], R30 ;  /* 0x000ea01e01007387 */ /* 0x000fe60000100a00 */
[C---:B-1----:R-:W-:Y:S01]  /*9620*/  IMAD.WIDE R24, R7.reuse, 0x4, R18 ;  /* 0x0000000407187825 */ /* 0x042fe200078e0212 */
[----:B------:R1:W-:Y:S03]  /*9630*/  LDGSTS.E [R6+0xe000], [R166.64], !P2 ;  /* 0x0e000000a6067fae */ /* 0x0003e6000d12184a */
[C---:B------:R-:W-:Y:S01]  /*9640*/  IMAD.WIDE R22, R7.reuse, 0x4, R172 ;  /* 0x0000000407167825 */ /* 0x040fe200078e02ac */
[----:B------:R-:W-:Y:S04]  /*9650*/  STL.64 [R1+0xea8], R28 ;  /* 0x000ea81c01007387 */ /* 0x000fe80000100a00 */
[----:B------:R1:W-:Y:S01]  /*9660*/  LDGSTS.E [R6+0xe080], [R30.64], !P2 ;  /* 0x0e0800001e067fae */ /* 0x0003e2000d12184a */
[----:B------:R-:W-:-:S03]  /*9670*/  IMAD.WIDE R20, R7, 0x4, R170 ;  /* 0x0000000407147825 */ /* 0x000fc600078e02aa */
[----:B------:R1:W-:Y:S04]  /*9680*/  STL.64 [R1+0xeb0], R26 ;  /* 0x000eb01a01007387 */ /* 0x0003e80000100a00 */
[----:B------:R1:W-:Y:S01]  /*9690*/  LDGSTS.E [R6+0xe100], [R28.64], !P2 ;  /* 0x0e1000001c067fae */ /* 0x0003e2000d12184a */
[----:B------:R-:W-:-:S03]  /*96a0*/  IMAD.WIDE R18, R7, 0x4, R168 ;  /* 0x0000000407127825 */ /* 0x000fc600078e02a8 */
[----:B------:R-:W-:Y:S04]  /*96b0*/  STL.64 [R1+0xeb8], R24 ;  /* 0x000eb81801007387 */ /* 0x000fe80000100a00 */
[----:B------:R1:W-:Y:S04]  /*96c0*/  LDGSTS.E [R6+0xe180], [R26.64], !P2 ;  /* 0x0e1800001a067fae */ /* 0x0003e8000d12184a */
[----:B------:R-:W-:Y:S04]  /*96d0*/  STL.64 [R1+0xec0], R22 ;  /* 0x000ec01601007387 */ /* 0x000fe80000100a00 */
[----:B------:R1:W-:Y:S04]  /*96e0*/  LDGSTS.E [R6+0xe200], [R24.64], !P2 ;  /* 0x0e20000018067fae */ /* 0x0003e8000d12184a */
[----:B------:R-:W-:Y:S04]  /*96f0*/  STL.64 [R1+0xec8], R20 ;  /* 0x000ec81401007387 */ /* 0x000fe80000100a00 */
[----:B------:R1:W-:Y:S04]  /*9700*/  LDGSTS.E [R6+0xe280], [R22.64], !P2 ;  /* 0x0e28000016067fae */ /* 0x0003e8000d12184a */
[----:B------:R1:W-:Y:S04]  /*9710*/  STL.64 [R1+0xed0], R18 ;  /* 0x000ed01201007387 */ /* 0x0003e80000100a00 */
[----:B------:R1:W-:Y:S04]  /*9720*/  LDGSTS.E [R6+0xe300], [R20.64], !P2 ;  /* 0x0e30000014067fae */ /* 0x0003e8000d12184a */
[----:B------:R1:W-:Y:S04]  /*9730*/  LDGSTS.E [R6+0xe380], [R18.64], !P2 ;  /* 0x0e38000012067fae */ /* 0x0003e8000d12184a */
[----:B-1----:R-:W4:Y:S04]  /*9740*/  LDL.LU.64 R26, [R1+0x5e0] ;  /* 0x0005e000011a7983 */ /* 0x002f280000300a00 */
[----:B------:R-:W4:Y:S04]  /*9750*/  LDL.LU.64 R18, [R1+0x5d8] ;  /* 0x0005d80001127983 */ /* 0x000f280000300a00 */
[----:B------:R-:W4:Y:S04]  /*9760*/  LDL.LU.64 R22, [R1+0x5d0] ;  /* 0x0005d00001167983 */ /* 0x000f280000300a00 */
[----:B------:R-:W4:Y:S01]  /*9770*/  LDL.LU.64 R30, [R1+0x5c8] ;  /* 0x0005c800011e7983 */ /* 0x000f220000300a00 */
[----:B------:R-:W-:Y:S01]  /*9780*/  IADD3 R16, R165, -0x22, RZ ;  /* 0xffffffdea5107810 */ /* 0x000fe20007ffe0ff */
[----:B------:R-:W-:-:S02]  /*9790*/  IMAD.WIDE R28, R7, 0x4, R40 ;  /* 0x00000004071c7825 */ /* 0x000fc400078e0228 */
[----:B------:R-:W4:Y:S01]  /*97a0*/  LDL.LU.64 R172, [R1+0x5c0] ;  /* 0x0005c00001ac7983 */ /* 0x000f220000300a00 */
[----:B------:R-:W-:Y:S02]  /*97b0*/  ISETP.GE.U32.AND P6, PT, R16, 0x7fffffbf, PT ;  /* 0x7fffffbf1000780c */ /* 0x000fe40003fc6070 */
[C---:B------:R-:W-:Y:S01]  /*97c0*/  IADD3 R16, R165.reuse, -0x26, RZ ;  /* 0xffffffdaa5107810 */ /* 0x040fe20007ffe0ff */
[----:B------:R-:W4:Y:S03]  /*97d0*/  LDL.LU.64 R170, [R1+0x5b8] ;  /* 0x0005b80001aa7983 */ /* 0x000f260000300a00 */
[----:B------:R-:W-:Y:S02]  /*97e0*/  ISETP.GE.U32.AND P5, PT, R16, 0x7fffffbb, PT ;  /* 0x7fffffbb1000780c */ /* 0x000fe40003fa6070 */
[----:B------:R-:W-:-:S04]  /*97f0*/  IADD3 R16, R165, -0x2a, RZ ;  /* 0xffffffd6a5107810 */ /* 0x000fc80007ffe0ff */
[----:B------:R-:W-:Y:S02]  /*9800*/  ISETP.GE.U32.AND P1, PT, R16, 0x7fffffb7, PT ;  /* 0x7fffffb71000780c */ /* 0x000fe40003f26070 */
[----:B------:R-:W-:-:S04]  /*9810*/  IADD3 R16, R165, -0x2e, RZ ;  /* 0xffffffd2a5107810 */ /* 0x000fc80007ffe0ff */
[----:B------:R-:W-:Y:S02]  /*9820*/  ISETP.GE.U32.AND P0, PT, R16, 0x7fffffb3, PT ;  /* 0x7fffffb31000780c */ /* 0x000fe40003f06070 */
[----:B------:R-:W-:Y:S01]  /*9830*/  IADD3 R16, R165, -0x32, RZ ;  /* 0xffffffcea5107810 */ /* 0x000fe20007ffe0ff */
[----:B------:R-:W-:-:S03]  /*9840*/  IMAD.WIDE R24, R7, 0x4, R42 ;  /* 0x0000000407187825 */ /* 0x000fc600078e022a */
[----:B------:R-:W-:Y:S01]  /*9850*/  ISETP.GE.U32.AND P4, PT, R16, 0x7fffffaf, PT ;  /* 0x7fffffaf1000780c */ /* 0x000fe20003f86070 */
[----:B------:R-:W-:Y:S01]  /*9860*/  IMAD.WIDE R20, R7, 0x4, R44 ;  /* 0x0000000407147825 */ /* 0x000fe200078e022c */
[----:B------:R-:W-:-:S04]  /*9870*/  IADD3 R16, R165, -0x36, RZ ;  /* 0xffffffcaa5107810 */ /* 0x000fc80007ffe0ff */
[----:B------:R-:W-:Y:S02]  /*9880*/  ISETP.GE.U32.AND P2, PT, R16, 0x7fffffab, PT ;  /* 0x7fffffab1000780c */ /* 0x000fe40003f46070 */
[----:B------:R-:W-:Y:S01]  /*9890*/  IADD3 R16, R165, -0x3a, RZ ;  /* 0xffffffc6a5107810 */ /* 0x000fe20007ffe0ff */
[----:B---3--:R-:W-:-:S04]  /*98a0*/  IMAD.WIDE R38, R7, 0x4, R38 ;  /* 0x0000000407267825 */ /* 0x008fc800078e0226 */
[----:B--2---:R-:W-:-:S04]  /*98b0*/  IMAD.WIDE R36, R7, 0x4, R36 ;  /* 0x0000000407247825 */ /* 0x004fc800078e0224 */
[----:B----4-:R-:W-:-:S04]  /*98c0*/  IMAD.WIDE R34, R7, 0x4, R34 ;  /* 0x0000000407227825 */ /* 0x010fc800078e0222 */
[----:B------:R-:W-:-:S04]  /*98d0*/  IMAD.WIDE R32, R7, 0x4, R32 ;  /* 0x0000000407207825 */ /* 0x000fc800078e0220 */
[----:B------:R-:W-:-:S05]  /*98e0*/  IMAD.WIDE R46, R7, 0x4, R46 ;  /* 0x00000004072e7825 */ /* 0x000fca00078e022e */
[----:B------:R-:W-:Y:S04]  /*98f0*/  STL.64 [R1+0xf98], R46 ;  /* 0x000f982e01007387 */ /* 0x000fe80000100a00 */
[----:B------:R-:W-:Y:S04]  /*9900*/  STL.64 [R1+0xfa0], R32 ;  /* 0x000fa02001007387 */ /* 0x000fe80000100a00 */
[----:B------:R-:W-:Y:S04]  /*9910*/  STL.64 [R1+0xfa8], R34 ;  /* 0x000fa82201007387 */ /* 0x000fe80000100a00 */
[----:B------:R-:W-:Y:S04]  /*9920*/  STL.64 [R1+0xfb0], R36 ;  /* 0x000fb02401007387 */ /* 0x000fe80000100a00 */
[----:B------:R-:W-:Y:S04]  /*9930*/  STL.64 [R1+0xfb8], R38 ;  /* 0x000fb82601007387 */ /* 0x000fe80000100a00 */
[----:B------:R-:W-:Y:S04]  /*9940*/  STL.64 [R1+0xfc0], R28 ;  /* 0x000fc01c01007387 */ /* 0x000fe80000100a00 */
[----:B------:R-:W2:Y:S04]  /*9950*/  LDL.LU.64 R168, [R1+0x5b0] ;  /* 0x0005b00001a87983 */ /* 0x000ea80000300a00 */
[----:B------:R1:W-:Y:S04]  /*9960*/  STL.64 [R1+0xfc8], R24 ;  /* 0x000fc81801007387 */ /* 0x0003e80000100a00 */
[----:B------:R3:W-:Y:S04]  /*9970*/  STL.64 [R1+0xfd0], R20 ;  /* 0x000fd01401007387 */ /* 0x0007e80000100a00 */
[----:B------:R-:W4:Y:S04]  /*9980*/  LDL.LU.64 R164, [R1+0x5a8] ;  /* 0x0005a80001a47983 */ /* 0x000f280000300a00 */
[----:B------:R1:W-:Y:S04]  /*9990*/  LDGSTS.E [R6+0xf000], [R46.64], !P3 ;  /* 0x0f0000002e067fae */ /* 0x0003e8000d92184a */
[----:B------:R1:W-:Y:S04]  /*99a0*/  LDGSTS.E [R6+0xf080], [R32.64], !P3 ;  /* 0x0f08000020067fae */ /* 0x0003e8000d92184a */
[----:B------:R1:W-:Y:S04]  /*99b0*/  LDGSTS.E [R6+0xf100], [R34.64], !P3 ;  /* 0x0f10000022067fae */ /* 0x0003e8000d92184a */
[----:B------:R1:W-:Y:S04]  /*99c0*/  LDGSTS.E [R6+0xf180], [R36.64], !P3 ;  /* 0x0f18000024067fae */ /* 0x0003e8000d92184a */
[----:B------:R1:W-:Y:S04]  /*99d0*/  LDGSTS.E [R6+0xf200], [R38.64], !P3 ;  /* 0x0f20000026067fae */ /* 0x0003e8000d92184a */
[----:B------:R1:W-:Y:S04]  /*99e0*/  LDGSTS.E [R6+0xf280], [R28.64], !P3 ;  /* 0x0f2800001c067fae */ /* 0x0003e8000d92184a */
[----:B------:R1:W-:Y:S04]  /*99f0*/  LDGSTS.E [R6+0xf300], [R24.64], !P3 ;  /* 0x0f30000018067fae */ /* 0x0003e8000d92184a */
[----:B------:R-:W4:Y:S01]  /*9a00*/  LDL.LU.64 R166, [R1+0x598] ;  /* 0x0005980001a67983 */ /* 0x000f220000300a00 */
[----:B------:R-:W-:-:S03]  /*9a10*/  IMAD.WIDE R42, R7, 0x4, R26 ;  /* 0x00000004072a7825 */ /* 0x000fc600078e021a */
[----:B------:R3:W-:Y:S04]  /*9a20*/  LDGSTS.E [R6+0xf380], [R20.64], !P3 ;  /* 0x0f38000014067fae */ /* 0x0007e8000d92184a */
[----:B-1----:R-:W4:Y:S01]  /*9a30*/  LDL.LU.64 R24, [R1+0x590] ;  /* 0x0005900001187983 */ /* 0x002f220000300a00 */
[----:B------:R-:W-:-:S03]  /*9a40*/  IMAD.WIDE R40, R7, 0x4, R18 ;  /* 0x0000000407287825 */ /* 0x000fc600078e0212 */
[----:B---3--:R-:W3:Y:S04]  /*9a50*/  LDL.LU.64 R20, [R1+0x588] ;  /* 0x0005880001147983 */ /* 0x008ee80000300a00 */
[----:B------:R-:W3:Y:S01]  /*9a60*/  LDL.LU.64 R18, [R1+0x580] ;  /* 0x0005800001127983 */ /* 0x000ee20000300a00 */
[----:B------:R-:W-:-:S03]  /*9a70*/  IMAD.WIDE R36, R7, 0x4, R30 ;  /* 0x0000000407247825 */ /* 0x000fc600078e021e */
[----:B------:R-:W-:Y:S04]  /*9a80*/  STL.64 [R1+0x288], R42 ;  /* 0x0002882a01007387 */ /* 0x000fe80000100a00 */
[----:B------:R-:W-:Y:S04]  /*9a90*/  STL.64 [R1+0x290], R40 ;  /* 0x0002902801007387 */ /* 0x000fe80000100a00 */
[----:B------:R-:W3:Y:S01]  /*9aa0*/  LDL.LU.64 R30, [R1+0x578] ;  /* 0x00057800011e7983 */ /* 0x000ee20000300a00 */
[----:B------:R-:W-:-:S04]  /*9ab0*/  IMAD.WIDE R38, R7, 0x4, R22 ;  /* 0x0000000407267825 */ /* 0x000fc800078e0216 */
[C---:B------:R-:W-:Y:S01]  /*9ac0*/  IMAD.WIDE R34, R7.reuse, 0x4, R172 ;  /* 0x0000000407227825 */ /* 0x040fe200078e02ac */
[----:B------:R-:W-:Y:S03]  /*9ad0*/  STL.64 [R1+0x298], R38 ;  /* 0x0002982601007387 */ /* 0x000fe60000100a00 */
[----:B------:R-:W-:Y:S01]  /*9ae0*/  IMAD.WIDE R28, R7, 0x4, R170 ;  /* 0x00000004071c7825 */ /* 0x000fe200078e02aa */
[----:B------:R-:W-:Y:S01]  /*9af0*/  STL.64 [R1+0x420], R36 ;  /* 0x0004202401007387 */ /* 0x000fe20000100a00 */
[----:B------:R-:W-:-:S03]  /*9b00*/  LOP3.LUT R17, R6, 0x20, RZ, 0x3c, !PT ;  /* 0x0000002006117812 */ /* 0x000fc600078e3cff */
[----:B------:R-:W-:Y:S04]  /*9b10*/  STL.64 [R1+0x428], R34 ;  /* 0x0004282201007387 */ /* 0x000fe80000100a00 */
[----:B------:R-:W3:Y:S04]  /*9b20*/  LDL.LU.64 R172, [R1+0x570] ;  /* 0x0005700001ac7983 */ /* 0x000ee80000300a00 */
[----:B------:R-:W3:Y:S04]  /*9b30*/  LDL.LU.64 R170, [R1+0x568] ;  /* 0x0005680001aa7983 */ /* 0x000ee80000300a00 */
[----:B------:R-:W-:Y:S04]  /*9b40*/  STL.64 [R1+0x430], R28 ;  /* 0x0004301c01007387 */ /* 0x000fe80000100a00 */
[----:B------:R3:W-:Y:S04]  /*9b50*/  LDGSTS.E [R17+0x8400], [R42.64], !P6 ;  /* 0x084000002a117fae */ /* 0x0007e8000f12184a */
[----:B------:R1:W-:Y:S04]  /*9b60*/  LDGSTS.E [R17+0x8480], [R40.64], !P6 ;  /* 0x0848000028117fae */ /* 0x0003e8000f12184a */
[----:B------:R1:W-:Y:S04]  /*9b70*/  LDGSTS.E [R17+0x8500], [R38.64], !P6 ;  /* 0x0850000026117fae */ /* 0x0003e8000f12184a */
[----:B------:R1:W-:Y:S04]  /*9b80*/  LDGSTS.E [R17+0x8580], [R36.64], !P6 ;  /* 0x0858000024117fae */ /* 0x0003e8000f12184a */
[----:B------:R1:W-:Y:S04]  /*9b90*/  LDGSTS.E [R17+0x8600], [R34.64], !P6 ;  /* 0x0860000022117fae */ /* 0x0003e8000f12184a */
[----:B------:R1:W-:Y:S01]  /*9ba0*/  LDGSTS.E [R17+0x8680], [R28.64], !P6 ;  /* 0x086800001c117fae */ /* 0x0003e2000f12184a */
[----:B--2---:R-:W-:-:S03]  /*9bb0*/  IMAD.WIDE R26, R7, 0x4, R168 ;  /* 0x00000004071a7825 */ /* 0x004fc600078e02a8 */
[----:B------:R-:W2:Y:S04]  /*9bc0*/  LDL.LU.64 R168, [R1+0x560] ;  /* 0x0005600001a87983 */ /* 0x000ea80000300a00 */
[----:B------:R-:W-:Y:S04]  /*9bd0*/  STL.64 [R1+0x438], R26 ;  /* 0x0004381a01007387 */ /* 0x000fe80000100a00 */
[----:B------:R1:W-:Y:S01]  /*9be0*/  LDGSTS.E [R17+0x8700], [R26.64], !P6 ;  /* 0x087000001a117fae */ /* 0x0003e2000f12184a */
[----:B----4-:R-:W-:-:S05]  /*9bf0*/  IMAD.WIDE R22, R7, 0x4, R164 ;  /* 0x0000000407167825 */ /* 0x010fca00078e02a4 */
[----:B------:R4:W-:Y:S04]  /*9c00*/  STL.64 [R1+0x440], R22 ;  /* 0x0004401601007387 */ /* 0x0009e80000100a00 */
[----:B------:R4:W-:Y:S04]  /*9c10*/  LDGSTS.E [R17+0x8780], [R22.64], !P6 ;  /* 0x0878000016117fae */ /* 0x0009e8000f12184a */
[----:B----4-:R-:W4:Y:S04]  /*9c20*/  LDL.LU.64 R22, [R1+0x518] ;  /* 0x0005180001167983 */ /* 0x010f280000300a00 */
[----:B------:R-:W4:Y:S04]  /*9c30*/  LDL.LU.64 R46, [R1+0x510] ;  /* 0x00051000012e7983 */ /* 0x000f280000300a00 */
[----:B-1----:R-:W4:Y:S01]  /*9c40*/  LDL.LU.64 R28, [R1+0x508] ;  /* 0x00050800011c7983 */ /* 0x002f220000300a00 */
[----:B------:R-:W-:-:S03]  /*9c50*/  IMAD.WIDE R166, R7, 0x4, R166 ;  /* 0x0000000407a67825 */ /* 0x000fc600078e02a6 */
[----:B------:R-:W4:Y:S04]  /*9c60*/  LDL.LU.64 R164, [R1+0x500] ;  /* 0x0005000001a47983 */ /* 0x000f280000300a00 */
[----:B------:R-:W4:Y:S01]  /*9c70*/  LDL.LU.64 R26, [R1+0x4f8] ;  /* 0x0004f800011a7983 */ /* 0x000f220000300a00 */
[----:B------:R-:W-:-:S03]  /*9c80*/  IMAD.WIDE R44, R7, 0x4, R24 ;  /* 0x00000004072c7825 */ /* 0x000fc600078e0218 */
[----:B------:R-:W-:Y:S04]  /*9c90*/  STL.64 [R1+0x448], R166 ;  /* 0x000448a601007387 */ /* 0x000fe80000100a00 */
[----:B------:R-:W-:Y:S01]  /*9ca0*/  STL.64 [R1+0x450], R44 ;  /* 0x0004502c01007387 */ /* 0x000fe20000100a00 */
[----:B---3--:R-:W-:-:S03]  /*9cb0*/  IMAD.WIDE R42, R7, 0x4, R20 ;  /* 0x00000004072a7825 */ /* 0x008fc600078e0214 */
[----:B------:R-:W4:Y:S04]  /*9cc0*/  LDL.LU.64 R24, [R1+0x4f0] ;  /* 0x0004f00001187983 */ /* 0x000f280000300a00 */
[----:B------:R-:W-:Y:S01]  /*9cd0*/  STL.64 [R1+0x458], R42 ;  /* 0x0004582a01007387 */ /* 0x000fe20000100a00 */
[----:B------:R-:W-:-:S03]  /*9ce0*/  IMAD.WIDE R40, R7, 0x4, R18 ;  /* 0x0000000407287825 */ /* 0x000fc600078e0212 */
[----:B------:R1:W-:Y:S04]  /*9cf0*/  LDGSTS.E [R17+0x9400], [R166.64], !P5 ;  /* 0x09400000a6117fae */ /* 0x0003e8000e92184a */
[----:B------:R1:W-:Y:S01]  /*9d00*/  LDGSTS.E [R17+0x9480], [R44.64], !P5 ;  /* 0x094800002c117fae */ /* 0x0003e2000e92184a */
[----:B------:R-:W-:-:S03]  /*9d10*/  IMAD.WIDE R38, R7, 0x4, R30 ;  /* 0x0000000407267825 */ /* 0x000fc600078e021e */
[----:B------:R1:W-:Y:S04]  /*9d20*/  LDGSTS.E [R17+0x9500], [R42.64], !P5 ;  /* 0x095000002a117fae */ /* 0x0003e8000e92184a */
[----:B------:R-:W4:Y:S04]  /*9d30*/  LDL.LU.64 R30, [R1+0x4e8] ;  /* 0x0004e800011e7983 */ /* 0x000f280000300a00 */
[----:B------:R-:W-:Y:S04]  /*9d40*/  STL.64 [R1+0x4a0], R40 ;  /* 0x0004a02801007387 */ /* 0x000fe80000100a00 */
[----:B------:R-:W-:Y:S04]  /*9d50*/  STL.64 [R1+0x4a8], R38 ;  /* 0x0004a82601007387 */ /* 0x000fe80000100a00 */
[----:B------:R-:W4:Y:S01]  /*9d60*/  LDL.LU.64 R18, [R1+0x4e0] ;  /* 0x0004e00001127983 */ /* 0x000f220000300a00 */
[----:B------:R-:W-:-:S03]  /*9d70*/  IMAD.WIDE R36, R7, 0x4, R172 ;  /* 0x0000000407247825 */ /* 0x000fc600078e02ac */
[----:B------:R1:W-:Y:S01]  /*9d80*/  LDGSTS.E [R17+0x9580], [R40.64], !P5 ;  /* 0x0958000028117fae */ /* 0x0003e2000e92184a */
[----:B------:R-:W-:-:S03]  /*9d90*/  IMAD.WIDE R20, R7, 0x4, R170 ;  /* 0x0000000407147825 */ /* 0x000fc600078e02aa */
[----:B------:R-:W-:Y:S04]  /*9da0*/  STL.64 [R1+0x4b0], R36 ;  /* 0x0004b02401007387 */ /* 0x000fe80000100a00 */
[----:B------:R1:W-:Y:S04]  /*9db0*/  STL.64 [R1+0x4b8], R20 ;  /* 0x0004b81401007387 */ /* 0x0003e80000100a00 */
[----:B------:R1:W-:Y:S04]  /*9dc0*/  LDGSTS.E [R17+0x9600], [R38.64], !P5 ;  /* 0x0960000026117fae */ /* 0x0003e8000e92184a */
[----:B------:R1:W-:Y:S04]  /*9dd0*/  LDGSTS.E [R17+0x9680], [R36.64], !P5 ;  /* 0x0968000024117fae */ /* 0x0003e8000e92184a */
[----:B------:R1:W-:Y:S01]  /*9de0*/  LDGSTS.E [R17+0x9700], [R20.64], !P5 ;  /* 0x0970000014117fae */ /* 0x0003e2000e92184a */
[----:B--2---:R-:W-:-:S05]  /*9df0*/  IMAD.WIDE R34, R7, 0x4, R168 ;  /* 0x0000000407227825 */ /* 0x004fca00078e02a8 */
[----:B------:R2:W-:Y:S04]  /*9e00*/  STL.64 [R1+0x4c0], R34 ;  /* 0x0004c02201007387 */ /* 0x0005e80000100a00 */
[----:B------:R-:W3:Y:S04]  /*9e10*/  LDL.LU.64 R172, [R1+0x498] ;  /* 0x0004980001ac7983 */ /* 0x000ee80000300a00 */
[----:B-1----:R-:W3:Y:S04]  /*9e20*/  LDL.LU.64 R20, [R1+0x490] ;  /* 0x0004900001147983 */ /* 0x002ee80000300a00 */
[----:B------:R-:W3:Y:S04]  /*9e30*/  LDL.LU.64 R170, [R1+0x488] ;  /* 0x0004880001aa7983 */ /* 0x000ee80000300a00 */
[----:B------:R-:W3:Y:S04]  /*9e40*/  LDL.LU.64 R168, [R1+0x480] ;  /* 0x0004800001a87983 */ /* 0x000ee80000300a00 */
[----:B------:R-:W3:Y:S04]  /*9e50*/  LDL.LU.64 R166, [R1+0x478] ;  /* 0x0004780001a67983 */ /* 0x000ee80000300a00 */
[----:B------:R2:W-:Y:S01]  /*9e60*/  LDGSTS.E [R17+0x9780], [R34.64], !P5 ;  /* 0x0978000022117fae */ /* 0x0005e2000e92184a */
[----:B----4-:R-:W-:-:S04]  /*9e70*/  IMAD.WIDE R22, R7, 0x4, R22 ;  /* 0x0000000407167825 */ /* 0x010fc800078e0216 */
[C---:B------:R-:W-:Y:S01]  /*9e80*/  IMAD.WIDE R38, R7.reuse, 0x4, R46 ;  /* 0x0000000407267825 */ /* 0x040fe200078e022e */
[----:B------:R1:W-:Y:S03]  /*9e90*/  STL.64 [R1+0x4c8], R22 ;  /* 0x0004c81601007387 */ /* 0x0003e60000100a00 */
[C---:B------:R-:W-:Y:S01]  /*9ea0*/  IMAD.WIDE R36, R7.reuse, 0x4, R28 ;  /* 0x0000000407247825 */ /* 0x040fe200078e021c */
[----:B------:R1:W-:Y:S03]  /*9eb0*/  LDGSTS.E [R17+0xa400], [R22.64], !P1 ;  /* 0x0a40000016117fae */ /* 0x0003e6000c92184a */
[C---:B--2---:R-:W-:Y:S01]  /*9ec0*/  IMAD.WIDE R34, R7.reuse, 0x4, R164 ;  /* 0x0000000407227825 */ /* 0x044fe200078e02a4 */
[----:B------:R2:W-:Y:S04]  /*9ed0*/  LDGSTS.E [R17+0xa480], [R38.64], !P1 ;  /* 0x0a48000026117fae */ /* 0x0005e8000c92184a */
[----:B------:R-:W4:Y:S01]  /*9ee0*/  LDL.LU.64 R164, [R1+0x470] ;  /* 0x0004700001a47983 */ /* 0x000f220000300a00 */
[----:B------:R-:W-:-:S03]  /*9ef0*/  IMAD.WIDE R28, R7, 0x4, R26 ;  /* 0x00000004071c7825 */ /* 0x000fc600078e021a */
[----:B------:R-:W-:Y:S04]  /*9f00*/  STL.64 [R1+0x4d0], R38 ;  /* 0x0004d02601007387 */ /* 0x000fe80000100a00 */
[----:B------:R-:W-:Y:S01]  /*9f10*/  STL.64 [R1+0x4d8], R36 ;  /* 0x0004d82401007387 */ /* 0x000fe20000100a00 */
[----:B------:R-:W-:-:S03]  /*9f20*/  IMAD.WIDE R26, R7, 0x4, R24 ;  /* 0x00000004071a7825 */ /* 0x000fc600078e0218 */
[----:B------:R-:W-:Y:S04]  /*9f30*/  STL.64 [R1+0xaf0], R34 ;  /* 0x000af02201007387 */ /* 0x000fe80000100a00 */
[----:B------:R1:W-:Y:S04]  /*9f40*/  LDGSTS.E [R17+0xa500], [R36.64], !P1 ;  /* 0x0a50000024117fae */ /* 0x0003e8000c92184a */
[----:B------:R1:W-:Y:S04]  /*9f50*/  LDGSTS.E [R17+0xa580], [R34.64], !P1 ;  /* 0x0a58000022117fae */ /* 0x0003e8000c92184a */
[----:B------:R1:W-:Y:S04]  /*9f60*/  LDGSTS.E [R17+0xa600], [R28.64], !P1 ;  /* 0x0a6000001c117fae */ /* 0x0003e8000c92184a */
[----:B------:R4:W-:Y:S01]  /*9f70*/  LDGSTS.E [R17+0xa680], [R26.64], !P1 ;  /* 0x0a6800001a117fae */ /* 0x0009e2000c92184a */
[----:B------:R-:W-:-:S03]  /*9f80*/  IMAD.WIDE R24, R7, 0x4, R30 ;  /* 0x0000000407187825 */ /* 0x000fc600078e021e */
[----:B------:R-:W4:Y:S04]  /*9f90*/  LDL.LU.64 R30, [R1+0x468] ;  /* 0x00046800011e7983 */ /* 0x000f280000300a00 */
[----:B------:R-:W-:Y:S04]  /*9fa0*/  STL.64 [R1+0xaf8], R28 ;  /* 0x000af81c01007387 */ /* 0x000fe80000100a00 */
[----:B------:R-:W-:Y:S01]  /*9fb0*/  STL.64 [R1+0xb00], R26 ;  /* 0x000b001a01007387 */ /* 0x000fe20000100a00 */
[----:B------:R-:W-:-:S03]  /*9fc0*/  IMAD.WIDE R18, R7, 0x4, R18 ;  /* 0x0000000407127825 */ /* 0x000fc600078e0212 */
[----:B------:R-:W-:Y:S04]  /*9fd0*/  STL.64 [R1+0x4e8], R24 ;  /* 0x0004e81801007387 */ /* 0x000fe80000100a00 */
[----:B-1----:R-:W4:Y:S04]  /*9fe0*/  LDL.LU.64 R22, [R1+0x460] ;  /* 0x0004600001167983 */ /* 0x002f280000300a00 */
[----:B------:R1:W-:Y:S04]  /*9ff0*/  LDGSTS.E [R17+0xa700], [R24.64], !P1 ;  /* 0x0a70000018117fae */ /* 0x0003e8000c92184a */
[----:B------:R1:W-:Y:S04]  /*a000*/  STL.64 [R1+0x4e0], R18 ;  /* 0x0004e01201007387 */ /* 0x0003e80000100a00 */
[----:B------:R1:W-:Y:S04]  /*a010*/  LDGSTS.E [R17+0xa780], [R18.64], !P1 ;  /* 0x0a78000012117fae */ /* 0x0003e8000c92184a */
[----:B-1----:R-:W4:Y:S01]  /*a020*/  LDL.LU.64 R18, [R1+0x418] ;  /* 0x0004180001127983 */ /* 0x002f220000300a00 */
[----:B---3--:R-:W-:-:S03]  /*a030*/  IMAD.WIDE R40, R7, 0x4, R172 ;  /* 0x0000000407287825 */ /* 0x008fc600078e02ac */
[----:B------:R-:W3:Y:S01]  /*a040*/  LDL.LU.64 R172, [R1+0x410] ;  /* 0x0004100001ac7983 */ /* 0x000ee20000300a00 */
[----:B--2---:R-:W-:-:S03]  /*a050*/  IMAD.WIDE R38, R7, 0x4, R20 ;  /* 0x0000000407267825 */ /* 0x004fc600078e0214 */
[----:B------:R1:W-:Y:S01]  /*a060*/  STL.64 [R1+0x498], R40 ;  /* 0x0004982801007387 */ /* 0x0003e20000100a00 */
[----:B------:R-:W-:-:S03]  /*a070*/  IMAD.WIDE R36, R7, 0x4, R170 ;  /* 0x0000000407247825 */ /* 0x000fc600078e02aa */
[----:B------:R-:W2:Y:S01]  /*a080*/  LDL.LU.64 R170, [R1+0x408] ;  /* 0x0004080001aa7983 */ /* 0x000ea20000300a00 */
[----:B------:R-:W-:-:S03]  /*a090*/  IMAD.WIDE R34, R7, 0x4, R168 ;  /* 0x0000000407227825 */ /* 0x000fc600078e02a8 */
[----:B------:R1:W-:Y:S01]  /*a0a0*/  STL.64 [R1+0x490], R38 ;  /* 0x0004902601007387 */ /* 0x0003e20000100a00 */
[----:B------:R-:W-:-:S03]  /*a0b0*/  IMAD.WIDE R28, R7, 0x4, R166 ;  /* 0x00000004071c7825 */ /* 0x000fc600078e02a6 */
[----:B------:R1:W-:Y:S04]  /*a0c0*/  STL.64 [R1+0x488], R36 ;  /* 0x0004882401007387 */ /* 0x0003e80000100a00 */
[----:B------:R-:W2:Y:S04]  /*a0d0*/  LDL.LU.64 R168, [R1+0x400] ;  /* 0x0004000001a87983 */ /* 0x000ea80000300a00 */
[----:B------:R-:W2:Y:S04]  /*a0e0*/  LDL.LU.64 R166, [R1+0x3f8] ;  /* 0x0003f80001a67983 */ /* 0x000ea80000300a00 */
[----:B------:R1:W-:Y:S04]  /*a0f0*/  STL.64 [R1+0x480], R34 ;  /* 0x0004802201007387 */ /* 0x0003e80000100a00 */
[----:B------:R1:W-:Y:S04]  /*a100*/  STL.64 [R1+0x478], R28 ;  /* 0x0004781c01007387 */ /* 0x0003e80000100a00 */
[----:B------:R1:W-:Y:S01]  /*a110*/  LDGSTS.E [R17+0xb400], [R40.64], !P0 ;  /* 0x0b40000028117fae */ /* 0x0003e2000c12184a */
[----:B----4-:R-:W-:-:S03]  /*a120*/  IMAD.WIDE R26, R7, 0x4, R164 ;  /* 0x00000004071a7825 */ /* 0x010fc600078e02a4 */
[----:B------:R-:W4:Y:S04]  /*a130*/  LDL.LU.64 R164, [R1+0x3f0] ;  /* 0x0003f00001a47983 */ /* 0x000f280000300a00 */
[----:B------:R-:W4:Y:S04]  /*a140*/  LDL.LU.64 R20, [R1+0x3e8] ;  /* 0x0003e80001147983 */ /* 0x000f280000300a00 */
[----:B------:R1:W-:Y:S04]  /*a150*/  STL.64 [R1+0x470], R26 ;  /* 0x0004701a01007387 */ /* 0x0003e80000100a00 */
[----:B------:R1:W-:Y:S04]  /*a160*/  LDGSTS.E [R17+0xb480], [R38.64], !P0 ;  /* 0x0b48000026117fae */ /* 0x0003e8000c12184a */
[----:B------:R1:W-:Y:S04]  /*a170*/  LDGSTS.E [R17+0xb500], [R36.64], !P0 ;  /* 0x0b50000024117fae */ /* 0x0003e8000c12184a */
[----:B------:R1:W-:Y:S04]  /*a180*/  LDGSTS.E [R17+0xb580], [R34.64], !P0 ;  /* 0x0b58000022117fae */ /* 0x0003e8000c12184a */
[----:B------:R1:W-:Y:S04]  /*a190*/  LDGSTS.E [R17+0xb600], [R28.64], !P0 ;  /* 0x0b6000001c117fae */ /* 0x0003e8000c12184a */
[----:B------:R1:W-:Y:S01]  /*a1a0*/  LDGSTS.E [R17+0xb680], [R26.64], !P0 ;  /* 0x0b6800001a117fae */ /* 0x0003e2000c12184a */
[----:B------:R-:W-:-:S03]  /*a1b0*/  IMAD.WIDE R24, R7, 0x4, R30 ;  /* 0x0000000407187825 */ /* 0x000fc600078e021e */
[----:B------:R-:W4:Y:S04]  /*a1c0*/  LDL.LU.64 R30, [R1+0x3a8] ;  /* 0x0003a800011e7983 */ /* 0x000f280000300a00 */
[----:B------:R1:W-:Y:S04]  /*a1d0*/  STL.64 [R1+0x468], R24 ;  /* 0x0004681801007387 */ /* 0x0003e80000100a00 */
[----:B------:R1:W-:Y:S01]  /*a1e0*/  LDGSTS.E [R17+0xb700], [R24.64], !P0 ;  /* 0x0b70000018117fae */ /* 0x0003e2000c12184a */
[----:B------:R-:W-:-:S05]  /*a1f0*/  IMAD.WIDE R22, R7, 0x4, R22 ;  /* 0x0000000407167825 */ /* 0x000fca00078e0216 */
[----:B------:R2:W-:Y:S04]  /*a200*/  STL.64 [R1+0x460], R22 ;  /* 0x0004601601007387 */ /* 0x0005e80000100a00 */
[----:B-1----:R-:W4:Y:S04]  /*a210*/  LDL.LU.64 R40, [R1+0x258] ;  /* 0x0002580001287983 */ /* 0x002f280000300a00 */
[----:B------:R-:W4:Y:S04]  /*a220*/  LDL.LU.64 R38, [R1+0x250] ;  /* 0x0002500001267983 */ /* 0x000f280000300a00 */
[----:B------:R-:W4:Y:S04]  /*a230*/  LDL.LU.64 R36, [R1+0x248] ;  /* 0x0002480001247983 */ /* 0x000f280000300a00 */
[----:B------:R-:W4:Y:S01]  /*a240*/  LDL.LU.64 R34, [R1+0x240] ;  /* 0x0002400001227983 */ /* 0x000f220000300a00 */
[----:B------:R-:W-:-:S03]  /*a250*/  IMAD.WIDE R18, R7, 0x4, R18 ;  /* 0x0000000407127825 */ /* 0x000fc600078e0212 */
[----:B------:R-:W4:Y:S04]  /*a260*/  LDL.LU.64 R46, [R1+0x238] ;  /* 0x00023800012e7983 */ /* 0x000f280000300a00 */
[----:B------:R-:W4:Y:S04]  /*a270*/  LDL.LU.64 R28, [R1+0x230] ;  /* 0x00023000011c7983 */ /* 0x000f280000300a00 */
[----:B------:R-:W4:Y:S04]  /*a280*/  LDL.LU.64 R26, [R1+0x228] ;  /* 0x00022800011a7983 */ /* 0x000f280000300a00 */
[----:B------:R1:W-:Y:S04]  /*a290*/  STL.64 [R1+0x418], R18 ;  /* 0x0004181201007387 */ /* 0x0003e80000100a00 */
[----:B------:R-:W4:Y:S04]  /*a2a0*/  LDL.LU.64 R24, [R1+0x1e8] ;  /* 0x0001e80001187983 */ /* 0x000f280000300a00 */
[----:B------:R1:W-:Y:S04]  /*a2b0*/  LDGSTS.E [R17+0xb780], [R22.64], !P0 ;  /* 0x0b78000016117fae */ /* 0x0003e8000c12184a */
[----:B------:R1:W-:Y:S01]  /*a2c0*/  LDGSTS.E [R17+0xc400], [R18.64], !P4 ;  /* 0x0c40000012117fae */ /* 0x0003e2000e12184a */
[----:B---3--:R-:W-:-:S04]  /*a2d0*/  IMAD.WIDE R172, R7, 0x4, R172 ;  /* 0x0000000407ac7825 */ /* 0x008fc800078e02ac */
[C---:B--2---:R-:W-:Y:S01]  /*a2e0*/  IMAD.WIDE R170, R7.reuse, 0x4, R170 ;  /* 0x0000000407aa7825 */ /* 0x044fe200078e02aa */
[----:B------:R2:W-:Y:S04]  /*a2f0*/  STL.64 [R1+0x410], R172 ;  /* 0x000410ac01007387 */ /* 0x0005e80000100a00 */
[----:B------:R3:W-:Y:S04]  /*a300*/  STL.64 [R1+0xce8], R170 ;  /* 0x000ce8aa01007387 */ /* 0x0007e80000100a00 */
[----:B------:R2:W-:Y:S01]  /*a310*/  LDGSTS.E [R17+0xc480], [R172.64], !P4 ;  /* 0x0c480000ac117fae */ /* 0x0005e2000e12184a */
[----:B------:R-:W-:-:S03]  /*a320*/  IMAD.WIDE R168, R7, 0x4, R168 ;  /* 0x0000000407a87825 */ /* 0x000fc600078e02a8 */
[----:B------:R3:W-:Y:S01]  /*a330*/  LDGSTS.E [R17+0xc500], [R170.64], !P4 ;  /* 0x0c500000aa117fae */ /* 0x0007e2000e12184a */
[----:B------:R-:W-:-:S03]  /*a340*/  IMAD.WIDE R166, R7, 0x4, R166 ;  /* 0x0000000407a67825 */ /* 0x000fc600078e02a6 */
[----:B------:R1:W-:Y:S04]  /*a350*/  STL.64 [R1+0xcf0], R168 ;  /* 0x000cf0a801007387 */ /* 0x0003e80000100a00 */
[----:B------:R1:W-:Y:S04]  /*a360*/  STL.64 [R1+0xcf8], R166 ;  /* 0x000cf8a601007387 */ /* 0x0003e80000100a00 */
[----:B------:R1:W-:Y:S04]  /*a370*/  LDGSTS.E [R17+0xc580], [R168.64], !P4 ;  /* 0x0c580000a8117fae */ /* 0x0003e8000e12184a */
[----:B------:R1:W-:Y:S01]  /*a380*/  LDGSTS.E [R17+0xc600], [R166.64], !P4 ;  /* 0x0c600000a6117fae */ /* 0x0003e2000e12184a */
[----:B----4-:R-:W-:-:S04]  /*a390*/  IMAD.WIDE R164, R7, 0x4, R164 ;  /* 0x0000000407a47825 */ /* 0x010fc800078e02a4 */
[C---:B------:R-:W-:Y:S01]  /*a3a0*/  IMAD.WIDE R44, R7.reuse, 0x4, R20 ;  /* 0x00000004072c7825 */ /* 0x040fe200078e0214 */
[----:B------:R2:W-:Y:S04]  /*a3b0*/  STL.64 [R1+0xd00], R164 ;  /* 0x000d00a401007387 */ /* 0x0005e80000100a00 */
[----:B-1----:R-:W4:Y:S04]  /*a3c0*/  LDL.LU.64 R22, [R1+0x18] ;  /* 0x0000180001167983 */ /* 0x002f280000300a00 */
[----:B------:R-:W-:Y:S04]  /*a3d0*/  STL.64 [R1+0xd08], R44 ;  /* 0x000d082c01007387 */ /* 0x000fe80000100a00 */
[----:B------:R1:W-:Y:S04]  /*a3e0*/  LDGSTS.E [R17+0xc680], [R164.64], !P4 ;  /* 0x0c680000a4117fae */ /* 0x0003e8000e12184a */
[----:B------:R1:W-:Y:S01]  /*a3f0*/  LDGSTS.E [R17+0xc700], [R44.64], !P4 ;  /* 0x0c7000002c117fae */ /* 0x0003e2000e12184a */
[----:B------:R-:W-:-:S03]  /*a400*/  IMAD.WIDE R42, R7, 0x4, R30 ;  /* 0x00000004072a7825 */ /* 0x000fc600078e021e */
[----:B------:R-:W4:Y:S04]  /*a410*/  LDL.LU.64 R30, [R1+0x10] ;  /* 0x00001000011e7983 */ /* 0x000f280000300a00 */
[----:B------:R1:W-:Y:S04]  /*a420*/  STL.64 [R1+0xd10], R42 ;  /* 0x000d102a01007387 */ /* 0x0003e80000100a00 */
[----:B------:R-:W4:Y:S04]  /*a430*/  LDL.LU.64 R20, [R1+0x8] ;  /* 0x0000080001147983 */ /* 0x000f280000300a00 */
[----:B------:R-:W4:Y:S04]  /*a440*/  LDL.LU.64 R18, [R1] ;  /* 0x0000000001127983 */ /* 0x000f280000300a00 */
[----:B--2---:R-:W2:Y:S04]  /*a450*/  LDL.LU.64 R172, [R1+0x1580] ;  /* 0x0015800001ac7983 */ /* 0x004ea80000300a00 */
[----:B---3--:R-:W3:Y:S04]  /*a460*/  LDL.LU.64 R170, [R1+0x1578] ;  /* 0x0015780001aa7983 */ /* 0x008ee80000300a00 */
[----:B------:R-:W2:Y:S04]  /*a470*/  LDL.LU.64 R168, [R1+0x1570] ;  /* 0x0015700001a87983 */ /* 0x000ea80000300a00 */
[----:B------:R-:W2:Y:S04]  /*a480*/  LDL.LU.64 R166, [R1+0x1568] ;  /* 0x0015680001a67983 */ /* 0x000ea80000300a00 */
[----:B-1----:R-:W2:Y:S04]  /*a490*/  LDL.LU.64 R164, [R1+0x1560] ;  /* 0x0015600001a47983 */ /* 0x002ea80000300a00 */
[----:B------:R1:W-:Y:S01]  /*a4a0*/  LDGSTS.E [R17+0xc780], [R42.64], !P4 ;  /* 0x0c7800002a117fae */ /* 0x0003e2000e12184a */
[----:B------:R-:W-:Y:S01]  /*a4b0*/  ISETP.GE.U32.AND P3, PT, R16, 0x7fffffa7, PT ;  /* 0x7fffffa71000780c */ /* 0x000fe20003f66070 */
[----:B------:R-:W-:-:S04]  /*a4c0*/  IMAD.WIDE R28, R7, 0x4, R28 ;  /* 0x00000004071c7825 */ /* 0x000fc800078e021c */
[----:B-1----:R-:W-:-:S04]  /*a4d0*/  IMAD.WIDE R42, R7, 0x4, R40 ;  /* 0x00000004072a7825 */ /* 0x002fc800078e0228 */
        /* <DEDUP_REMOVED lines=11> */
[----:B------:R1:W-:Y:S04]  /*a590*/  LDGSTS.E [R17+0xd500], [R38.64], !P2 ;  /* 0x0d50000026117fae */ /* 0x0003e8000d12184a */
[----:B------:R-:W-:Y:S04]  /*a5a0*/  STL.64 [R1+0xdf0], R36 ;  /* 0x000df02401007387 */ /* 0x000fe80000100a00 */
[----:B------:R1:W-:Y:S04]  /*a5b0*/  LDGSTS.E [R17+0xd580], [R36.64], !P2 ;  /* 0x0d58000024117fae */ /* 0x0003e8000d12184a */
[----:B------:R4:W-:Y:S04]  /*a5c0*/  STL.64 [R1+0xdf8], R34 ;  /* 0x000df82201007387 */ /* 0x0009e80000100a00 */
[----:B------:R4:W-:Y:S04]  /*a5d0*/  LDGSTS.E [R17+0xd600], [R34.64], !P2 ;  /* 0x0d60000022117fae */ /* 0x0009e8000d12184a */
[----:B------:R1:W-:Y:S04]  /*a5e0*/  STL.64 [R1+0xe00], R28 ;  /* 0x000e001c01007387 */ /* 0x0003e80000100a00 */
[----:B------:R1:W-:Y:S04]  /*a5f0*/  LDGSTS.E [R17+0xd680], [R28.64], !P2 ;  /* 0x0d6800001c117fae */ /* 0x0003e8000d12184a */
[----:B------:R1:W-:Y:S04]  /*a600*/  STL.64 [R1+0xe08], R26 ;  /* 0x000e081a01007387 */ /* 0x0003e80000100a00 */
[----:B------:R1:W-:Y:S04]  /*a610*/  LDGSTS.E [R17+0xd700], [R26.64], !P2 ;  /* 0x0d7000001a117fae */ /* 0x0003e8000d12184a */
[----:B------:R1:W-:Y:S04]  /*a620*/  STL.64 [R1+0xe10], R24 ;  /* 0x000e101801007387 */ /* 0x0003e80000100a00 */
[----:B------:R1:W-:Y:S01]  /*a630*/  LDGSTS.E [R17+0xd780], [R24.64], !P2 ;  /* 0x0d78000018117fae */ /* 0x0003e2000d12184a */
[----:B----4-:R-:W-:-:S05]  /*a640*/  IMAD.WIDE R34, R7, 0x4, R22 ;  /* 0x0000000407227825 */ /* 0x010fca00078e0216 */
[----:B------:R-:W-:Y:S04]  /*a650*/  STL.64 [R1+0xed8], R34 ;  /* 0x000ed82201007387 */ /* 0x000fe80000100a00 */
[----:B------:R4:W-:Y:S01]  /*a660*/  LDGSTS.E [R17+0xe400], [R34.64], !P3 ;  /* 0x0e40000022117fae */ /* 0x0009e2000d92184a */
[----:B------:R-:W-:-:S04]  /*a670*/  IMAD.WIDE R30, R7, 0x4, R30 ;  /* 0x00000004071e7825 */ /* 0x000fc800078e021e */
[C---:B-1----:R-:W-:Y:S01]  /*a680*/  IMAD.WIDE R28, R7.reuse, 0x4, R20 ;  /* 0x00000004071c7825 */ /* 0x042fe200078e0214 */
[----:B------:R-:W-:Y:S03]  /*a690*/  STL.64 [R1+0xee0], R30 ;  /* 0x000ee01e01007387 */ /* 0x000fe60000100a00 */
[C---:B------:R-:W-:Y:S01]  /*a6a0*/  IMAD.WIDE R26, R7.reuse, 0x4, R18 ;  /* 0x00000004071a7825 */ /* 0x040fe200078e0212 */
[----:B------:R1:W-:Y:S04]  /*a6b0*/  STL.64 [R1+0xee8], R28 ;  /* 0x000ee81c01007387 */ /* 0x0003e80000100a00 */
[----:B------:R-:W-:Y:S01]  /*a6c0*/  STL.64 [R1+0xef0], R26 ;  /* 0x000ef01a01007387 */ /* 0x000fe20000100a00 */
[----:B---3--:R-:W-:-:S03]  /*a6d0*/  IMAD.WIDE R18, R7, 0x4, R170 ;  /* 0x0000000407127825 */ /* 0x008fc600078e02aa */
[----:B------:R3:W-:Y:S01]  /*a6e0*/  LDGSTS.E [R17+0xe480], [R30.64], !P3 ;  /* 0x0e4800001e117fae */ /* 0x0007e2000d92184a */
[----:B--2---:R-:W-:-:S03]  /*a6f0*/  IMAD.WIDE R20, R7, 0x4, R168 ;  /* 0x0000000407147825 */ /* 0x004fc600078e02a8 */
[----:B------:R1:W-:Y:S01]  /*a700*/  LDGSTS.E [R17+0xe500], [R28.64], !P3 ;  /* 0x0e5000001c117fae */ /* 0x0003e2000d92184a */
[----:B------:R-:W-:-:S03]  /*a710*/  IMAD.WIDE R22, R7, 0x4, R166 ;  /* 0x0000000407167825 */ /* 0x000fc600078e02a6 */
[----:B------:R3:W-:Y:S01]  /*a720*/  LDGSTS.E [R17+0xe580], [R26.64], !P3 ;  /* 0x0e5800001a117fae */ /* 0x0007e2000d92184a */
[----:B------:R-:W-:-:S05]  /*a730*/  IMAD.WIDE R24, R7, 0x4, R164 ;  /* 0x0000000407187825 */ /* 0x000fca00078e02a4 */
[----:B------:R-:W-:Y:S04]  /*a740*/  STL.64 [R1+0xef8], R24 ;  /* 0x000ef81801007387 */ /* 0x000fe80000100a00 */
[----:B------:R-:W-:Y:S04]  /*a750*/  STL.64 [R1+0xf00], R22 ;  /* 0x000f001601007387 */ /* 0x000fe80000100a00 */
[----:B------:R1:W-:Y:S04]  /*a760*/  STL.64 [R1+0xf08], R20 ;  /* 0x000f081401007387 */ /* 0x0003e80000100a00 */
[----:B------:R3:W-:Y:S04]  /*a770*/  STL.64 [R1+0xf10], R18 ;  /* 0x000f101201007387 */ /* 0x0007e80000100a00 */
[----:B------:R-:W2:Y:S04]  /*a780*/  LDL.LU.64 R36, [R1+0x3e0] ;  /* 0x0003e00001247983 */ /* 0x000ea80000300a00 */
[----:B-1----:R-:W2:Y:S04]  /*a790*/  LDL.LU.64 R28, [R1+0x3d8] ;  /* 0x0003d800011c7983 */ /* 0x002ea80000300a00 */
[----:B------:R1:W-:Y:S04]  /*a7a0*/  LDGSTS.E [R17+0xe600], [R24.64], !P3 ;  /* 0x0e60000018117fae */ /* 0x0003e8000d92184a */
[----:B------:R1:W-:Y:S04]  /*a7b0*/  LDGSTS.E [R17+0xe680], [R22.64], !P3 ;  /* 0x0e68000016117fae */ /* 0x0003e8000d92184a */
[----:B---3--:R-:W3:Y:S04]  /*a7c0*/  LDL.LU.64 R30, [R1+0x3d0] ;  /* 0x0003d000011e7983 */ /* 0x008ee80000300a00 */
[----:B------:R1:W-:Y:S01]  /*a7d0*/  LDGSTS.E [R17+0xe700], [R20.64], !P3 ;  /* 0x0e70000014117fae */ /* 0x0003e2000d92184a */
[----:B------:R-:W-:-:S03]  /*a7e0*/  IMAD.MOV.U32 R33, RZ, RZ, c[0x0][0x180] ;  /* 0x00006000ff217624 */ /* 0x000fc600078e00ff */
[----:B------:R4:W-:Y:S04]  /*a7f0*/  LDGSTS.E [R17+0xe780], [R18.64], !P3 ;  /* 0x0e78000012117fae */ /* 0x0009e8000d92184a */
[----:B-1----:R-:W3:Y:S01]  /*a800*/  LDL.LU.64 R20, [R1+0x3c8] ;  /* 0x0003c80001147983 */ /* 0x002ee20000300a00 */
[----:B------:R-:W-:Y:S01]  /*a810*/  IADD3 R16, R33, -0x3e, RZ ;  /* 0xffffffc221107810 */ /* 0x000fe20007ffe0ff */
[C---:B------:R-:W-:Y:S02]  /*a820*/  IMAD.WIDE R164, R7.reuse, 0x4, R174 ;  /* 0x0000000407a47825 */ /* 0x040fe400078e02ae */
[----:B----4-:R-:W4:Y:S01]  /*a830*/  LDL.LU.64 R34, [R1+0x3c0] ;  /* 0x0003c00001227983 */ /* 0x010f220000300a00 */
[----:B------:R-:W-:Y:S01]  /*a840*/  ISETP.GE.U32.AND P6, PT, R16, 0x7fffffa3, PT ;  /* 0x7fffffa31000780c */ /* 0x000fe20003fc6070 */
[----:B------:R-:W-:-:S02]  /*a850*/  IMAD.WIDE R18, R7, 0x4, R172 ;  /* 0x0000000407127825 */ /* 0x000fc400078e02ac */
[----:B------:R-:W4:Y:S02]  /*a860*/  LDL.LU.64 R26, [R1+0x3b8] ;  /* 0x0003b800011a7983 */ /* 0x000f240000300a00 */
[C---:B------:R-:W-:Y:S02]  /*a870*/  IMAD.WIDE R46, R7.reuse, 0x4, R176 ;  /* 0x00000004072e7825 */ /* 0x040fe400078e02b0 */
[----:B------:R-:W4:Y:S02]  /*a880*/  LDL.LU.64 R24, [R1+0x3b0] ;  /* 0x0003b00001187983 */ /* 0x000f240000300a00 */
[C---:B------:R-:W-:Y:S02]  /*a890*/  IMAD.WIDE R44, R7.reuse, 0x4, R178 ;  /* 0x00000004072c7825 */ /* 0x040fe400078e02b2 */
[----:B------:R1:W-:Y:S02]  /*a8a0*/  STL.64 [R1+0xfd8], R18 ;  /* 0x000fd81201007387 */ /* 0x0003e40000100a00 */
[----:B------:R-:W-:-:S02]  /*a8b0*/  IMAD.WIDE R42, R7, 0x4, R180 ;  /* 0x00000004072a7825 */ /* 0x000fc400078e02b4 */
[----:B------:R-:W-:Y:S02]  /*a8c0*/  STL.64 [R1+0xfe0], R164 ;  /* 0x000fe0a401007387 */ /* 0x000fe40000100a00 */
[C---:B------:R-:W-:Y:S02]  /*a8d0*/  IMAD.WIDE R40, R7.reuse, 0x4, R182 ;  /* 0x0000000407287825 */ /* 0x040fe400078e02b6 */
[----:B------:R1:W-:Y:S02]  /*a8e0*/  STL.64 [R1+0xfe8], R46 ;  /* 0x000fe82e01007387 */ /* 0x0003e40000100a00 */
[C---:B------:R-:W-:Y:S02]  /*a8f0*/  IMAD.WIDE R38, R7.reuse, 0x4, R184 ;  /* 0x0000000407267825 */ /* 0x040fe400078e02b8 */
[----:B------:R-:W-:Y:S02]  /*a900*/  STL.64 [R1+0xff0], R44 ;  /* 0x000ff02c01007387 */ /* 0x000fe40000100a00 */
[----:B------:R-:W-:-:S02]  /*a910*/  IMAD.WIDE R22, R7, 0x4, R186 ;  /* 0x0000000407167825 */ /* 0x000fc400078e02ba */
[----:B------:R-:W-:Y:S04]  /*a920*/  STL.64 [R1+0xff8], R42 ;  /* 0x000ff82a01007387 */ /* 0x000fe80000100a00 */
[----:B------:R1:W-:Y:S04]  /*a930*/  LDGSTS.E [R17+0xf400], [R18.64], !P6 ;  /* 0x0f40000012117fae */ /* 0x0003e8000f12184a */
[----:B------:R-:W-:Y:S04]  /*a940*/  STL.64 [R1+0x1000], R40 ;  /* 0x0010002801007387 */ /* 0x000fe80000100a00 */
[----:B------:R2:W-:Y:S04]  /*a950*/  LDGSTS.E [R17+0xf480], [R164.64], !P6 ;  /* 0x0f480000a4117fae */ /* 0x0005e8000f12184a */
[----:B-1----:R-:W4:Y:S04]  /*a960*/  LDL.LU.64 R18, [R1+0x3a0] ;  /* 0x0003a00001127983 */ /* 0x002f280000300a00 */
[----:B------:R1:W-:Y:S04]  /*a970*/  LDGSTS.E [R17+0xf500], [R46.64], !P6 ;  /* 0x0f5000002e117fae */ /* 0x0003e8000f12184a */
[----:B------:R3:W-:Y:S04]  /*a980*/  LDGSTS.E [R17+0xf580], [R44.64], !P6 ;  /* 0x0f5800002c117fae */ /* 0x0007e8000f12184a */
[----:B------:R1:W-:Y:S04]  /*a990*/  LDGSTS.E [R17+0xf600], [R42.64], !P6 ;  /* 0x0f6000002a117fae */ /* 0x0003e8000f12184a */
[----:B------:R-:W-:Y:S04]  /*a9a0*/  STL.64 [R1+0x1008], R38 ;  /* 0x0010082601007387 */ /* 0x000fe80000100a00 */
[----:B------:R1:W-:Y:S04]  /*a9b0*/  LDGSTS.E [R17+0xf680], [R40.64], !P6 ;  /* 0x0f68000028117fae */ /* 0x0003e8000f12184a */
[----:B------:R1:W-:Y:S04]  /*a9c0*/  STL.64 [R1+0x1010], R22 ;  /* 0x0010101601007387 */ /* 0x0003e80000100a00 */
[----:B------:R2:W-:Y:S04]  /*a9d0*/  LDGSTS.E [R17+0xf700], [R38.64], !P6 ;  /* 0x0f70000026117fae */ /* 0x0005e8000f12184a */
[----:B------:R1:W-:Y:S04]  /*a9e0*/  LDGSTS.E [R17+0xf780], [R22.64], !P6 ;  /* 0x0f78000016117fae */ /* 0x0003e8000f12184a */
[----:B-1----:R-:W4:Y:S04]  /*a9f0*/  LDL.LU.64 R46, [R1+0x398] ;  /* 0x00039800012e7983 */ /* 0x002f280000300a00 */
[----:B------:R-:W4:Y:S01]  /*aa00*/  LDL.LU.64 R22, [R1+0x390] ;  /* 0x0003900001167983 */ /* 0x000f220000300a00 */
[----:B--2---:R-:W-:-:S04]  /*aa10*/  IMAD.WIDE R166, R7, 0x4, R36 ;  /* 0x0000000407a67825 */ /* 0x004fc800078e0224 */
[C---:B------:R-:W-:Y:S02]  /*aa20*/  IMAD.WIDE R164, R7.reuse, 0x4, R28 ;  /* 0x0000000407a47825 */ /* 0x040fe400078e021c */
[----:B------:R-:W2:Y:S04]  /*aa30*/  LDL.LU.64 R28, [R1+0x388] ;  /* 0x00038800011c7983 */ /* 0x000ea80000300a00 */
[----:B------:R1:W-:Y:S01]  /*aa40*/  STL.64 [R1+0x8], R166 ;  /* 0x000008a601007387 */ /* 0x0003e20000100a00 */
[----:B---3--:R-:W-:-:S03]  /*aa50*/  IMAD.WIDE R44, R7, 0x4, R30 ;  /* 0x00000004072c7825 */ /* 0x008fc600078e021e */
[----:B------:R-:W3:Y:S04]  /*aa60*/  LDL.LU.64 R30, [R1+0x380] ;  /* 0x00038000011e7983 */ /* 0x000ee80000300a00 */
[----:B------:R-:W-:Y:S01]  /*aa70*/  STL.64 [R1+0x38], R164 ;  /* 0x000038a401007387 */ /* 0x000fe20000100a00 */
[----:B------:R-:W-:-:S03]  /*aa80*/  IMAD.WIDE R38, R7, 0x4, R20 ;  /* 0x0000000407267825 */ /* 0x000fc600078e0214 */
[----:B------:R-:W3:Y:S01]  /*aa90*/  LDL.LU.64 R20, [R1+0x378] ;  /* 0x0003780001147983 */ /* 0x000ee20000300a00 */
[----:B------:R-:W-:-:S04]  /*aaa0*/  IADD3 R16, R33, -0x23, RZ ;  /* 0xffffffdd21107810 */ /* 0x000fc80007ffe0ff */
[----:B------:R-:W-:Y:S01]  /*aab0*/  ISETP.GE.U32.AND P5, PT, R16, 0x7fffffbe, PT ;  /* 0x7fffffbe1000780c */ /* 0x000fe20003fa6070 */
[C---:B----4-:R-:W-:Y:S01]  /*aac0*/  IMAD.WIDE R36, R7.reuse, 0x4, R34 ;  /* 0x0000000407247825 */ /* 0x050fe200078e0222 */
[----:B------:R-:W-:Y:S01]  /*aad0*/  STL.64 [R1+0x228], R44 ;  /* 0x0002282c01007387 */ /* 0x000fe20000100a00 */
[----:B------:R-:W-:Y:S02]  /*aae0*/  LOP3.LUT R17, R6, 0x40, RZ, 0x3c, !PT ;  /* 0x0000004006117812 */ /* 0x000fe400078e3cff */
[C---:B------:R-:W-:Y:S01]  /*aaf0*/  IMAD.WIDE R26, R7.reuse, 0x4, R26 ;  /* 0x00000004071a7825 */ /* 0x040fe200078e021a */
[----:B------:R-:W-:Y:S04]  /*ab00*/  STL.64 [R1+0x240], R38 ;  /* 0x0002402601007387 */ /* 0x000fe80000100a00 */
[----:B------:R-:W4:Y:S01]  /*ab10*/  LDL.LU.64 R42, [R1+0x370] ;  /* 0x00037000012a7983 */ /* 0x000f220000300a00 */
[----:B------:R-:W-:-:S03]  /*ab20*/  IMAD.WIDE R24, R7, 0x4, R24 ;  /* 0x0000000407187825 */ /* 0x000fc600078e0218 */
[----:B------:R-:W-:Y:S04]  /*ab30*/  STL.64 [R1+0x248], R36 ;  /* 0x0002482401007387 */ /* 0x000fe80000100a00 */
[----:B------:R-:W4:Y:S04]  /*ab40*/  LDL.LU.64 R34, [R1+0x368] ;  /* 0x0003680001227983 */ /* 0x000f280000300a00 */
[----:B------:R-:W-:Y:S04]  /*ab50*/  STL.64 [R1+0x260], R26 ;  /* 0x0002601a01007387 */ /* 0x000fe80000100a00 */
[----:B------:R1:W-:Y:S04]  /*ab60*/  LDGSTS.E [R17+0x8800], [R166.64], !P5 ;  /* 0x08800000a6117fae */ /* 0x0003e8000e92184a */
[----:B------:R-:W4:Y:S04]  /*ab70*/  LDL.LU.64 R40, [R1+0x360] ;  /* 0x0003600001287983 */ /* 0x000f280000300a00 */
[----:B------:R1:W-:Y:S04]  /*ab80*/  LDGSTS.E [R17+0x8880], [R164.64], !P5 ;  /* 0x08880000a4117fae */ /* 0x0003e8000e92184a */
[----:B------:R4:W-:Y:S01]  /*ab90*/  LDGSTS.E [R17+0x8900], [R44.64], !P5 ;  /* 0x089000002c117fae */ /* 0x0009e2000e92184a */
[----:B------:R-:W-:-:S03]  /*aba0*/  IMAD.WIDE R18, R7, 0x4, R18 ;  /* 0x0000000407127825 */ /* 0x000fc600078e0212 */
[----:B------:R1:W-:Y:S04]  /*abb0*/  LDGSTS.E [R17+0x8980], [R38.64], !P5 ;  /* 0x0898000026117fae */ /* 0x0003e8000e92184a */
[----:B------:R1:W-:Y:S04]  /*abc0*/  LDGSTS.E [R17+0x8a00], [R36.64], !P5 ;  /* 0x08a0000024117fae */ /* 0x0003e8000e92184a */
[----:B------:R1:W-:Y:S04]  /*abd0*/  LDGSTS.E [R17+0x8a80], [R26.64], !P5 ;  /* 0x08a800001a117fae */ /* 0x0003e8000e92184a */
[----:B------:R-:W-:Y:S04]  /*abe0*/  STL.64 [R1+0x268], R24 ;  /* 0x0002681801007387 */ /* 0x000fe80000100a00 */
[----:B------:R1:W-:Y:S04]  /*abf0*/  LDGSTS.E [R17+0x8b00], [R24.64], !P5 ;  /* 0x08b0000018117fae */ /* 0x0003e8000e92184a */
[----:B------:R1:W-:Y:S04]  /*ac00*/  STL.64 [R1+0x280], R18 ;  /* 0x0002801201007387 */ /* 0x0003e80000100a00 */
[----:B------:R1:W-:Y:S02]  /*ac10*/  LDGSTS.E [R17+0x8b80], [R18.64], !P5 ;  /* 0x08b8000012117fae */ /* 0x0003e4000e92184a */
[----:B-1----:R-:W-:-:S02]  /*ac20*/  IMAD.WIDE R166, R7, 0x4, R46 ;  /* 0x0000000407a67825 */ /* 0x002fc400078e022e */
[----:B------:R-:W4:Y:S04]  /*ac30*/  LDL.LU.64 R18, [R1+0x358] ;  /* 0x0003580001127983 */ /* 0x000f280000300a00 */
[----:B------:R-:W4:Y:S01]  /*ac40*/  LDL.LU.64 R26, [R1+0x350] ;  /* 0x00035000011a7983 */ /* 0x000f220000300a00 */
[----:B------:R-:W-:-:S03]  /*ac50*/  IMAD.WIDE R164, R7, 0x4, R22 ;  /* 0x0000000407a47825 */ /* 0x000fc600078e0216 */
[----:B------:R-:W4:Y:S04]  /*ac60*/  LDL.LU.64 R24, [R1+0x348] ;  /* 0x0003480001187983 */ /* 0x000f280000300a00 */
[----:B------:R-:W4:Y:S04]  /*ac70*/  LDL.LU.64 R38, [R1+0x340] ;  /* 0x0003400001267983 */ /* 0x000f280000300a00 */
[----:B------:R-:W4:Y:S04]  /*ac80*/  LDL.LU.64 R22, [R1+0x338] ;  /* 0x0003380001167983 */ /* 0x000f280000300a00 */
[----:B------:R-:W-:Y:S04]  /*ac90*/  STL.64 [R1+0x3a0], R166 ;  /* 0x0003a0a601007387 */ /* 0x000fe80000100a00 */
[----:B------:R-:W-:Y:S04]  /*aca0*/  STL.64 [R1+0x3a8], R164 ;  /* 0x0003a8a401007387 */ /* 0x000fe80000100a00 */
[----:B------:R-:W4:Y:S01]  /*acb0*/  LDL.LU.64 R36, [R1+0x330] ;  /* 0x0003300001247983 */ /* 0x000f220000300a00 */
[----:B--2---:R-:W-:-:S05]  /*acc0*/  IMAD.WIDE R46, R7, 0x4, R28 ;  /* 0x00000004072e7825 */ /* 0x004fca00078e021c */
[----:B------:R1:W-:Y:S01]  /*acd0*/  STL.64 [R1+0x3b0], R46 ;  /* 0x0003b02e01007387 */ /* 0x0003e20000100a00 */
[----:B---3--:R-:W-:-:S03]  /*ace0*/  IMAD.WIDE R28, R7, 0x4, R20 ;  /* 0x00000004071c7825 */ /* 0x008fc600078e0214 */
[----:B------:R-:W2:Y:S01]  /*acf0*/  LDL.LU.64 R20, [R1+0x328] ;  /* 0x0003280001147983 */ /* 0x000ea20000300a00 */
[----:B------:R-:W-:-:S04]  /*ad00*/  IADD3 R16, R33, -0x27, RZ ;  /* 0xffffffd921107810 */ /* 0x000fc80007ffe0ff */
[----:B------:R-:W-:Y:S01]  /*ad10*/  ISETP.GE.U32.AND P1, PT, R16, 0x7fffffba, PT ;  /* 0x7fffffba1000780c */ /* 0x000fe20003f26070 */
[----:B------:R-:W-:Y:S01]  /*ad20*/  IMAD.WIDE R30, R7, 0x4, R30 ;  /* 0x00000004071e7825 */ /* 0x000fe200078e021e */
[----:B------:R-:W-:-:S04]  /*ad30*/  IADD3 R16, R33, -0x2b, RZ ;  /* 0xffffffd521107810 */ /* 0x000fc80007ffe0ff */
[----:B------:R3:W-:Y:S01]  /*ad40*/  STL.64 [R1+0x3b8], R30 ;  /* 0x0003b81e01007387 */ /* 0x0007e20000100a00 */
[----:B----4-:R-:W-:-:S03]  /*ad50*/  IMAD.WIDE R44, R7, 0x4, R42 ;  /* 0x00000004072c7825 */ /* 0x010fc600078e022a */
[----:B------:R4:W-:Y:S04]  /*ad60*/  STL.64 [R1+0x3c0], R28 ;  /* 0x0003c01c01007387 */ /* 0x0009e80000100a00 */
[----:B------:R1:W-:Y:S01]  /*ad70*/  LDGSTS.E [R17+0x9800], [R166.64], !P1 ;  /* 0x09800000a6117fae */ /* 0x0003e2000c92184a */
[----:B------:R-:W-:-:S03]  /*ad80*/  IMAD.WIDE R42, R7, 0x4, R34 ;  /* 0x00000004072a7825 */ /* 0x000fc600078e0222 */
[----:B------:R-:W2:Y:S04]  /*ad90*/  LDL.LU.64 R34, [R1+0x320] ;  /* 0x0003200001227983 */ /* 0x000ea80000300a00 */
[----:B------:R1:W-:Y:S01]  /*ada0*/  STL.64 [R1+0x3c8], R44 ;  /* 0x0003c82c01007387 */ /* 0x0003e20000100a00 */
[----:B------:R-:W-:-:S03]  /*adb0*/  IMAD.WIDE R40, R7, 0x4, R40 ;  /* 0x0000000407287825 */ /* 0x000fc600078e0228 */
[----:B------:R1:W-:Y:S04]  /*adc0*/  STL.64 [R1+0x3d0], R42 ;  /* 0x0003d02a01007387 */ /* 0x0003e80000100a00 */
[----:B------:R1:W-:Y:S01]  /*add0*/  LDGSTS.E [R17+0x9880], [R164.64], !P1 ;  /* 0x09880000a4117fae */ /* 0x0003e2000c92184a */
[----:B------:R-:W-:-:S03]  /*ade0*/  ISETP.GE.U32.AND P0, PT, R16, 0x7fffffb6, PT ;  /* 0x7fffffb61000780c */ /* 0x000fc60003f06070 */
[----:B------:R1:W-:Y:S04]  /*adf0*/  LDGSTS.E [R17+0x9900], [R46.64], !P1 ;  /* 0x099000002e117fae */ /* 0x0003e8000c92184a */
[----:B------:R3:W-:Y:S04]  /*ae00*/  STL.64 [R1+0x3d8], R40 ;  /* 0x0003d82801007387 */ /* 0x0007e80000100a00 */
[----:B------:R3:W-:Y:S04]  /*ae10*/  LDGSTS.E [R17+0x9980], [R30.64], !P1 ;  /* 0x099800001e117fae */ /* 0x0007e8000c92184a */
[----:B-1----:R-:W2:Y:S04]  /*ae20*/  LDL.LU.64 R46, [R1+0x318] ;  /* 0x00031800012e7983 */ /* 0x002ea80000300a00 */
[----:B------:R4:W-:Y:S04]  /*ae30*/  LDGSTS.E [R17+0x9a00], [R28.64], !P1 ;  /* 0x09a000001c117fae */ /* 0x0009e8000c92184a */
[----:B---3--:R-:W3:Y:S04]  /*ae40*/  LDL.LU.64 R30, [R1+0x310] ;  /* 0x00031000011e7983 */ /* 0x008ee80000300a00 */
[----:B------:R1:W-:Y:S04]  /*ae50*/  LDGSTS.E [R17+0x9a80], [R44.64], !P1 ;  /* 0x09a800002c117fae */ /* 0x0003e8000c92184a */
[----:B----4-:R-:W2:Y:S04]  /*ae60*/  LDL.LU.64 R28, [R1+0x308] ;  /* 0x00030800011c7983 */ /* 0x010ea80000300a00 */
[----:B------:R1:W-:Y:S04]  /*ae70*/  LDGSTS.E [R17+0x9b00], [R42.64], !P1 ;  /* 0x09b000002a117fae */ /* 0x0003e8000c92184a */
[----:B------:R1:W-:Y:S01]  /*ae80*/  LDGSTS.E [R17+0x9b80], [R40.64], !P1 ;  /* 0x09b8000028117fae */ /* 0x0003e2000c92184a */
[----:B------:R-:W-:-:S04]  /*ae90*/  IMAD.WIDE R18, R7, 0x4, R18 ;  /* 0x0000000407127825 */ /* 0x000fc800078e0212 */
[C---:B------:R-:W-:Y:S01]  /*aea0*/  IMAD.WIDE R164, R7.reuse, 0x4, R26 ;  /* 0x0000000407a47825 */ /* 0x040fe200078e021a */
[----:B------:R2:W-:Y:S03]  /*aeb0*/  LDGSTS.E [R17+0xa800], [R18.64], !P0 ;  /* 0x0a80000012117fae */ /* 0x0005e6000c12184a */
[C---:B-1----:R-:W-:Y:S01]  /*aec0*/  IMAD.WIDE R44, R7.reuse, 0x4, R24 ;  /* 0x00000004072c7825 */ /* 0x042fe200078e0218 */
[----:B------:R-:W2:Y:S03]  /*aed0*/  LDL.LU.64 R26, [R1+0x300] ;  /* 0x00030000011a7983 */ /* 0x000ea60000300a00 */
[C---:B------:R-:W-:Y:S01]  /*aee0*/  IMAD.WIDE R42, R7.reuse, 0x4, R38 ;  /* 0x00000004072a7825 */ /* 0x040fe200078e0226 */
[----:B------:R1:W-:Y:S03]  /*aef0*/  STL.64 [R1+0x3e0], R18 ;  /* 0x0003e01201007387 */ /* 0x0003e60000100a00 */
[C---:B------:R-:W-:Y:S01]  /*af00*/  IMAD.WIDE R40, R7.reuse, 0x4, R22 ;  /* 0x0000000407287825 */ /* 0x040fe200078e0216 */
[----:B------:R-:W2:Y:S04]  /*af10*/  LDL.LU.64 R24, [R1+0x2f8] ;  /* 0x0002f80001187983 */ /* 0x000ea80000300a00 */
[----:B------:R1:W-:Y:S04]  /*af20*/  STL.64 [R1+0x3e8], R164 ;  /* 0x0003e8a401007387 */ /* 0x0003e80000100a00 */
[----:B------:R1:W-:Y:S01]  /*af30*/  STL.64 [R1+0x348], R44 ;  /* 0x0003482c01007387 */ /* 0x0003e20000100a00 */
[----:B------:R-:W-:-:S03]  /*af40*/  IMAD.WIDE R38, R7, 0x4, R36 ;  /* 0x0000000407267825 */ /* 0x000fc600078e0224 */
[----:B------:R-:W2:Y:S04]  /*af50*/  LDL.LU.64 R22, [R1+0x2f0] ;  /* 0x0002f00001167983 */ /* 0x000ea80000300a00 */
[----:B------:R1:W-:Y:S04]  /*af60*/  STL.64 [R1+0x340], R42 ;  /* 0x0003402a01007387 */ /* 0x0003e80000100a00 */
[----:B------:R1:W-:Y:S01]  /*af70*/  STL.64 [R1+0x338], R40 ;  /* 0x0003382801007387 */ /* 0x0003e20000100a00 */
[----:B------:R-:W-:-:S03]  /*af80*/  IADD3 R16, R33, -0x2f, RZ ;  /* 0xffffffd121107810 */ /* 0x000fc60007ffe0ff */
[----:B------:R1:W-:Y:S01]  /*af90*/  LDGSTS.E [R17+0xa880], [R164.64], !P0 ;  /* 0x0a880000a4117fae */ /* 0x0003e2000c12184a */
[----:B--2---:R-:W-:-:S03]  /*afa0*/  IMAD.WIDE R36, R7, 0x4, R20 ;  /* 0x0000000407247825 */ /* 0x004fc600078e0214 */
[----:B------:R2:W-:Y:S04]  /*afb0*/  LDGSTS.E [R17+0xa900], [R44.64], !P0 ;  /* 0x0a9000002c117fae */ /* 0x0005e8000c12184a */
[----:B------:R-:W4:Y:S04]  /*afc0*/  LDL.LU.64 R20, [R1+0x2e8] ;  /* 0x0002e80001147983 */ /* 0x000f280000300a00 */
[----:B------:R2:W-:Y:S04]  /*afd0*/  STL.64 [R1+0x330], R38 ;  /* 0x0003302601007387 */ /* 0x0005e80000100a00 */
[----:B------:R2:W-:Y:S04]  /*afe0*/  STL.64 [R1+0x3f0], R36 ;  /* 0x0003f02401007387 */ /* 0x0005e80000100a00 */
[----:B-1----:R-:W4:Y:S01]  /*aff0*/  LDL.LU.64 R18, [R1+0x2e0] ;  /* 0x0002e00001127983 */ /* 0x002f220000300a00 */
[----:B------:R-:W-:Y:S01]  /*b000*/  IMAD.WIDE R34, R7, 0x4, R34 ;  /* 0x0000000407227825 */ /* 0x000fe200078e0222 */
[----:B------:R-:W-:-:S02]  /*b010*/  ISETP.GE.U32.AND P4, PT, R16, 0x7fffffb2, PT ;  /* 0x7fffffb21000780c */ /* 0x000fc40003f86070 */
[----:B------:R1:W-:Y:S04]  /*b020*/  LDGSTS.E [R17+0xa980], [R42.64], !P0 ;  /* 0x0a9800002a117fae */ /* 0x0003e8000c12184a */
[----:B------:R1:W-:Y:S04]  /*b030*/  STL.64 [R1+0x3f8], R34 ;  /* 0x0003f82201007387 */ /* 0x0003e80000100a00 */
[----:B------:R-:W4:Y:S04]  /*b040*/  LDL.LU.64 R166, [R1+0x2d8] ;  /* 0x0002d80001a67983 */ /* 0x000f280000300a00 */
[----:B------:R1:W-:Y:S04]  /*b050*/  LDGSTS.E [R17+0xaa00], [R40.64], !P0 ;  /* 0x0aa0000028117fae */ /* 0x0003e8000c12184a */
[----:B------:R1:W-:Y:S04]  /*b060*/  LDGSTS.E [R17+0xaa80], [R38.64], !P0 ;  /* 0x0aa8000026117fae */ /* 0x0003e8000c12184a */
[----:B------:R1:W-:Y:S04]  /*b070*/  LDGSTS.E [R17+0xab00], [R36.64], !P0 ;  /* 0x0ab0000024117fae */ /* 0x0003e8000c12184a */
[----:B------:R1:W-:Y:S01]  /*b080*/  LDGSTS.E [R17+0xab80], [R34.64], !P0 ;  /* 0x0ab8000022117fae */ /* 0x0003e2000c12184a */
[----:B------:R-:W-:-:S05]  /*b090*/  IMAD.WIDE R46, R7, 0x4, R46 ;  /* 0x00000004072e7825 */ /* 0x000fca00078e022e */
[----:B------:R1:W-:Y:S01]  /*b0a0*/  STL.64 [R1+0x318], R46 ;  /* 0x0003182e01007387 */ /* 0x0003e20000100a00 */
[----:B---3--:R-:W-:-:S03]  /*b0b0*/  IMAD.WIDE R30, R7, 0x4, R30 ;  /* 0x00000004071e7825 */ /* 0x008fc600078e021e */
[----:B------:R-:W3:Y:S04]  /*b0c0*/  LDL.LU.64 R164, [R1+0x2d0] ;  /* 0x0002d00001a47983 */ /* 0x000ee80000300a00 */
[----:B------:R1:W-:Y:S01]  /*b0d0*/  STL.64 [R1+0x310], R30 ;  /* 0x0003101e01007387 */ /* 0x0003e20000100a00 */
[----:B--2---:R-:W-:-:S03]  /*b0e0*/  IMAD.WIDE R28, R7, 0x4, R28 ;  /* 0x00000004071c7825 */ /* 0x004fc600078e021c */
[----:B------:R-:W3:Y:S04]  /*b0f0*/  LDL.LU.64 R44, [R1+0x2c8] ;  /* 0x0002c800012c7983 */ /* 0x000ee80000300a00 */
[----:B------:R4:W-:Y:S04]  /*b100*/  STL.64 [R1+0x400], R28 ;  /* 0x0004001c01007387 */ /* 0x0009e80000100a00 */
[----:B-1----:R-:W3:Y:S04]  /*b110*/  LDL.LU.64 R42, [R1+0x2c0] ;  /* 0x0002c000012a7983 */ /* 0x002ee80000300a00 */
[----:B------:R-:W3:Y:S04]  /*b120*/  LDL.LU.64 R40, [R1+0x2b8] ;  /* 0x0002b80001287983 */ /* 0x000ee80000300a00 */
[----:B------:R-:W3:Y:S01]  /*b130*/  LDL.LU.64 R38, [R1+0x2b0] ;  /* 0x0002b00001267983 */ /* 0x000ee20000300a00 */
[----:B------:R-:W-:-:S03]  /*b140*/  IMAD.WIDE R26, R7, 0x4, R26 ;  /* 0x00000004071a7825 */ /* 0x000fc600078e021a */
[----:B------:R1:W-:Y:S04]  /*b150*/  LDGSTS.E [R17+0xb800], [R46.64], !P4 ;  /* 0x0b8000002e117fae */ /* 0x0003e8000e12184a */
[----:B------:R1:W-:Y:S01]  /*b160*/  STL.64 [R1+0x408], R26 ;  /* 0x0004081a01007387 */ /* 0x0003e20000100a00 */
[----:B------:R-:W-:-:S03]  /*b170*/  IMAD.WIDE R24, R7, 0x4, R24 ;  /* 0x0000000407187825 */ /* 0x000fc600078e0218 */
[----:B------:R-:W3:Y:S04]  /*b180*/  LDL.LU.64 R36, [R1+0x2a8] ;  /* 0x0002a80001247983 */ /* 0x000ee80000300a00 */
[----:B------:R1:W-:Y:S04]  /*b190*/  STL.64 [R1+0x2f8], R24 ;  /* 0x0002f81801007387 */ /* 0x0003e80000100a00 */
[----:B------:R-:W3:Y:S01]  /*b1a0*/  LDL.LU.64 R34, [R1+0x2a0] ;  /* 0x0002a00001227983 */ /* 0x000ee20000300a00 */
[----:B------:R-:W-:-:S03]  /*b1b0*/  IMAD.WIDE R22, R7, 0x4, R22 ;  /* 0x0000000407167825 */ /* 0x000fc600078e0216 */
[----:B------:R1:W-:Y:S04]  /*b1c0*/  LDGSTS.E [R17+0xb880], [R30.64], !P4 ;  /* 0x0b8800001e117fae */ /* 0x0003e8000e12184a */
[----:B------:R1:W-:Y:S04]  /*b1d0*/  STL.64 [R1+0x2f0], R22 ;  /* 0x0002f01601007387 */ /* 0x0003e80000100a00 */
[----:B------:R1:W-:Y:S04]  /*b1e0*/  LDGSTS.E [R17+0xb900], [R28.64], !P4 ;  /* 0x0b9000001c117fae */ /* 0x0003e8000e12184a */
[----:B------:R1:W-:Y:S04]  /*b1f0*/  LDGSTS.E [R17+0xb980], [R26.64], !P4 ;  /* 0x0b9800001a117fae */ /* 0x0003e8000e12184a */
[----:B------:R1:W-:Y:S04]  /*b200*/  LDGSTS.E [R17+0xba00], [R24.64], !P4 ;  /* 0x0ba0000018117fae */ /* 0x0003e8000e12184a */
[----:B------:R1:W-:Y:S01]  /*b210*/  LDGSTS.E [R17+0xba80], [R22.64], !P4 ;  /* 0x0ba8000016117fae */ /* 0x0003e2000e12184a */
[----:B----4-:R-:W-:-:S05]  /*b220*/  IMAD.WIDE R20, R7, 0x4, R20 ;  /* 0x0000000407147825 */ /* 0x010fca00078e0214 */
[----:B------:R4:W-:Y:S04]  /*b230*/  STL.64 [R1+0x2e8], R20 ;  /* 0x0002e81401007387 */ /* 0x0009e80000100a00 */
[----:B------:R4:W-:Y:S01]  /*b240*/  LDGSTS.E [R17+0xbb00], [R20.64], !P4 ;  /* 0x0bb0000014117fae */ /* 0x0009e2000e12184a */
[----:B------:R-:W-:-:S05]  /*b250*/  IMAD.WIDE R18, R7, 0x4, R18 ;  /* 0x0000000407127825 */ /* 0x000fca00078e0212 */
[----:B------:R4:W-:Y:S04]  /*b260*/  STL.64 [R1+0x2e0], R18 ;  /* 0x0002e01201007387 */ /* 0x0009e80000100a00 */
[----:B-1----:R-:W2:Y:S04]  /*b270*/  LDL.LU.64 R46, [R1+0x1e0] ;  /* 0x0001e000012e7983 */ /* 0x002ea80000300a00 */
[----:B------:R-:W2:Y:S04]  /*b280*/  LDL.LU.64 R30, [R1+0x1d8] ;  /* 0x0001d800011e7983 */ /* 0x000ea80000300a00 */
[----:B------:R-:W2:Y:S04]  /*b290*/  LDL.LU.64 R28, [R1+0x1d0] ;  /* 0x0001d000011c7983 */ /* 0x000ea80000300a00 */
[----:B------:R-:W2:Y:S04]  /*b2a0*/  LDL.LU.64 R26, [R1+0x1c8] ;  /* 0x0001c800011a7983 */ /* 0x000ea80000300a00 */
[----:B------:R-:W2:Y:S04]  /*b2b0*/  LDL.LU.64 R24, [R1+0x1c0] ;  /* 0x0001c00001187983 */ /* 0x000ea80000300a00 */
[----:B------:R-:W2:Y:S04]  /*b2c0*/  LDL.LU.64 R22, [R1+0x1b8] ;  /* 0x0001b80001167983 */ /* 0x000ea80000300a00 */
[----:B------:R1:W-:Y:S04]  /*b2d0*/  LDGSTS.E [R17+0xbb80], [R18.64], !P4 ;  /* 0x0bb8000012117fae */ /* 0x0003e8000e12184a */
[----:B----4-:R-:W4:Y:S04]  /*b2e0*/  LDL.LU.64 R20, [R1+0x1b0] ;  /* 0x0001b00001147983 */ /* 0x010f280000300a00 */
[----:B-1----:R-:W4:Y:S01]  /*b2f0*/  LDL.LU.64 R18, [R1+0x1a0] ;  /* 0x0001a00001127983 */ /* 0x002f220000300a00 */
[----:B------:R-:W-:-:S04]  /*b300*/  IADD3 R16, R33, -0x33, RZ ;  /* 0xffffffcd21107810 */ /* 0x000fc80007ffe0ff */
[----:B------:R-:W-:Y:S01]  /*b310*/  ISETP.GE.U32.AND P2, PT, R16, 0x7fffffae, PT ;  /* 0x7fffffae1000780c */ /* 0x000fe20003f46070 */
[----:B------:R-:W-:Y:S01]  /*b320*/  IMAD.WIDE R166, R7, 0x4, R166 ;  /* 0x0000000407a67825 */ /* 0x000fe200078e02a6 */
[----:B------:R-:W-:-:S03]  /*b330*/  IADD3 R16, R33, -0x37, RZ ;  /* 0xffffffc921107810 */ /* 0x000fc60007ffe0ff */
[C---:B---3--:R-:W-:Y:S01]  /*b340*/  IMAD.WIDE R164, R7.reuse, 0x4, R164 ;  /* 0x0000000407a47825 */ /* 0x048fe200078e02a4 */
[----:B------:R-:W-:Y:S03]  /*b350*/  STL.64 [R1+0x2d8], R166 ;  /* 0x0002d8a601007387 */ /* 0x000fe60000100a00 */
[----:B------:R-:W-:Y:S01]  /*b360*/  IMAD.WIDE R44, R7, 0x4, R44 ;  /* 0x00000004072c7825 */ /* 0x000fe200078e022c */
[----:B------:R-:W-:-:S03]  /*b370*/  ISETP.GE.U32.AND P3, PT, R16, 0x7fffffaa, PT ;  /* 0x7fffffaa1000780c */ /* 0x000fc60003f66070 */
[C---:B------:R-:W-:Y:S01]  /*b380*/  IMAD.WIDE R42, R7.reuse, 0x4, R42 ;  /* 0x00000004072a7825 */ /* 0x040fe200078e022a */
[----:B------:R1:W-:Y:S03]  /*b390*/  LDGSTS.E [R17+0xc800], [R166.64], !P2 ;  /* 0x0c800000a6117fae */ /* 0x0003e6000d12184a */
[C---:B------:R-:W-:Y:S01]  /*b3a0*/  IMAD.WIDE R40, R7.reuse, 0x4, R40 ;  /* 0x0000000407287825 */ /* 0x040fe200078e0228 */
[----:B------:R-:W-:Y:S03]  /*b3b0*/  STL.64 [R1+0x2d0], R164 ;  /* 0x0002d0a401007387 */ /* 0x000fe60000100a00 */
[C---:B------:R-:W-:Y:S01]  /*b3c0*/  IMAD.WIDE R38, R7.reuse, 0x4, R38 ;  /* 0x0000000407267825 */ /* 0x040fe200078e0226 */
[----:B------:R2:W-:Y:S04]  /*b3d0*/  LDGSTS.E [R17+0xc880], [R164.64], !P2 ;  /* 0x0c880000a4117fae */ /* 0x0005e8000d12184a */
[----:B------:R-:W-:Y:S04]  /*b3e0*/  STL.64 [R1+0x2c8], R44 ;  /* 0x0002c82c01007387 */ /* 0x000fe80000100a00 */
[----:B------:R1:W-:Y:S01]  /*b3f0*/  LDGSTS.E [R17+0xc900], [R44.64], !P2 ;  /* 0x0c9000002c117fae */ /* 0x0003e2000d12184a */
[----:B------:R-:W-:-:S03]  /*b400*/  IMAD.WIDE R36, R7, 0x4, R36 ;  /* 0x0000000407247825 */ /* 0x000fc600078e0224 */
[----:B------:R-:W-:Y:S04]  /*b410*/  STL.64 [R1+0x2c0], R42 ;  /* 0x0002c02a01007387 */ /* 0x000fe80000100a00 */
        /* <DEDUP_REMOVED lines=9> */
[----:B------:R2:W-:Y:S01]  /*b4b0*/  LDGSTS.E [R17+0xcb80], [R34.64], !P2 ;  /* 0x0cb8000022117fae */ /* 0x0005e2000d12184a */
[----:B------:R-:W-:-:S04]  /*b4c0*/  IADD3 R16, R33, -0x3b, RZ ;  /* 0xffffffc521107810 */ /* 0x000fc80007ffe0ff */
[----:B------:R-:W-:Y:S01]  /*b4d0*/  ISETP.GE.U32.AND P6, PT, R16, 0x7fffffa6, PT ;  /* 0x7fffffa61000780c */ /* 0x000fe20003fc6070 */
[----:B--2---:R-:W-:-:S04]  /*b4e0*/  IMAD.WIDE R34, R7, 0x4, R46 ;  /* 0x0000000407227825 */ /* 0x004fc800078e022e */
[C---:B------:R-:W-:Y:S01]  /*b4f0*/  IMAD.WIDE R30, R7.reuse, 0x4, R30 ;  /* 0x00000004071e7825 */ /* 0x040fe200078e021e */
[----:B------:R-:W-:Y:S03]  /*b500*/  STL.64 [R1+0xe18], R34 ;  /* 0x000e182201007387 */ /* 0x000fe60000100a00 */
[C---:B------:R-:W-:Y:S01]  /*b510*/  IMAD.WIDE R28, R7.reuse, 0x4, R28 ;  /* 0x00000004071c7825 */ /* 0x040fe200078e021c */
[----:B------:R2:W-:Y:S03]  /*b520*/  STL.64 [R1+0xe20], R30 ;  /* 0x000e201e01007387 */ /* 0x0005e60000100a00 */
[C---:B------:R-:W-:Y:S01]  /*b530*/  IMAD.WIDE R26, R7.reuse, 0x4, R26 ;  /* 0x00000004071a7825 */ /* 0x040fe200078e021a */
[----:B------:R1:W-:Y:S03]  /*b540*/  LDGSTS.E [R17+0xd800], [R34.64], !P3 ;  /* 0x0d80000022117fae */ /* 0x0003e6000d92184a */
[C---:B------:R-:W-:Y:S01]  /*b550*/  IMAD.WIDE R24, R7.reuse, 0x4, R24 ;  /* 0x0000000407187825 */ /* 0x040fe200078e0218 */
[----:B------:R1:W-:Y:S03]  /*b560*/  STL.64 [R1+0xe28], R28 ;  /* 0x000e281c01007387 */ /* 0x0003e60000100a00 */
[C---:B------:R-:W-:Y:S01]  /*b570*/  IMAD.WIDE R22, R7.reuse, 0x4, R22 ;  /* 0x0000000407167825 */ /* 0x040fe200078e0216 */
[----:B------:R2:W-:Y:S04]  /*b580*/  LDGSTS.E [R17+0xd880], [R30.64], !P3 ;  /* 0x0d8800001e117fae */ /* 0x0005e8000d92184a */
[----:B------:R1:W-:Y:S01]  /*b590*/  STL.64 [R1+0xe30], R26 ;  /* 0x000e301a01007387 */ /* 0x0003e20000100a00 */
[----:B----4-:R-:W-:-:S03]  /*b5a0*/  IMAD.WIDE R20, R7, 0x4, R20 ;  /* 0x0000000407147825 */ /* 0x010fc600078e0214 */
[----:B------:R1:W-:Y:S01]  /*b5b0*/  LDGSTS.E [R17+0xd900], [R28.64], !P3 ;  /* 0x0d9000001c117fae */ /* 0x0003e2000d92184a */
[----:B--2---:R-:W-:-:S03]  /*b5c0*/  IMAD.WIDE R30, R7, 0x4, R188 ;  /* 0x00000004071e7825 */ /* 0x004fc600078e02bc */
[----:B------:R2:W-:Y:S01]  /*b5d0*/  STL.64 [R1+0xe38], R24 ;  /* 0x000e381801007387 */ /* 0x0005e20000100a00 */
[----:B------:R-:W-:-:S03]  /*b5e0*/  IMAD.WIDE R18, R7, 0x4, R18 ;  /* 0x0000000407127825 */ /* 0x000fc600078e0212 */
[----:B------:R4:W-:Y:S01]  /*b5f0*/  LDGSTS.E [R17+0xd980], [R26.64], !P3 ;  /* 0x0d9800001a117fae */ /* 0x0009e2000d92184a */
[----:B-1----:R-:W-:-:S03]  /*b600*/  IMAD.WIDE R28, R7, 0x4, R190 ;  /* 0x00000004071c7825 */ /* 0x002fc600078e02be */
[----:B------:R1:W-:Y:S04]  /*b610*/  STL.64 [R1+0xe40], R22 ;  /* 0x000e401601007387 */ /* 0x0003e80000100a00 */
[----:B------:R2:W-:Y:S01]  /*b620*/  LDGSTS.E [R17+0xda00], [R24.64], !P3 ;  /* 0x0da0000018117fae */ /* 0x0005e2000d92184a */
[----:B----4-:R-:W-:-:S03]  /*b630*/  IMAD.WIDE R26, R7, 0x4, R192 ;  /* 0x00000004071a7825 */ /* 0x010fc600078e02c0 */
[----:B------:R4:W-:Y:S04]  /*b640*/  STL.64 [R1+0xe48], R20 ;  /* 0x000e481401007387 */ /* 0x0009e80000100a00 */
[----:B------:R1:W-:Y:S01]  /*b650*/  LDGSTS.E [R17+0xda80], [R22.64], !P3 ;  /* 0x0da8000016117fae */ /* 0x0003e2000d92184a */
[----:B--2---:R-:W-:-:S03]  /*b660*/  IMAD.WIDE R24, R7, 0x4, R194 ;  /* 0x0000000407187825 */ /* 0x004fc600078e02c2 */
[----:B------:R2:W-:Y:S04]  /*b670*/  STL.64 [R1+0xe50], R18 ;  /* 0x000e501201007387 */ /* 0x0005e80000100a00 */
[----:B------:R4:W-:Y:S01]  /*b680*/  LDGSTS.E [R17+0xdb00], [R20.64], !P3 ;  /* 0x0db0000014117fae */ /* 0x0009e2000d92184a */
[----:B------:R-:W-:-:S03]  /*b690*/  IMAD.WIDE R34, R7, 0x4, R202 ;  /* 0x0000000407227825 */ /* 0x000fc600078e02ca */
[----:B------:R2:W-:Y:S01]  /*b6a0*/  LDGSTS.E [R17+0xdb80], [R18.64], !P3 ;  /* 0x0db8000012117fae */ /* 0x0005e2000d92184a */
[----:B-1----:R-:W-:-:S03]  /*b6b0*/  IMAD.WIDE R22, R7, 0x4, R196 ;  /* 0x0000000407167825 */ /* 0x002fc600078e02c4 */
[----:B------:R-:W-:Y:S01]  /*b6c0*/  STL.64 [R1+0xf18], R30 ;  /* 0x000f181e01007387 */ /* 0x000fe20000100a00 */
[----:B----4-:R-:W-:-:S03]  /*b6d0*/  IMAD.WIDE R20, R7, 0x4, R198 ;  /* 0x0000000407147825 */ /* 0x010fc600078e02c6 */
[----:B------:R1:W-:Y:S01]  /*b6e0*/  STL.64 [R1+0xf20], R28 ;  /* 0x000f201c01007387 */ /* 0x0003e20000100a00 */
[----:B--2---:R-:W-:-:S03]  /*b6f0*/  IMAD.WIDE R18, R7, 0x4, R200 ;  /* 0x0000000407127825 */ /* 0x004fc600078e02c8 */
[----:B------:R2:W-:Y:S04]  /*b700*/  STL.64 [R1+0xf28], R26 ;  /* 0x000f281a01007387 */ /* 0x0005e80000100a00 */
[----:B------:R4:W-:Y:S04]  /*b710*/  STL.64 [R1+0xf30], R24 ;  /* 0x000f301801007387 */ /* 0x0009e80000100a00 */
[----:B------:R1:W-:Y:S04]  /*b720*/  STL.64 [R1+0xf38], R22 ;  /* 0x000f381601007387 */ /* 0x0003e80000100a00 */
[----:B------:R1:W-:Y:S04]  /*b730*/  STL.64 [R1+0xf40], R20 ;  /* 0x000f401401007387 */ /* 0x0003e80000100a00 */
[----:B------:R1:W-:Y:S04]  /*b740*/  STL.64 [R1+0xf48], R18 ;  /* 0x000f481201007387 */ /* 0x0003e80000100a00 */
[----:B------:R1:W-:Y:S04]  /*b750*/  LDGSTS.E [R17+0xe800], [R30.64], !P6 ;  /* 0x0e8000001e117fae */ /* 0x0003e8000f12184a */
[----:B------:R1:W-:Y:S04]  /*b760*/  STL.64 [R1+0xf50], R34 ;  /* 0x000f502201007387 */ /* 0x0003e80000100a00 */
[----:B------:R1:W-:Y:S04]  /*b770*/  LDGSTS.E [R17+0xe880], [R28.64], !P6 ;  /* 0x0e8800001c117fae */ /* 0x0003e8000f12184a */
[----:B------:R-:W3:Y:S04]  /*b780*/  LDL.LU.64 R46, [R1+0x220] ;  /* 0x00022000012e7983 */ /* 0x000ee80000300a00 */
[----:B------:R2:W-:Y:S04]  /*b790*/  LDGSTS.E [R17+0xe900], [R26.64], !P6 ;  /* 0x0e9000001a117fae */ /* 0x0005e8000f12184a */
[----:B-1----:R-:W3:Y:S04]  /*b7a0*/  LDL.LU.64 R28, [R1+0x218] ;  /* 0x00021800011c7983 */ /* 0x002ee80000300a00 */
[----:B------:R4:W-:Y:S04]  /*b7b0*/  LDGSTS.E [R17+0xe980], [R24.64], !P6 ;  /* 0x0e98000018117fae */ /* 0x0009e8000f12184a */
[----:B--2---:R-:W2:Y:S04]  /*b7c0*/  LDL.LU.64 R26, [R1+0x210] ;  /* 0x00021000011a7983 */ /* 0x004ea80000300a00 */
[----:B------:R1:W-:Y:S04]  /*b7d0*/  LDGSTS.E [R17+0xea00], [R22.64], !P6 ;  /* 0x0ea0000016117fae */ /* 0x0003e8000f12184a */
[----:B----4-:R-:W4:Y:S04]  /*b7e0*/  LDL.LU.64 R24, [R1+0x208] ;  /* 0x0002080001187983 */ /* 0x010f280000300a00 */
[----:B------:R-:W4:Y:S04]  /*b7f0*/  LDL.LU.64 R30, [R1+0x200] ;  /* 0x00020000011e7983 */ /* 0x000f280000300a00 */
[----:B------:R1:W-:Y:S04]  /*b800*/  LDGSTS.E [R17+0xea80], [R20.64], !P6 ;  /* 0x0ea8000014117fae */ /* 0x0003e8000f12184a */
[----:B-1----:R-:W4:Y:S04]  /*b810*/  LDL.LU.64 R22, [R1+0x1f8] ;  /* 0x0001f80001167983 */ /* 0x002f280000300a00 */
[----:B------:R1:W-:Y:S04]  /*b820*/  LDGSTS.E [R17+0xeb00], [R18.64], !P6 ;  /* 0x0eb0000012117fae */ /* 0x0003e8000f12184a */
[----:B------:R-:W4:Y:S01]  /*b830*/  LDL.LU.64 R20, [R1+0x1f0] ;  /* 0x0001f00001147983 */ /* 0x000f220000300a00 */
[----:B------:R-:W-:Y:S01]  /*b840*/  IADD3 R16, R33, -0x3f, RZ ;  /* 0xffffffc121107810 */ /* 0x000fe20007ffe0ff */
[----:B------:R-:W-:-:S02]  /*b850*/  IMAD.WIDE R164, R7, 0x4, R204 ;  /* 0x0000000407a47825 */ /* 0x000fc400078e02cc */
[----:B------:R1:W-:Y:S04]  /*b860*/  LDGSTS.E [R17+0xeb80], [R34.64], !P6 ;  /* 0x0eb8000022117fae */ /* 0x0003e8000f12184a */
[----:B-1----:R-:W4:Y:S01]  /*b870*/  LDL.LU.64 R18, [R1+0x1a8] ;  /* 0x0001a80001127983 */ /* 0x002f220000300a00 */
[----:B------:R-:W-:Y:S02]  /*b880*/  ISETP.GE.U32.AND P5, PT, R16, 0x7fffffa2, PT ;  /* 0x7fffffa21000780c */ /* 0x000fe40003fa6070 */
[----:B------:R-:W-:-:S04]  /*b890*/  IADD3 R16, R33, -0x24, RZ ;  /* 0xffffffdc21107810 */ /* 0x000fc80007ffe0ff */
[----:B------:R-:W-:Y:S02]  /*b8a0*/  ISETP.GE.U32.AND P1, PT, R16, 0x7fffffbd, PT ;  /* 0x7fffffbd1000780c */ /* 0x000fe40003f26070 */
[----:B------:R-:W-:-:S04]  /*b8b0*/  IADD3 R16, R33, -0x28, RZ ;  /* 0xffffffd821107810 */ /* 0x000fc80007ffe0ff */
[----:B------:R-:W-:Y:S01]  /*b8c0*/  ISETP.GE.U32.AND P0, PT, R16, 0x7fffffb9, PT ;  /* 0x7fffffb91000780c */ /* 0x000fe20003f06070 */
[----:B------:R-:W-:Y:S01]  /*b8d0*/  IMAD.WIDE R44, R7, 0x4, R206 ;  /* 0x00000004072c7825 */ /* 0x000fe200078e02ce */
[----:B------:R-:W-:Y:S01]  /*b8e0*/  IADD3 R16, R33, -0x2c, RZ ;  /* 0xffffffd421107810 */ /* 0x000fe20007ffe0ff */
[----:B------:R1:W-:Y:S03]  /*b8f0*/  LDGSTS.E [R17+0xf800], [R164.64], !P5 ;  /* 0x0f800000a4117fae */ /* 0x0003e6000e92184a */
[----:B------:R-:W-:Y:S01]  /*b900*/  ISETP.GE.U32.AND P4, PT, R16, 0x7fffffb5, PT ;  /* 0x7fffffb51000780c */ /* 0x000fe20003f86070 */
[----:B------:R-:W-:Y:S01]  /*b910*/  IMAD.WIDE R42, R7, 0x4, R208 ;  /* 0x00000004072a7825 */ /* 0x000fe200078e02d0 */
[----:B------:R-:W-:-:S03]  /*b920*/  IADD3 R16, R33, -0x30, RZ ;  /* 0xffffffd021107810 */ /* 0x000fc60007ffe0ff */
[----:B------:R-:W-:Y:S01]  /*b930*/  IMAD.WIDE R40, R7, 0x4, R210 ;  /* 0x0000000407287825 */ /* 0x000fe200078e02d2 */
[----:B------:R-:W-:Y:S01]  /*b940*/  ISETP.GE.U32.AND P2, PT, R16, 0x7fffffb1, PT ;  /* 0x7fffffb11000780c */ /* 0x000fe20003f46070 */
[----:B------:R-:W-:Y:S01]  /*b950*/  STL.64 [R1+0x1018], R164 ;  /* 0x001018a401007387 */ /* 0x000fe20000100a00 */
[----:B------:R-:W-:Y:S01]  /*b960*/  IADD3 R16, R33, -0x34, RZ ;  /* 0xffffffcc21107810 */ /* 0x000fe20007ffe0ff */
[----:B------:R-:W-:Y:S01]  /*b970*/  IMAD.WIDE R38, R7, 0x4, R212 ;  /* 0x0000000407267825 */ /* 0x000fe200078e02d4 */
[----:B------:R-:W-:Y:S01]  /*b980*/  USHF.L.U32 UR5, UR5, 0x5, URZ ;  /* 0x0000000505057899 */ /* 0x000fe2000800063f */
[----:B------:R1:W-:Y:S01]  /*b990*/  LDGSTS.E [R17+0xf880], [R44.64], !P5 ;  /* 0x0f8800002c117fae */ /* 0x0003e2000e92184a */
[----:B------:R-:W-:Y:S02]  /*b9a0*/  ISETP.GE.U32.AND P3, PT, R16, 0x7fffffad, PT ;  /* 0x7fffffad1000780c */ /* 0x000fe40003f66070 */
[----:B------:R-:W-:Y:S01]  /*b9b0*/  IADD3 R16, R33, -0x38, RZ ;  /* 0xffffffc821107810 */ /* 0x000fe20007ffe0ff */
[C---:B------:R-:W-:Y:S01]  /*b9c0*/  IMAD.WIDE R36, R7.reuse, 0x4, R214 ;  /* 0x0000000407247825 */ /* 0x040fe200078e02d6 */
[----:B------:R-:W-:Y:S02]  /*b9d0*/  STL.64 [R1+0x1020], R44 ;  /* 0x0010202c01007387 */ /* 0x000fe40000100a00 */
[----:B------:R-:W-:Y:S01]  /*b9e0*/  ISETP.GE.U32.AND P6, PT, R16, 0x7fffffa9, PT ;  /* 0x7fffffa91000780c */ /* 0x000fe20003fc6070 */
[----:B------:R-:W-:Y:S01]  /*b9f0*/  IMAD.WIDE R34, R7, 0x4, R216 ;  /* 0x0000000407227825 */ /* 0x000fe200078e02d8 */
[----:B------:R-:W-:Y:S01]  /*ba00*/  IADD3 R16, R33, -0x3c, RZ ;  /* 0xffffffc421107810 */ /* 0x000fe20007ffe0ff */
[----:B------:R1:W-:Y:S02]  /*ba10*/  LDGSTS.E [R17+0xf900], [R42.64], !P5 ;  /* 0x0f9000002a117fae */ /* 0x0003e4000e92184a */
[----:B------:R-:W-:-:S02]  /*ba20*/  IMAD.WIDE R32, R7, 0x4, R218 ;  /* 0x0000000407207825 */ /* 0x000fc400078e02da */
[----:B------:R-:W-:Y:S04]  /*ba30*/  STL.64 [R1+0x1028], R42 ;  /* 0x0010282a01007387 */ /* 0x000fe80000100a00 */
[----:B------:R1:W-:Y:S04]  /*ba40*/  LDGSTS.E [R17+0xf980], [R40.64], !P5 ;  /* 0x0f98000028117fae */ /* 0x0003e8000e92184a */
        /* <DEDUP_REMOVED lines=8> */
[----:B------:R-:W-:Y:S01]  /*bad0*/  STL.64 [R1+0x1050], R32 ;  /* 0x0010502001007387 */ /* 0x000fe20000100a00 */
[----:B-1----:R-:W-:-:S04]  /*bae0*/  IMAD.U32 R17, RZ, RZ, UR5 ;  /* 0x00000005ff117e24 */ /* 0x002fc8000f8e00ff */
[----:B------:R-:W-:-:S04]  /*baf0*/  IMAD.WIDE R12, R17, 0x4, R12 ;  /* 0x00000004110c7825 */ /* 0x000fc800078e020c */
[----:B---3--:R-:W-:-:S04]  /*bb00*/  IMAD.WIDE R196, R7, 0x4, R46 ;  /* 0x0000000407c47825 */ /* 0x008fc800078e022e */
[C---:B------:R-:W-:Y:S01]  /*bb10*/  IMAD.WIDE R198, R7.reuse, 0x4, R28 ;  /* 0x0000000407c67825 */ /* 0x040fe200078e021c */
[----:B------:R-:W-:Y:S03]  /*bb20*/  STL.64 [R1+0x13c8], R196 ;  /* 0x0013c8c401007387 */ /* 0x000fe60000100a00 */
[C---:B--2---:R-:W-:Y:S01]  /*bb30*/  IMAD.WIDE R200, R7.reuse, 0x4, R26 ;  /* 0x0000000407c87825 */ /* 0x044fe200078e021a */
[----:B------:R-:W-:Y:S03]  /*bb40*/  STL.64 [R1+0x13d0], R198 ;  /* 0x0013d0c601007387 */ /* 0x000fe60000100a00 */
[C---:B----4-:R-:W-:Y:S01]  /*bb50*/  IMAD.WIDE R202, R7.reuse, 0x4, R24 ;  /* 0x0000000407ca7825 */ /* 0x050fe200078e0218 */
[----:B------:R-:W-:Y:S03]  /*bb60*/  STL.64 [R1+0x13d8], R200 ;  /* 0x0013d8c801007387 */ /* 0x000fe60000100a00 */
[----:B------:R-:W-:Y:S01]  /*bb70*/  IMAD.WIDE R204, R7, 0x4, R30 ;  /* 0x0000000407cc7825 */ /* 0x000fe200078e021e */
[----:B------:R-:W-:Y:S01]  /*bb80*/  STL.64 [R1+0x13e0], R202 ;  /* 0x0013e0ca01007387 */ /* 0x000fe20000100a00 */
[----:B------:R-:W-:-:S02]  /*bb90*/  LOP3.LUT R31, R6, 0x60, RZ, 0x3c, !PT ;  /* 0x00000060061f7812 */ /* 0x000fc400078e3cff */
[C---:B------:R-:W-:Y:S01]  /*bba0*/  IMAD.WIDE R206, R7.reuse, 0x4, R22 ;  /* 0x0000000407ce7825 */ /* 0x040fe200078e0216 */
[----:B------:R-:W-:Y:S03]  /*bbb0*/  STL.64 [R1+0x13e8], R204 ;  /* 0x0013e8cc01007387 */ /* 0x000fe60000100a00 */
[----:B------:R-:W-:Y:S01]  /*bbc0*/  IMAD.WIDE R208, R7, 0x4, R20 ;  /* 0x0000000407d07825 */ /* 0x000fe200078e0214 */
[----:B------:R-:W-:Y:S03]  /*bbd0*/  STL.64 [R1+0x13f0], R206 ;  /* 0x0013f0ce01007387 */ /* 0x000fe60000100a00 */
[----:B------:R-:W-:-:S04]  /*bbe0*/  IMAD.WIDE R20, R17, 0x4, R84 ;  /* 0x0000000411147825 */ /* 0x000fc800078e0254 */
[----:B------:R-:W-:Y:S01]  /*bbf0*/  IMAD.WIDE R210, R7, 0x4, R18 ;  /* 0x0000000407d27825 */ /* 0x000fe200078e0212 */
[----:B------:R-:W-:Y:S03]  /*bc00*/  STL.64 [R1+0x13f8], R208 ;  /* 0x0013f8d001007387 */ /* 0x000fe60000100a00 */
[C---:B------:R-:W-:Y:S01]  /*bc10*/  IMAD.WIDE R18, R17.reuse, 0x4, R86 ;  /* 0x0000000411127825 */ /* 0x040fe200078e0256 */
[----:B------:R-:W-:Y:S04]  /*bc20*/  STL.64 [R1+0x1400], R210 ;  /* 0x001400d201007387 */ /* 0x000fe80000100a00 */
[----:B------:R1:W-:Y:S04]  /*bc30*/  STL.64 [R1+0x200], R12 ;  /* 0x0002000c01007387 */ /* 0x0003e80000100a00 */
[----:B------:R2:W-:Y:S04]  /*bc40*/  LDGSTS.E [R31+0x8c00], [R196.64], !P1 ;  /* 0x08c00000c41f7fae */ /* 0x0005e8000c92184a */
[----:B------:R3:W-:Y:S01]  /*bc50*/  STL.64 [R1+0x208], R20 ;  /* 0x0002081401007387 */ /* 0x0007e20000100a00 */
[----:B-1----:R-:W-:-:S03]  /*bc60*/  IMAD.WIDE R12, R17, 0x4, R88 ;  /* 0x00000004110c7825 */ /* 0x002fc600078e0258 */
[----:B------:R2:W-:Y:S04]  /*bc70*/  LDGSTS.E [R31+0x8c80], [R198.64], !P1 ;  /* 0x08c80000c61f7fae */ /* 0x0005e8000c92184a */
[----:B------:R1:W-:Y:S01]  /*bc80*/  LDGSTS.E [R31+0x8d00], [R200.64], !P1 ;  /* 0x08d00000c81f7fae */ /* 0x0003e2000c92184a */
[----:B---3--:R-:W-:-:S03]  /*bc90*/  IMAD.WIDE R20, R17, 0x4, R90 ;  /* 0x0000000411147825 */ /* 0x008fc600078e025a */
[----:B------:R3:W-:Y:S04]  /*bca0*/  STL.64 [R1+0x220], R18 ;  /* 0x0002201201007387 */ /* 0x0007e80000100a00 */
        /* <DEDUP_REMOVED lines=9> */
[----:B------:R2:W-:Y:S01]  /*bd40*/  STL.64 [R1+0x10c0], R18 ;  /* 0x0010c01201007387 */ /* 0x0005e20000100a00 */
[----:B---3--:R-:W-:-:S03]  /*bd50*/  IMAD.WIDE R20, R17, 0x4, R98 ;  /* 0x0000000411147825 */ /* 0x008fc600078e0262 */
[----:B------:R3:W-:Y:S01]  /*bd60*/  STL.64 [R1+0x10c8], R12 ;  /* 0x0010c80c01007387 */ /* 0x0007e20000100a00 */
[----:B-1----:R-:W-:-:S03]  /*bd70*/  IMAD.WIDE R210, R17, 0x4, R112 ;  /* 0x0000000411d27825 */ /* 0x002fc600078e0270 */
[----:B------:R1:W-:Y:S01]  /*bd80*/  STL.64 [R1+0x10d8], R20 ;  /* 0x0010d81401007387 */ /* 0x0003e20000100a00 */
[----:B--2---:R-:W-:-:S03]  /*bd90*/  IMAD.WIDE R18, R17, 0x4, R100 ;  /* 0x0000000411127825 */ /* 0x004fc600078e0264 */
[----:B------:R-:W-:Y:S01]  /*bda0*/  STL.64 [R1+0x10d0], R210 ;  /* 0x0010d0d201007387 */ /* 0x000fe20000100a00 */
[----:B---3--:R-:W-:-:S03]  /*bdb0*/  IMAD.WIDE R12, R17, 0x4, R102 ;  /* 0x00000004110c7825 */ /* 0x008fc600078e0266 */
[----:B------:R2:W-:Y:S04]  /*bdc0*/  STL.64 [R1+0x10e0], R18 ;  /* 0x0010e01201007387 */ /* 0x0005e80000100a00 */
[----:B------:R-:W-:Y:S01]  /*bdd0*/  STL.64 [R1+0x1430], R210 ;  /* 0x001430d201007387 */ /* 0x000fe20000100a00 */
[----:B-1----:R-:W-:-:S03]  /*bde0*/  IMAD.WIDE R20, R17, 0x4, R106 ;  /* 0x0000000411147825 */ /* 0x002fc600078e026a */
[----:B------:R1:W-:Y:S01]  /*bdf0*/  STL.64 [R1+0x10e8], R12 ;  /* 0x0010e80c01007387 */ /* 0x0003e20000100a00 */
[----:B--2---:R-:W-:-:S04]  /*be00*/  IMAD.WIDE R18, R17, 0x4, R126 ;  /* 0x0000000411127825 */ /* 0x004fc800078e027e */
[----:B-1----:R-:W-:-:S05]  /*be10*/  IMAD.WIDE R12, R17, 0x4, R104 ;  /* 0x00000004110c7825 */ /* 0x002fca00078e0268 */
[----:B------:R1:W-:Y:S01]  /*be20*/  STL.64 [R1+0x10f0], R12 ;  /* 0x0010f00c01007387 */ /* 0x0003e20000100a00 */
[----:B------:R-:W-:-:S03]  /*be30*/  IMAD.WIDE R208, R17, 0x4, R128 ;  /* 0x0000000411d07825 */ /* 0x000fc600078e0280 */
[----:B------:R2:W-:Y:S04]  /*be40*/  STL.64 [R1+0x10f8], R20 ;  /* 0x0010f81401007387 */ /* 0x0005e80000100a00 */
[----:B------:R3:W-:Y:S01]  /*be50*/  STL.64 [R1+0x1100], R18 ;  /* 0x0011001201007387 */ /* 0x0007e20000100a00 */
[----:B-1----:R-:W-:-:S04]  /*be60*/  IMAD.WIDE R12, R17, 0x4, R140 ;  /* 0x00000004110c7825 */ /* 0x002fc800078e028c */
[C---:B--2---:R-:W-:Y:S01]  /*be70*/  IMAD.WIDE R20, R17.reuse, 0x4, R114 ;  /* 0x0000000411147825 */ /* 0x044fe200078e0272 */
[----:B------:R1:W-:Y:S03]  /*be80*/  STL.64 [R1+0x1108], R12 ;  /* 0x0011080c01007387 */ /* 0x0003e60000100a00 */
[C---:B---3--:R-:W-:Y:S01]  /*be90*/  IMAD.WIDE R18, R17.reuse, 0x4, R116 ;  /* 0x0000000411127825 */ /* 0x048fe200078e0274 */
[----:B------:R2:W-:Y:S04]  /*bea0*/  STL.64 [R1+0x1118], R20 ;  /* 0x0011181401007387 */ /* 0x0005e80000100a00 */
[----:B------:R-:W-:Y:S01]  /*beb0*/  STL.64 [R1+0x1110], R208 ;  /* 0x001110d001007387 */ /* 0x000fe20000100a00 */
[----:B-1----:R-:W-:-:S03]  /*bec0*/  IMAD.WIDE R12, R17, 0x4, R118 ;  /* 0x00000004110c7825 */ /* 0x002fc600078e0276 */
[----:B------:R1:W-:Y:S01]  /*bed0*/  STL.64 [R1+0x1120], R18 ;  /* 0x0011201201007387 */ /* 0x0003e20000100a00 */
[----:B--2---:R-:W-:-:S03]  /*bee0*/  IMAD.WIDE R20, R17, 0x4, R120 ;  /* 0x0000000411147825 */ /* 0x004fc600078e0278 */
[----:B------:R-:W-:Y:S04]  /*bef0*/  STL.64 [R1+0x1428], R208 ;  /* 0x001428d001007387 */ /* 0x000fe80000100a00 */
[----:B------:R2:W-:Y:S01]  /*bf00*/  STL.64 [R1+0x1128], R12 ;  /* 0x0011280c01007387 */ /* 0x0005e20000100a00 */
[----:B-1----:R-:W-:-:S03]  /*bf10*/  IMAD.WIDE R18, R17, 0x4, R122 ;  /* 0x0000000411127825 */ /* 0x002fc600078e027a */
[----:B------:R-:W-:Y:S01]  /*bf20*/  STL.64 [R1+0x1130], R20 ;  /* 0x0011301401007387 */ /* 0x000fe20000100a00 */
[----:B------:R-:W-:-:S03]  /*bf30*/  IMAD.WIDE R210, R17, 0x4, R156 ;  /* 0x0000000411d27825 */ /* 0x000fc600078e029c */
[----:B------:R1:W-:Y:S01]  /*bf40*/  STL.64 [R1+0x1138], R18 ;  /* 0x0011381201007387 */ /* 0x0003e20000100a00 */
[----:B--2---:R-:W-:-:S05]  /*bf50*/  IMAD.WIDE R12, R17, 0x4, R142 ;  /* 0x00000004110c7825 */ /* 0x004fca00078e028e */
[----:B------:R2:W-:Y:S01]  /*bf60*/  STL.64 [R1+0x1140], R12 ;  /* 0x0011400c01007387 */ /* 0x0005e20000100a00 */
[----:B-1----:R-:W-:-:S03]  /*bf70*/  IMAD.WIDE R18, R17, 0x4, R130 ;  /* 0x0000000411127825 */ /* 0x002fc600078e0282 */
[----:B------:R-:W-:Y:S01]  /*bf80*/  STL.64 [R1+0x1148], R210 ;  /* 0x001148d201007387 */ /* 0x000fe20000100a00 */
[----:B------:R-:W-:-:S03]  /*bf90*/  IMAD.WIDE R206, R17, 0x4, R144 ;  /* 0x0000000411ce7825 */ /* 0x000fc600078e0290 */
[----:B------:R1:W-:Y:S01]  /*bfa0*/  STL.64 [R1+0x1158], R18 ;  /* 0x0011581201007387 */ /* 0x0003e20000100a00 */
[----:B--2---:R-:W-:-:S03]  /*bfb0*/  IMAD.WIDE R12, R17, 0x4, R132 ;  /* 0x00000004110c7825 */ /* 0x004fc600078e0284 */
[----:B------:R-:W-:Y:S04]  /*bfc0*/  STL.64 [R1+0x1458], R210 ;  /* 0x001458d201007387 */ /* 0x000fe80000100a00 */
[----:B------:R2:W-:Y:S04]  /*bfd0*/  STL.64 [R1+0x1160], R12 ;  /* 0x0011600c01007387 */ /* 0x0005e80000100a00 */
[----:B------:R-:W-:Y:S01]  /*bfe0*/  STL.64 [R1+0x1150], R206 ;  /* 0x001150ce01007387 */ /* 0x000fe20000100a00 */
[----:B-1----:R-:W-:-:S03]  /*bff0*/  IMAD.WIDE R18, R17, 0x4, R136 ;  /* 0x0000000411127825 */ /* 0x002fc600078e0288 */
[----:B------:R-:W-:Y:S01]  /*c000*/  STL.64 [R1+0x1420], R206 ;  /* 0x001420ce01007387 */ /* 0x000fe20000100a00 */
[----:B--2---:R-:W-:-:S05]  /*c010*/  IMAD.WIDE R12, R17, 0x4, R134 ;  /* 0x00000004110c7825 */ /* 0x004fca00078e0286 */
[----:B------:R1:W-:Y:S01]  /*c020*/  STL.64 [R1+0x1168], R12 ;  /* 0x0011680c01007387 */ /* 0x0003e20000100a00 */
[----:B------:R-:W-:-:S03]  /*c030*/  IMAD.WIDE R210, R17, 0x4, R158 ;  /* 0x0000000411d27825 */ /* 0x000fc600078e029e */
[----:B------:R-:W-:Y:S01]  /*c040*/  STL.64 [R1+0x1170], R18 ;  /* 0x0011701201007387 */ /* 0x000fe20000100a00 */
[----:B-1----:R-:W-:-:S05]  /*c050*/  IMAD.WIDE R12, R17, 0x4, R138 ;  /* 0x00000004110c7825 */ /* 0x002fca00078e028a */
[----:B------:R1:W-:Y:S01]  /*c060*/  STL.64 [R1+0x1178], R12 ;  /* 0x0011780c01007387 */ /* 0x0003e20000100a00 */
[----:B------:R-:W-:-:S03]  /*c070*/  IMAD.WIDE R208, R17, 0x4, R52 ;  /* 0x0000000411d07825 */ /* 0x000fc600078e0234 */
[----:B------:R-:W-:Y:S04]  /*c080*/  STL.64 [R1+0x1180], R210 ;  /* 0x001180d201007387 */ /* 0x000fe80000100a00 */
[----:B------:R-:W-:Y:S01]  /*c090*/  STL.64 [R1+0x1460], R210 ;  /* 0x001460d201007387 */ /* 0x000fe20000100a00 */
[----:B-1----:R-:W-:-:S05]  /*c0a0*/  IMAD.WIDE R12, R17, 0x4, R146 ;  /* 0x00000004110c7825 */ /* 0x002fca00078e0292 */
[----:B------:R1:W-:Y:S01]  /*c0b0*/  STL.64 [R1+0x1198], R12 ;  /* 0x0011980c01007387 */ /* 0x0003e20000100a00 */
[----:B------:R-:W-:-:S03]  /*c0c0*/  IMAD.WIDE R204, R17, 0x4, R160 ;  /* 0x0000000411cc7825 */ /* 0x000fc600078e02a0 */
[----:B------:R-:W-:Y:S04]  /*c0d0*/  STL.64 [R1+0x1188], R208 ;  /* 0x001188d001007387 */ /* 0x000fe80000100a00 */
[----:B------:R2:W-:Y:S01]  /*c0e0*/  STL.64 [R1+0x1450], R208 ;  /* 0x001450d001007387 */ /* 0x0005e20000100a00 */
[----:B-1----:R-:W-:-:S05]  /*c0f0*/  IMAD.WIDE R12, R17, 0x4, R148 ;  /* 0x00000004110c7825 */ /* 0x002fca00078e0294 */
[----:B------:R1:W-:Y:S01]  /*c100*/  STL.64 [R1+0x11a0], R12 ;  /* 0x0011a00c01007387 */ /* 0x0003e20000100a00 */
[----:B------:R-:W-:-:S03]  /*c110*/  IMAD.WIDE R18, R17, 0x4, R152 ;  /* 0x0000000411127825 */ /* 0x000fc600078e0298 */
[----:B------:R-:W-:Y:S01]  /*c120*/  STL.64 [R1+0x1190], R204 ;  /* 0x001190cc01007387 */ /* 0x000fe20000100a00 */
[----:B--2---:R-:W-:-:S03]  /*c130*/  IMAD.WIDE R208, R17, 0x4, R54 ;  /* 0x0000000411d07825 */ /* 0x004fc600078e0236 */
[----:B------:R-:W-:Y:S01]  /*c140*/  STL.64 [R1+0x1418], R204 ;  /* 0x001418cc01007387 */ /* 0x000fe20000100a00 */
[----:B-1----:R-:W-:-:S05]  /*c150*/  IMAD.WIDE R12, R17, 0x4, R150 ;  /* 0x00000004110c7825 */ /* 0x002fca00078e0296 */
[----:B------:R1:W-:Y:S01]  /*c160*/  STL.64 [R1+0x11a8], R12 ;  /* 0x0011a80c01007387 */ /* 0x0003e20000100a00 */
[----:B------:R-:W-:-:S03]  /*c170*/  IMAD.WIDE R206, R17, 0x4, R2 ;  /* 0x0000000411ce7825 */ /* 0x000fc600078e0202 */
[----:B------:R-:W-:Y:S01]  /*c180*/  STL.64 [R1+0x11b0], R18 ;  /* 0x0011b01201007387 */ /* 0x000fe20000100a00 */
[----:B------:R-:W-:-:S04]  /*c190*/  IMAD.WIDE R2, R17, 0x4, R162 ;  /* 0x0000000411027825 */ /* 0x000fc800078e02a2 */
[----:B-1----:R-:W-:-:S05]  /*c1a0*/  IMAD.WIDE R12, R17, 0x4, R154 ;  /* 0x00000004110c7825 */ /* 0x002fca00078e029a */
[----:B------:R1:W-:Y:S01]  /*c1b0*/  STL.64 [R1+0x11b8], R12 ;  /* 0x0011b80c01007387 */ /* 0x0003e20000100a00 */
[----:B------:R-:W-:-:S03]  /*c1c0*/  IMAD.WIDE R210, R17, 0x4, R48 ;  /* 0x0000000411d27825 */ /* 0x000fc600078e0230 */
[----:B------:R-:W-:Y:S04]  /*c1d0*/  STL.64 [R1+0x11c0], R208 ;  /* 0x0011c0d001007387 */ /* 0x000fe80000100a00 */
[----:B------:R-:W-:Y:S04]  /*c1e0*/  STL.64 [R1+0x1468], R208 ;  /* 0x001468d001007387 */ /* 0x000fe80000100a00 */
[----:B------:R2:W-:Y:S01]  /*c1f0*/  STL.64 [R1+0x11d8], R2 ;  /* 0x0011d80201007387 */ /* 0x0005e20000100a00 */
[----:B----4-:R-:W-:-:S03]  /*c200*/  IMAD.WIDE R202, R17, 0x4, R56 ;  /* 0x0000000411ca7825 */ /* 0x010fc600078e0238 */
[----:B------:R-:W-:Y:S01]  /*c210*/  STL.64 [R1+0x11c8], R206 ;  /* 0x0011c8ce01007387 */ /* 0x000fe20000100a00 */
[----:B-1----:R-:W-:-:S03]  /*c220*/  IMAD.WIDE R12, R17, 0x4, R62 ;  /* 0x00000004110c7825 */ /* 0x002fc600078e023e */
[----:B------:R1:W-:Y:S01]  /*c230*/  STL.64 [R1+0x1448], R206 ;  /* 0x001448ce01007387 */ /* 0x0003e20000100a00 */
[----:B--2---:R-:W-:-:S03]  /*c240*/  IMAD.WIDE R2, R17, 0x4, R50 ;  /* 0x0000000411027825 */ /* 0x004fc600078e0232 */
[----:B------:R-:W-:Y:S04]  /*c250*/  STL.64 [R1+0x11e0], R210 ;  /* 0x0011e0d201007387 */ /* 0x000fe80000100a00 */
[----:B------:R2:W-:Y:S04]  /*c260*/  STL.64 [R1+0x1530], R210 ;  /* 0x001530d201007387 */ /* 0x0005e80000100a00 */
[----:B------:R3:W-:Y:S01]  /*c270*/  STL.64 [R1+0x11e8], R2 ;  /* 0x0011e80201007387 */ /* 0x0007e20000100a00 */
[----:B-1----:R-:W-:-:S03]  /*c280*/  IMAD.WIDE R206, R17, 0x4, R80 ;  /* 0x0000000411ce7825 */ /* 0x002fc600078e0250 */
[----:B------:R-:W-:Y:S01]  /*c290*/  STL.64 [R1+0x11d0], R202 ;  /* 0x0011d0ca01007387 */ /* 0x000fe20000100a00 */
[----:B------:R-:W-:-:S03]  /*c2a0*/  IMAD.WIDE R204, R17, 0x4, R66 ;  /* 0x0000000411cc7825 */ /* 0x000fc600078e0242 */
[----:B------:R-:W-:Y:S01]  /*c2b0*/  STL.64 [R1+0x1410], R202 ;  /* 0x001410ca01007387 */ /* 0x000fe20000100a00 */
[----:B--2---:R-:W-:-:S04]  /*c2c0*/  IMAD.WIDE R210, R17, 0x4, R60 ;  /* 0x0000000411d27825 */ /* 0x004fc800078e023c */
[C---:B---3--:R-:W-:Y:S01]  /*c2d0*/  IMAD.WIDE R2, R17.reuse, 0x4, R64 ;  /* 0x0000000411027825 */ /* 0x048fe200078e0240 */
[----:B------:R-:W-:Y:S04]  /*c2e0*/  STL.64 [R1+0x11f0], R12 ;  /* 0x0011f00c01007387 */ /* 0x000fe80000100a00 */
[----:B------:R1:W-:Y:S01]  /*c2f0*/  STL.64 [R1+0x11f8], R2 ;  /* 0x0011f80201007387 */ /* 0x0003e20000100a00 */
[----:B------:R-:W-:-:S03]  /*c300*/  IMAD.WIDE R208, R17, 0x4, R76 ;  /* 0x0000000411d07825 */ /* 0x000fc600078e024c */
[----:B------:R-:W-:Y:S01]  /*c310*/  STL.64 [R1+0x1200], R206 ;  /* 0x001200ce01007387 */ /* 0x000fe20000100a00 */
[----:B------:R-:W-:-:S03]  /*c320*/  IMAD.WIDE R200, R17, 0x4, R58 ;  /* 0x0000000411c87825 */ /* 0x000fc600078e023a */
[----:B------:R-:W-:Y:S04]  /*c330*/  STL.64 [R1+0x1470], R206 ;  /* 0x001470ce01007387 */ /* 0x000fe80000100a00 */
[----:B------:R-:W-:Y:S01]  /*c340*/  STL.64 [R1+0x1218], R210 ;  /* 0x001218d201007387 */ /* 0x000fe20000100a00 */
[----:B-1----:R-:W-:-:S03]  /*c350*/  IMAD.WIDE R2, R17, 0x4, R78 ;  /* 0x0000000411027825 */ /* 0x002fc600078e024e */
[----:B------:R-:W-:Y:S01]  /*c360*/  STL.64 [R1+0x1538], R210 ;  /* 0x001538d201007387 */ /* 0x000fe20000100a00 */
[----:B------:R-:W-:-:S03]  /*c370*/  IMAD.WIDE R12, R17, 0x4, R92 ;  /* 0x00000004110c7825 */ /* 0x000fc600078e025c */
[----:B------:R-:W-:Y:S04]  /*c380*/  STL.64 [R1+0x1208], R204 ;  /* 0x001208cc01007387 */ /* 0x000fe80000100a00 */
[----:B------:R-:W-:Y:S04]  /*c390*/  STL.64 [R1+0x1440], R204 ;  /* 0x001440cc01007387 */ /* 0x000fe80000100a00 */
[----:B------:R-:W-:Y:S04]  /*c3a0*/  STL.64 [R1+0x1220], R208 ;  /* 0x001220d001007387 */ /* 0x000fe80000100a00 */
[----:B------:R-:W-:Y:S04]  /*c3b0*/  STL.64 [R1+0x1528], R208 ;  /* 0x001528d001007387 */ /* 0x000fe80000100a00 */
[----:B------:R1:W-:Y:S04]  /*c3c0*/  STL.64 [R1+0x1228], R2 ;  /* 0x0012280201007387 */ /* 0x0003e80000100a00 */
[----:B------:R-:W-:Y:S04]  /*c3d0*/  STL.64 [R1+0x1210], R200 ;  /* 0x001210c801007387 */ /* 0x000fe80000100a00 */
[----:B------:R-:W-:Y:S04]  /*c3e0*/  STL.64 [R1+0x1408], R200 ;  /* 0x001408c801007387 */ /* 0x000fe80000100a00 */
[----:B------:R-:W2:Y:S01]  /*c3f0*/  LDL.LU.64 R36, [R1+0x198] ;  /* 0x0001980001247983 */ /* 0x000ea20000300a00 */
[----:B-1----:R-:W-:-:S03]  /*c400*/  IMAD.WIDE R2, R17, 0x4, R108 ;  /* 0x0000000411027825 */ /* 0x002fc600078e026c */
[----:B------:R-:W-:Y:S04]  /*c410*/  STL.64 [R1+0x1230], R12 ;  /* 0x0012300c01007387 */ /* 0x000fe80000100a00 */
[----:B------:R-:W3:Y:S01]  /*c420*/  LDL.LU.64 R34, [R1+0x158] ;  /* 0x0001580001227983 */ /* 0x000ee20000300a00 */
[----:B------:R-:W-:-:S03]  /*c430*/  IMAD.WIDE R204, R17, 0x4, R14 ;  /* 0x0000000411cc7825 */ /* 0x000fc600078e020e */
[----:B------:R1:W-:Y:S04]  /*c440*/  STL.64 [R1+0x1238], R2 ;  /* 0x0012380201007387 */ /* 0x0003e80000100a00 */
[----:B------:R-:W4:Y:S04]  /*c450*/  LDL.LU.64 R32, [R1+0x118] ;  /* 0x0001180001207983 */ /* 0x000f280000300a00 */
[----:B------:R-:W-:Y:S04]  /*c460*/  STL.64 [R1+0x1240], R204 ;  /* 0x001240cc01007387 */ /* 0x000fe80000100a00 */
[----:B------:R-:W-:Y:S01]  /*c470*/  STL.64 [R1+0x1478], R204 ;  /* 0x001478cc01007387 */ /* 0x000fe20000100a00 */
[----:B-1----:R-:W-:-:S03]  /*c480*/  IMAD.WIDE R2, R17, 0x4, R68 ;  /* 0x0000000411027825 */ /* 0x002fc600078e0244 */
[----:B------:R-:W2:Y:S04]  /*c490*/  LDL.LU.64 R46, [R1+0xd8] ;  /* 0x0000d800012e7983 */ /* 0x000ea80000300a00 */
[----:B------:R-:W2:Y:S04]  /*c4a0*/  LDL.LU.64 R28, [R1+0x98] ;  /* 0x00009800011c7983 */ /* 0x000ea80000300a00 */
[----:B------:R1:W-:Y:S04]  /*c4b0*/  STL.64 [R1+0x1260], R2 ;  /* 0x0012600201007387 */ /* 0x0003e80000100a00 */
[----:B------:R-:W2:Y:S04]  /*c4c0*/  LDL.LU.64 R26, [R1+0x190] ;  /* 0x00019000011a7983 */ /* 0x000ea80000300a00 */
[----:B------:R-:W2:Y:S04]  /*c4d0*/  LDL.LU.64 R18, [R1+0x188] ;  /* 0x0001880001127983 */ /* 0x000ea80000300a00 */
[----:B------:R-:W2:Y:S01]  /*c4e0*/  LDL.LU.64 R30, [R1+0x180] ;  /* 0x00018000011e7983 */ /* 0x000ea20000300a00 */
[----:B------:R-:W-:-:S04]  /*c4f0*/  IMAD.WIDE R208, R17, 0x4, R10 ;  /* 0x0000000411d07825 */ /* 0x000fc800078e020a */
[C---:B------:R-:W-:Y:S01]  /*c500*/  IMAD.WIDE R202, R17.reuse, 0x4, R8 ;  /* 0x0000000411ca7825 */ /* 0x040fe200078e0208 */
[----:B------:R-:W-:Y:S03]  /*c510*/  STL.64 [R1+0x1258], R208 ;  /* 0x001258d001007387 */ /* 0x000fe60000100a00 */
[C---:B-1----:R-:W-:Y:S01]  /*c520*/  IMAD.WIDE R2, R17.reuse, 0x4, R70 ;  /* 0x0000000411027825 */ /* 0x042fe200078e0246 */
[----:B------:R-:W-:Y:S04]  /*c530*/  STL.64 [R1+0x1540], R208 ;  /* 0x001540d001007387 */ /* 0x000fe80000100a00 */
[----:B------:R-:W-:Y:S01]  /*c540*/  STL.64 [R1+0x1248], R202 ;  /* 0x001248ca01007387 */ /* 0x000fe20000100a00 */
[----:B------:R-:W-:-:S03]  /*c550*/  IMAD.WIDE R198, R17, 0x4, R4 ;  /* 0x0000000411c67825 */ /* 0x000fc600078e0204 */
[----:B------:R1:W-:Y:S04]  /*c560*/  STL.64 [R1+0x1438], R202 ;  /* 0x001438ca01007387 */ /* 0x0003e80000100a00 */
[----:B------:R-:W2:Y:S01]  /*c570*/  LDL.LU.64 R24, [R1+0x178] ;  /* 0x0001780001187983 */ /* 0x000ea20000300a00 */
[----:B------:R-:W-:-:S03]  /*c580*/  IMAD.WIDE R206, R17, 0x4, R74 ;  /* 0x0000000411ce7825 */ /* 0x000fc600078e024a */
[----:B------:R-:W2:Y:S04]  /*c590*/  LDL.LU.64 R22, [R1+0x170] ;  /* 0x0001700001167983 */ /* 0x000ea80000300a00 */
[----:B------:R1:W-:Y:S02]  /*c5a0*/  STL.64 [R1+0x1268], R2 ;  /* 0x0012680201007387 */ /* 0x0003e40000100a00 */
[C---:B-1----:R-:W-:Y:S02]  /*c5b0*/  IMAD.WIDE R202, R17.reuse, 0x4, R94 ;  /* 0x0000000411ca7825 */ /* 0x042fe400078e025e */
[----:B------:R-:W-:Y:S02]  /*c5c0*/  STL.64 [R1+0x1250], R198 ;  /* 0x001250c601007387 */ /* 0x000fe40000100a00 */
[----:B------:R-:W-:-:S02]  /*c5d0*/  IMAD.WIDE R200, R17, 0x4, R96 ;  /* 0x0000000411c87825 */ /* 0x000fc400078e0260 */
[----:B------:R-:W-:Y:S02]  /*c5e0*/  STL.64 [R1+0x1480], R198 ;  /* 0x001480c601007387 */ /* 0x000fe40000100a00 */
[C---:B------:R-:W-:Y:S02]  /*c5f0*/  IMAD.WIDE R2, R17.reuse, 0x4, R72 ;  /* 0x0000000411027825 */ /* 0x040fe400078e0248 */
[----:B------:R-:W2:Y:S04]  /*c600*/  LDL.LU.64 R20, [R1+0x168] ;  /* 0x0001680001147983 */ /* 0x000ea80000300a00 */
[----:B------:R3:W-:Y:S04]  /*c610*/  STL.64 [R1+0x1270], R2 ;  /* 0x0012700201007387 */ /* 0x0007e80000100a00 */
[----:B------:R-:W-:Y:S04]  /*c620*/  STL.64 [R1+0x1278], R206 ;  /* 0x001278ce01007387 */ /* 0x000fe80000100a00 */
[----:B------:R-:W-:Y:S01]  /*c630*/  STL.64 [R1+0x1488], R206 ;  /* 0x001488ce01007387 */ /* 0x000fe20000100a00 */
[----:B------:R-:W-:-:S03]  /*c640*/  IMAD.WIDE R196, R17, 0x4, R82 ;  /* 0x0000000411c47825 */ /* 0x000fc600078e0252 */
[----:B------:R-:W-:Y:S04]  /*c650*/  STL.64 [R1+0x1280], R202 ;  /* 0x001280ca01007387 */ /* 0x000fe80000100a00 */
[----:B------:R-:W-:Y:S04]  /*c660*/  STL.64 [R1+0x1490], R202 ;  /* 0x001490ca01007387 */ /* 0x000fe80000100a00 */
[----:B------:R-:W-:Y:S04]  /*c670*/  STL.64 [R1+0x1288], R200 ;  /* 0x001288c801007387 */ /* 0x000fe80000100a00 */
[----:B------:R-:W-:Y:S01]  /*c680*/  STL.64 [R1+0x1498], R200 ;  /* 0x001498c801007387 */ /* 0x000fe20000100a00 */
[----:B------:R-:W-:-:S04]  /*c690*/  IMAD.WIDE R4, R7, 0x4, R220 ;  /* 0x0000000407047825 */ /* 0x000fc800078e02dc */
[----:B---3--:R-:W-:-:S05]  /*c6a0*/  IMAD.WIDE R2, R7, 0x4, R34 ;  /* 0x0000000407027825 */ /* 0x008fca00078e0222 */
[----:B------:R4:W-:Y:S04]  /*c6b0*/  STL.64 [R1+0x158], R2 ;  /* 0x0001580201007387 */ /* 0x0009e80000100a00 */
[----:B------:R-:W-:Y:S04]  /*c6c0*/  STL.64 [R1+0x1290], R196 ;  /* 0x001290c401007387 */ /* 0x000fe80000100a00 */
[----:B------:R-:W-:Y:S01]  /*c6d0*/  STL.64 [R1+0x14a0], R196 ;  /* 0x0014a0c401007387 */ /* 0x000fe20000100a00 */
[----:B----4-:R-:W-:-:S04]  /*c6e0*/  IMAD.WIDE R2, R7, 0x4, R32 ;  /* 0x0000000407027825 */ /* 0x010fc800078e0220 */
[C---:B--2---:R-:W-:Y:S01]  /*c6f0*/  IMAD.WIDE R8, R7.reuse, 0x4, R46 ;  /* 0x0000000407087825 */ /* 0x044fe200078e022e */
[----:B------:R1:W-:Y:S04]  /*c700*/  STL.64 [R1+0x198], R2 ;  /* 0x0001980201007387 */ /* 0x0003e80000100a00 */
[----:B------:R-:W-:Y:S01]  /*c710*/  STL.64 [R1+0x1a0], R8 ;  /* 0x0001a00801007387 */ /* 0x000fe20000100a00 */
[----:B-1----:R-:W-:-:S05]  /*c720*/  IMAD.WIDE R2, R7, 0x4, R28 ;  /* 0x0000000407027825 */ /* 0x002fca00078e021c */
[----:B------:R-:W-:Y:S01]  /*c730*/  STL.64 [R1+0x1c0], R2 ;  /* 0x0001c00201007387 */ /* 0x000fe20000100a00 */
[----:B------:R-:W-:-:S03]  /*c740*/  IMAD.WIDE R184, R7, 0x4, R30 ;  /* 0x0000000407b87825 */ /* 0x000fc600078e021e */
[----:B------:R1:W-:Y:S02]  /*c750*/  STL.64 [R1+0x1f0], R4 ;  /* 0x0001f00401007387 */ /* 0x0003e40000100a00 */
[C---:B-1----:R-:W-:Y:S02]  /*c760*/  IMAD.WIDE R4, R7.reuse, 0x4, R18 ;  /* 0x0000000407047825 */ /* 0x042fe400078e0212 */
[----:B------:R-:W2:Y:S04]  /*c770*/  LDL.LU.64 R18, [R1+0x160] ;  /* 0x0001600001127983 */ /* 0x000ea80000300a00 */
[----:B------:R-:W3:Y:S01]  /*c780*/  LDL.LU.64 R30, [R1+0x150] ;  /* 0x00015000011e7983 */ /* 0x000ee20000300a00 */
[----:B------:R-:W-:-:S05]  /*c790*/  IMAD.WIDE R210, R7, 0x4, R236 ;  /* 0x0000000407d27825 */ /* 0x000fca00078e02ec */
[----:B------:R-:W-:Y:S04]  /*c7a0*/  STL.64 [R1+0x1f8], R210 ;  /* 0x0001f8d201007387 */ /* 0x000fe80000100a00 */
[----:B------:R-:W-:Y:S04]  /*c7b0*/  STL.64 [R1+0x1548], R210 ;  /* 0x001548d201007387 */ /* 0x000fe80000100a00 */
[----:B------:R-:W4:Y:S04]  /*c7c0*/  LDL.LU.64 R214, [R1+0x148] ;  /* 0x0001480001d67983 */ /* 0x000f280000300a00 */
        /* <DEDUP_REMOVED lines=13> */
[----:B------:R-:W4:Y:S01]  /*c8a0*/  LDL.LU.64 R40, [R1+0xc8] ;  /* 0x0000c80001287983 */ /* 0x000f220000300a00 */
[----:B------:R-:W-:-:S03]  /*c8b0*/  IMAD.WIDE R192, R7, 0x4, R36 ;  /* 0x0000000407c07825 */ /* 0x000fc600078e0224 */
[----:B------:R-:W4:Y:S04]  /*c8c0*/  LDL.LU.64 R38, [R1+0xc0] ;  /* 0x0000c00001267983 */ /* 0x000f280000300a00 */
[----:B------:R-:W4:Y:S04]  /*c8d0*/  LDL.LU.64 R36, [R1+0xb8] ;  /* 0x0000b80001247983 */ /* 0x000f280000300a00 */
[----:B------:R-:W4:Y:S01]  /*c8e0*/  LDL.LU.64 R34, [R1+0xb0] ;  /* 0x0000b00001227983 */ /* 0x000f220000300a00 */
[----:B------:R-:W-:-:S03]  /*c8f0*/  IMAD.WIDE R2, R7, 0x4, R26 ;  /* 0x0000000407027825 */ /* 0x000fc600078e021a */
[----:B------:R-:W4:Y:S01]  /*c900*/  LDL.LU.64 R32, [R1+0xa8] ;  /* 0x0000a80001207983 */ /* 0x000f220000300a00 */
[----:B------:R-:W-:-:S03]  /*c910*/  IMAD.WIDE R186, R7, 0x4, R24 ;  /* 0x0000000407ba7825 */ /* 0x000fc600078e0218 */
[----:B------:R-:W4:Y:S01]  /*c920*/  LDL.LU.64 R46, [R1+0xa0] ;  /* 0x0000a000012e7983 */ /* 0x000f220000300a00 */
[----:B------:R-:W-:-:S03]  /*c930*/  IMAD.WIDE R188, R7, 0x4, R22 ;  /* 0x0000000407bc7825 */ /* 0x000fc600078e0216 */
[----:B------:R-:W4:Y:S01]  /*c940*/  LDL.LU.64 R28, [R1+0x90] ;  /* 0x00009000011c7983 */ /* 0x000f220000300a00 */
[----:B------:R-:W-:-:S03]  /*c950*/  IMAD.WIDE R190, R7, 0x4, R20 ;  /* 0x0000000407be7825 */ /* 0x000fc600078e0214 */
[----:B------:R-:W4:Y:S04]  /*c960*/  LDL.LU.64 R26, [R1+0x88] ;  /* 0x00008800011a7983 */ /* 0x000f280000300a00 */
[----:B------:R-:W4:Y:S04]  /*c970*/  LDL.LU.64 R24, [R1+0x80] ;  /* 0x0000800001187983 */ /* 0x000f280000300a00 */
[----:B------:R-:W4:Y:S04]  /*c980*/  LDL.LU.64 R22, [R1+0x78] ;  /* 0x0000780001167983 */ /* 0x000f280000300a00 */
[----:B------:R-:W4:Y:S01]  /*c990*/  LDL.LU.64 R20, [R1+0x70] ;  /* 0x0000700001147983 */ /* 0x000f220000300a00 */
[----:B--2---:R-:W-:-:S03]  /*c9a0*/  IMAD.WIDE R194, R7, 0x4, R18 ;  /* 0x0000000407c27825 */ /* 0x004fc600078e0212 */
[----:B------:R-:W2:Y:S01]  /*c9b0*/  LDL.LU.64 R18, [R1+0x68] ;  /* 0x0000680001127983 */ /* 0x000ea20000300a00 */
[----:B---3--:R-:W-:-:S03]  /*c9c0*/  IMAD.WIDE R212, R7, 0x4, R30 ;  /* 0x0000000407d47825 */ /* 0x008fc600078e021e */
[----:B------:R-:W3:Y:S04]  /*c9d0*/  LDL.LU.64 R30, [R1+0x60] ;  /* 0x00006000011e7983 */ /* 0x000ee80000300a00 */
[----:B------:R4:W-:Y:S02]  /*c9e0*/  STL.64 [R1+0x1558], R212 ;  /* 0x001558d401007387 */ /* 0x0009e40000100a00 */
[----:B----4-:R-:W-:-:S04]  /*c9f0*/  IMAD.WIDE R212, R7, 0x4, R178 ;  /* 0x0000000407d47825 */ /* 0x010fc800078e02b2 */
[----:B------:R-:W-:-:S04]  /*ca00*/  IMAD.WIDE R12, R7, 0x4, R176 ;  /* 0x00000004070c7825 */ /* 0x000fc800078e02b0 */
[C---:B------:R-:W-:Y:S01]  /*ca10*/  IMAD.WIDE R8, R7.reuse, 0x4, R174 ;  /* 0x0000000407087825 */ /* 0x040fe200078e02ae */
[----:B------:R1:W-:Y:S03]  /*ca20*/  STL.64 [R1+0x30], R12 ;  /* 0x0000300c01007387 */ /* 0x0003e60000100a00 */
[C---:B------:R-:W-:Y:S01]  /*ca30*/  IMAD.WIDE R10, R7.reuse, 0x4, R172 ;  /* 0x00000004070a7825 */ /* 0x040fe200078e02ac */
[----:B------:R-:W-:Y:S04]  /*ca40*/  STL.64 [R1], R212 ;  /* 0x000000d401007387 */ /* 0x000fe80000100a00 */
[----:B------:R4:W-:Y:S04]  /*ca50*/  STL.64 [R1+0xd8], R8 ;  /* 0x0000d80801007387 */ /* 0x0009e80000100a00 */
[----:B------:R4:W-:Y:S01]  /*ca60*/  STL.64 [R1+0x110], R10 ;  /* 0x0001100a01007387 */ /* 0x0009e20000100a00 */
[----:B-1----:R-:W-:-:S04]  /*ca70*/  IMAD.WIDE R12, R7, 0x4, R168 ;  /* 0x00000004070c7825 */ /* 0x002fc800078e02a8 */
[----:B----4-:R-:W-:-:S04]  /*ca80*/  IMAD.WIDE R8, R7, 0x4, R170 ;  /* 0x0000000407087825 */ /* 0x010fc800078e02aa */
[C---:B------:R-:W-:Y:S01]  /*ca90*/  IMAD.WIDE R10, R7.reuse, 0x4, R166 ;  /* 0x00000004070a7825 */ /* 0x040fe200078e02a6 */
[----:B------:R1:W-:Y:S04]  /*caa0*/  STL.64 [R1+0x118], R8 ;  /* 0x0001180801007387 */ /* 0x0003e80000100a00 */
[----:B------:R4:W-:Y:S04]  /*cab0*/  STL.64 [R1+0xf8], R12 ;  /* 0x0000f80c01007387 */ /* 0x0009e80000100a00 */
[----:B------:R4:W-:Y:S01]  /*cac0*/  STL.64 [R1+0xf0], R10 ;  /* 0x0000f00a01007387 */ /* 0x0009e20000100a00 */
[----:B-1----:R-:W-:-:S04]  /*cad0*/  IMAD.WIDE R8, R7, 0x4, R164 ;  /* 0x0000000407087825 */ /* 0x002fc800078e02a4 */
[C---:B----4-:R-:W-:Y:S01]  /*cae0*/  IMAD.WIDE R12, R7.reuse, 0x4, R44 ;  /* 0x00000004070c7825 */ /* 0x050fe200078e022c */
[----:B------:R1:W-:Y:S03]  /*caf0*/  STL.64 [R1+0x130], R8 ;  /* 0x0001300801007387 */ /* 0x0003e60000100a00 */
[C---:B------:R-:W-:Y:S01]  /*cb00*/  IMAD.WIDE R10, R7.reuse, 0x4, R42 ;  /* 0x00000004070a7825 */ /* 0x040fe200078e022a */
        /* <DEDUP_REMOVED lines=12> */
[----:B------:R-:W-:Y:S03]  /*cbd0*/  STL.64 [R1+0x150], R12 ;  /* 0x0001500c01007387 */ /* 0x000fe60000100a00 */
[C---:B------:R-:W-:Y:S01]  /*cbe0*/  IMAD.WIDE R210, R7.reuse, 0x4, R26 ;  /* 0x0000000407d27825 */ /* 0x040fe200078e021a */
[----:B------:R-:W-:Y:S03]  /*cbf0*/  STL.64 [R1+0x170], R10 ;  /* 0x0001700a01007387 */ /* 0x000fe60000100a00 */
[----:B-1----:R-:W-:-:S04]  /*cc00*/  IMAD.WIDE R8, R7, 0x4, R28 ;  /* 0x0000000407087825 */ /* 0x002fc800078e021c */
[C---:B------:R-:W-:Y:S01]  /*cc10*/  IMAD.WIDE R206, R7.reuse, 0x4, R24 ;  /* 0x0000000407ce7825 */ /* 0x040fe200078e0218 */
[----:B------:R1:W-:Y:S03]  /*cc20*/  STL.64 [R1+0x178], R8 ;  /* 0x0001780801007387 */ /* 0x0003e60000100a00 */
[C---:B------:R-:W-:Y:S01]  /*cc30*/  IMAD.WIDE R202, R7.reuse, 0x4, R22 ;  /* 0x0000000407ca7825 */ /* 0x040fe200078e0216 */
[----:B------:R-:W-:Y:S03]  /*cc40*/  STL.64 [R1+0x88], R210 ;  /* 0x000088d201007387 */ /* 0x000fe60000100a00 */
[C---:B------:R-:W-:Y:S01]  /*cc50*/  IMAD.WIDE R196, R7.reuse, 0x4, R20 ;  /* 0x0000000407c47825 */ /* 0x040fe200078e0214 */
[----:B------:R4:W-:Y:S03]  /*cc60*/  STL.64 [R1+0x1550], R210 ;  /* 0x001550d201007387 */ /* 0x0009e60000100a00 */
[C---:B-1----:R-:W-:Y:S01]  /*cc70*/  IMAD.WIDE R8, R7.reuse, 0x4, R222 ;  /* 0x0000000407087825 */ /* 0x042fe200078e02de */
[----:B------:R-:W-:Y:S03]  /*cc80*/  STL.64 [R1+0x80], R206 ;  /* 0x000080ce01007387 */ /* 0x000fe60000100a00 */
[C---:B------:R-:W-:Y:S01]  /*cc90*/  IMAD.WIDE R208, R7.reuse, 0x4, R224 ;  /* 0x0000000407d07825 */ /* 0x040fe200078e02e0 */
[----:B------:R-:W-:Y:S03]  /*cca0*/  STL.64 [R1+0x180], R202 ;  /* 0x000180ca01007387 */ /* 0x000fe60000100a00 */
[C---:B------:R-:W-:Y:S01]  /*ccb0*/  IMAD.WIDE R204, R7.reuse, 0x4, R226 ;  /* 0x0000000407cc7825 */ /* 0x040fe200078e02e2 */
[----:B------:R-:W-:Y:S04]  /*ccc0*/  STL.64 [R1+0x188], R196 ;  /* 0x000188c401007387 */ /* 0x000fe80000100a00 */
[----:B------:R-:W-:Y:S01]  /*ccd0*/  STL.64 [R1+0x1c8], R8 ;  /* 0x0001c80801007387 */ /* 0x000fe20000100a00 */
[----:B------:R-:W-:Y:S01]  /*cce0*/  CS2R R92, SRZ ;  /* 0x00000000005c7805 */ /* 0x000fe2000001ff00 */
        /* <DEDUP_REMOVED lines=15> */
[----:B--2---:R-:W-:-:S04]  /*cde0*/  IMAD.WIDE R200, R7, 0x4, R18 ;  /* 0x0000000407c87825 */ /* 0x004fc800078e0212 */
[----:B---3--:R-:W-:Y:S01]  /*cdf0*/  IMAD.WIDE R198, R7, 0x4, R30 ;  /* 0x0000000407c67825 */ /* 0x008fe200078e021e */
[----:B------:R-:W-:Y:S04]  /*ce00*/  STL.64 [R1+0x190], R200 ;  /* 0x000190c801007387 */ /* 0x000fe80000100a00 */
[----:B------:R-:W-:Y:S04]  /*ce10*/  STL.64 [R1+0x1a8], R198 ;  /* 0x0001a8c601007387 */ /* 0x000fe80000100a00 */
[----:B------:R-:W-:Y:S04]  /*ce20*/  STL.64 [R1+0x1d0], R208 ;  /* 0x0001d0d001007387 */ /* 0x000fe80000100a00 */
[----:B------:R-:W-:Y:S04]  /*ce30*/  STL.64 [R1+0x1d8], R204 ;  /* 0x0001d8cc01007387 */ /* 0x000fe80000100a00 */
[----:B------:R-:W-:Y:S04]  /*ce40*/  STL [R1+0x5d0], RZ ;  /* 0x0005d0ff01007387 */ /* 0x000fe80000100800 */
        /* <DEDUP_REMOVED lines=87> */
[----:B------:R-:W-:Y:S04]  /*d3c0*/  STL.64 [R1+0x14a8], R92 ;  /* 0x0014a85c01007387 */ /* 0x000fe80000100a00 */
        /* <DEDUP_REMOVED lines=14> */
[----:B------:R1:W-:Y:S04]  /*d4b0*/  STL.64 [R1+0x1520], R122 ;  /* 0x0015207a01007387 */ /* 0x0003e80000100a00 */
[----:B------:R2:W-:Y:S04]  /*d4c0*/  STL [R1+0x860], RZ ;  /* 0x000860ff01007387 */ /* 0x0005e80000100800 */
        /* <DEDUP_REMOVED lines=142> */
[----:B------:R2:W-:Y:S01]  /*ddb0*/  STL [R1+0x76c], RZ ;  /* 0x00076cff01007387 */ /* 0x0005e20000100800 */
[----:B----4-:R-:W-:-:S03]  /*ddc0*/  MOV R210, R212 ;  /* 0x000000d400d27202 */ /* 0x010fc60000000f00 */
[----:B------:R2:W-:Y:S01]  /*ddd0*/  STL [R1+0x750], RZ ;  /* 0x000750ff01007387 */ /* 0x0005e20000100800 */
[----:B------:R-:W-:-:S03]  /*dde0*/  IMAD.MOV.U32 R211, RZ, RZ, R213 ;  /* 0x000000ffffd37224 */ /* 0x000fc600078e00d5 */
[----:B------:R2:W-:Y:S04]  /*ddf0*/  STL [R1+0x754], RZ ;  /* 0x000754ff01007387 */ /* 0x0005e80000100800 */
[----:B------:R2:W-:Y:S04]  /*de00*/  STL [R1+0x758], RZ ;  /* 0x000758ff01007387 */ /* 0x0005e80000100800 */
[----:B------:R2:W-:Y:S04]  /*de10*/  STL [R1+0x75c], RZ ;  /* 0x00075cff01007387 */ /* 0x0005e80000100800 */
[----:B------:R-:W3:Y:S04]  /*de20*/  LDL.64 R212, [R1+0x158] ;  /* 0x0001580001d47983 */ /* 0x000ee80000100a00 */
        /* <DEDUP_REMOVED lines=13> */
[----:B------:R-:W-:-:S03]  /*df00*/  LOP3.LUT R221, R6, 0x60, RZ, 0x3c, !PT ;  /* 0x0000006006dd7812 */ /* 0x000fc600078e3cff */
        /* <DEDUP_REMOVED lines=9> */
[----:B------:R4:W-:Y:S04]  /*dfa0*/  LDGSTS.E [R221+0x9c00], [R192.64], !P0 ;  /* 0x09c00000c0dd7fae */ /* 0x0009e8000c12184a */
        /* <DEDUP_REMOVED lines=14> */
[----:B-1----:R-:W2:Y:S04]  /*e090*/  LDL.64 R122, [R1+0x30] ;  /* 0x00003000017a7983 */ /* 0x002ea80000100a00 */
[----:B------:R-:W2:Y:S04]  /*e0a0*/  LDL.64 R120, [R1+0x198] ;  /* 0x0001980001787983 */ /* 0x000ea80000100a00 */
        /* <DEDUP_REMOVED lines=17> */
[----:B---3--:R1:W-:Y:S04]  /*e1c0*/  LDGSTS.E [R221+0xac00], [R212.64], !P4 ;  /* 0x0ac00000d4dd7fae */ /* 0x0083e8000e12184a */
[----:B-1----:R-:W3:Y:S01]  /*e1d0*/  LDL.LU.64 R212, [R1+0x1558] ;  /* 0x0015580001d47983 */ /* 0x002ee20000300a00 */
[----:B------:R-:W-:-:S04]  /*e1e0*/  IMAD.WIDE R214, R7, 0x4, R214 ;  /* 0x0000000407d67825 */ /* 0x000fc800078e02d6 */
[----:B------:R-:W-:-:S04]  /*e1f0*/  IMAD.WIDE R216, R7, 0x4, R216 ;  /* 0x0000000407d87825 */ /* 0x000fc800078e02d8 */
[----:B------:R-:W-:-:S04]  /*e200*/  IMAD.WIDE R218, R7, 0x4, R182 ;  /* 0x0000000407da7825 */ /* 0x000fc800078e02b6 */
[----:B------:R-:W-:Y:S01]  /*e210*/  IMAD.WIDE R236, R7, 0x4, R180 ;  /* 0x0000000407ec7825 */ /* 0x000fe200078e02b4 */
[----:B---3--:R4:W-:Y:S04]  /*e220*/  LDGSTS.E [R221+0xac80], [R212.64], !P4 ;  /* 0x0ac80000d4dd7fae */ /* 0x0089e8000e12184a */
[----:B------:R4:W-:Y:S04]  /*e230*/  LDGSTS.E [R221+0xad00], [R214.64], !P4 ;  /* 0x0ad00000d6dd7fae */ /* 0x0009e8000e12184a */
[----:B------:R4:W-:Y:S04]  /*e240*/  LDGSTS.E [R221+0xad80], [R216.64], !P4 ;  /* 0x0ad80000d8dd7fae */ /* 0x0009e8000e12184a */
[----:B------:R4:W-:Y:S04]  /*e250*/  LDGSTS.E [R221+0xae00], [R218.64], !P4 ;  /* 0x0ae00000dadd7fae */ /* 0x0009e8000e12184a */
[----:B------:R4:W-:Y:S04]  /*e260*/  LDGSTS.E [R221+0xae80], [R236.64], !P4 ;  /* 0x0ae80000ecdd7fae */ /* 0x0009e8000e12184a */
[----:B------:R1:W-:Y:S04]  /*e270*/  LDGSTS.E [R221+0xaf00], [R210.64], !P4 ;  /* 0x0af00000d2dd7fae */ /* 0x0003e8000e12184a */
[----:B--2---:R2:W-:Y:S04]  /*e280*/  LDGSTS.E [R221+0xaf80], [R122.64], !P4 ;  /* 0x0af800007add7fae */ /* 0x0045e8000e12184a */
[----:B------:R3:W-:Y:S04]  /*e290*/  LDGSTS.E [R221+0xbc00], [R120.64], !P2 ;  /* 0x0bc0000078dd7fae */ /* 0x0007e8000d12184a */
[----:B-1----:R-:W2:Y:S04]  /*e2a0*/  LDL.LU.64 R210, [R1+0x1550] ;  /* 0x0015500001d27983 */ /* 0x002ea80000300a00 */
[----:B------:R1:W-:Y:S04]  /*e2b0*/  LDGSTS.E [R221+0xbc80], [R118.64], !P2 ;  /* 0x0bc8000076dd7fae */ /* 0x0003e8000d12184a */
        /* <DEDUP_REMOVED lines=9> */
[----:B-1----:R-:W3:Y:S04]  /*e350*/  LDL.64 R98, [R1+0x1f0] ;  /* 0x0001f00001627983 */ /* 0x002ee80000100a00 */
[----:B------:R1:W-:Y:S04]  /*e360*/  LDGSTS.E [R221+0xcd80], [R102.64], !P3 ;  /* 0x0cd8000066dd7fae */ /* 0x0003e8000d92184a */
[----:B------:R-:W4:Y:S04]  /*e370*/  LDL.64 R96, [R1+0x1c8] ;  /* 0x0001c80001607983 */ /* 0x000f280000100a00 */
[----:B------:R1:W-:Y:S04]  /*e380*/  LDGSTS.E [R221+0xce00], [R100.64], !P3 ;  /* 0x0ce0000064dd7fae */ /* 0x0003e8000d92184a */
[----:B------:R1:W-:Y:S04]  /*e390*/  LDGSTS.E [R221+0xce80], [R94.64], !P3 ;  /* 0x0ce800005edd7fae */ /* 0x0003e8000d92184a */
[----:B------:R1:W-:Y:S04]  /*e3a0*/  LDGSTS.E [R221+0xcf00], [R92.64], !P3 ;  /* 0x0cf000005cdd7fae */ /* 0x0003e8000d92184a */
[----:B------:R1:W-:Y:S04]  /*e3b0*/  LDGSTS.E [R221+0xcf80], [R226.64], !P3 ;  /* 0x0cf80000e2dd7fae */ /* 0x0003e8000d92184a */
[----:B------:R1:W-:Y:S04]  /*e3c0*/  LDGSTS.E [R221+0xdc00], [R224.64], !P6 ;  /* 0x0dc00000e0dd7fae */ /* 0x0003e8000f12184a */
[----:B------:R1:W-:Y:S04]  /*e3d0*/  LDGSTS.E [R221+0xdc80], [R222.64], !P6 ;  /* 0x0dc80000dedd7fae */ /* 0x0003e8000f12184a */
[----:B--2---:R2:W-:Y:S01]  /*e3e0*/  LDGSTS.E [R221+0xdd00], [R210.64], !P6 ;  /* 0x0dd00000d2dd7fae */ /* 0x0045e2000f12184a */
[----:B------:R-:W-:-:S03]  /*e3f0*/  ISETP.NE.U32.AND P1, PT, R0, RZ, PT ;  /* 0x000000ff0000720c */ /* 0x000fc60003f25070 */
[----:B--2---:R-:W2:Y:S01]  /*e400*/  LDL.LU.64 R210, [R1+0x1548] ;  /* 0x0015480001d27983 */ /* 0x004ea20000300a00 */
[----:B------:R-:W-:Y:S01]  /*e410*/  IMAD.MOV.U32 R0, RZ, RZ, c[0x0][0x180] ;  /* 0x00006000ff007624 */ /* 0x000fe200078e00ff */
[----:B------:R-:W-:Y:S02]  /*e420*/  ISETP.GE.U32.AND P5, PT, R16, 0x7fffffa5, PT ;  /* 0x7fffffa51000780c */ /* 0x000fe40003fa6070 */
[----:B------:R1:W-:Y:S02]  /*e430*/  LDGSTS.E [R221+0xdd80], [R206.64], !P6 ;  /* 0x0dd80000cedd7fae */ /* 0x0003e4000f12184a */
[----:B------:R-:W-:Y:S02]  /*e440*/  IADD3 R0, R0, -0x40, RZ ;  /* 0xffffffc000007810 */ /* 0x000fe40007ffe0ff */
[----:B------:R1:W-:Y:S02]  /*e450*/  LDGSTS.E [R221+0xde00], [R202.64], !P6 ;  /* 0x0de00000cadd7fae */ /* 0x0003e4000f12184a */
[----:B------:R-:W-:-:S02]  /*e460*/  ISETP.GE.U32.AND P0, PT, R0, 0x7fffffa1, PT ;  /* 0x7fffffa10000780c */ /* 0x000fc40003f06070 */
[----:B------:R1:W-:Y:S01]  /*e470*/  LDGSTS.E [R221+0xde80], [R196.64], !P6 ;  /* 0x0de80000c4dd7fae */ /* 0x0003e2000f12184a */
[----:B------:R-:W-:-:S03]  /*e480*/  IMAD.WIDE R228, R7, 0x4, R228 ;  /* 0x0000000407e47825 */ /* 0x000fc600078e02e4 */
[----:B------:R3:W-:Y:S01]  /*e490*/  LDGSTS.E [R221+0xdf00], [R200.64], !P6 ;  /* 0x0df00000c8dd7fae */ /* 0x0007e2000f12184a */
[----:B------:R-:W-:-:S03]  /*e4a0*/  IMAD.WIDE R230, R7, 0x4, R230 ;  /* 0x0000000407e67825 */ /* 0x000fc600078e02e6 */
[----:B------:R3:W-:Y:S01]  /*e4b0*/  LDGSTS.E [R221+0xdf80], [R198.64], !P6 ;  /* 0x0df80000c6dd7fae */ /* 0x0007e2000f12184a */
[----:B------:R-:W-:-:S03]  /*e4c0*/  IMAD.WIDE R232, R7, 0x4, R232 ;  /* 0x0000000407e87825 */ /* 0x000fc600078e02e8 */
[----:B-1----:R-:W2:Y:S01]  /*e4d0*/  LDL.64 R94, [R1+0x200] ;  /* 0x00020000015e7983 */ /* 0x002ea20000100a00 */
[----:B------:R-:W-:-:S03]  /*e4e0*/  IMAD.WIDE R234, R7, 0x4, R234 ;  /* 0x0000000407ea7825 */ /* 0x000fc600078e02ea */
[----:B------:R-:W2:Y:S04]  /*e4f0*/  LDL.64 R92, [R1+0x10d8] ;  /* 0x0010d800015c7983 */ /* 0x000ea80000100a00 */
[----:B---3--:R1:W-:Y:S04]  /*e500*/  LDGSTS.E [R221+0xec00], [R98.64], !P5 ;  /* 0x0ec0000062dd7fae */ /* 0x0083e8000e92184a */
[----:B------:R-:W3:Y:S04]  /*e510*/  LDL.64 R226, [R1+0x1118] ;  /* 0x0011180001e27983 */ /* 0x000ee80000100a00 */
[----:B----4-:R4:W-:Y:S04]  /*e520*/  LDGSTS.E [R221+0xec80], [R96.64], !P5 ;  /* 0x0ec8000060dd7fae */ /* 0x0109e8000e92184a */
[----:B------:R1:W-:Y:S04]  /*e530*/  LDGSTS.E [R221+0xed00], [R208.64], !P5 ;  /* 0x0ed00000d0dd7fae */ /* 0x0003e8000e92184a */
[----:B------:R1:W-:Y:S04]  /*e540*/  LDGSTS.E [R221+0xed80], [R204.64], !P5 ;  /* 0x0ed80000ccdd7fae */ /* 0x0003e8000e92184a */
[----:B------:R1:W-:Y:S04]  /*e550*/  LDGSTS.E [R221+0xee00], [R228.64], !P5 ;  /* 0x0ee00000e4dd7fae */ /* 0x0003e8000e92184a */
[----:B------:R1:W-:Y:S04]  /*e560*/  LDGSTS.E [R221+0xee80], [R230.64], !P5 ;  /* 0x0ee80000e6dd7fae */ /* 0x0003e8000e92184a */
[----:B------:R-:W4:Y:S04]  /*e570*/  LDL.64 R224, [R1+0x1158] ;  /* 0x0011580001e07983 */ /* 0x000f280000100a00 */
[----:B------:R-:W4:Y:S04]  /*e580*/  LDL.64 R222, [R1+0x1198] ;  /* 0x0011980001de7983 */ /* 0x000f280000100a00 */
[----:B------:R-:W4:Y:S04]  /*e590*/  LDL.64 R196, [R1+0x11d8] ;  /* 0x0011d80001c47983 */ /* 0x000f280000100a00 */
[----:B------:R-:W4:Y:S04]  /*e5a0*/  LDL.64 R200, [R1+0x208] ;  /* 0x0002080001c87983 */ /* 0x000f280000100a00 */
[----:B------:R-:W4:Y:S04]  /*e5b0*/  LDL.64 R202, [R1+0x10e0] ;  /* 0x0010e00001ca7983 */ /* 0x000f280000100a00 */
[----:B------:R-:W4:Y:S04]  /*e5c0*/  LDL.64 R206, [R1+0x1120] ;  /* 0x0011200001ce7983 */ /* 0x000f280000100a00 */
[----:B------:R-:W4:Y:S04]  /*e5d0*/  LDL.64 R198, [R1+0x1160] ;  /* 0x0011600001c67983 */ /* 0x000f280000100a00 */
[----:B------:R2:W-:Y:S04]  /*e5e0*/  LDGSTS.E [R221+0xef00], [R232.64], !P5 ;  /* 0x0ef00000e8dd7fae */ /* 0x0005e8000e92184a */
[----:B-1----:R-:W4:Y:S04]  /*e5f0*/  LDL.LU.64 R208, [R1+0x1540] ;  /* 0x0015400001d07983 */ /* 0x002f280000300a00 */
[----:B------:R1:W-:Y:S04]  /*e600*/  LDGSTS.E [R221+0xef80], [R234.64], !P5 ;  /* 0x0ef80000eadd7fae */ /* 0x0003e8000e92184a */
[----:B------:R-:W4:Y:S04]  /*e610*/  LDL.64 R204, [R1+0x11a0] ;  /* 0x0011a00001cc7983 */ /* 0x000f280000100a00 */
[----:B--2---:R2:W-:Y:S04]  /*e620*/  LDGSTS.E [R221+0xfc00], [R210.64], !P0 ;  /* 0x0fc00000d2dd7fae */ /* 0x0045e8000c12184a */
[----:B--2---:R-:W2:Y:S01]  /*e630*/  LDL.LU.64 R210, [R1+0x1538] ;  /* 0x0015380001d27983 */ /* 0x004ea20000300a00 */
[----:B------:R-:W-:-:S04]  /*e640*/  IMAD.WIDE R238, R7, 0x4, R238 ;  /* 0x0000000407ee7825 */ /* 0x000fc800078e02ee */
[C---:B------:R-:W-:Y:S01]  /*e650*/  IMAD.WIDE R240, R7.reuse, 0x4, R240 ;  /* 0x0000000407f07825 */ /* 0x040fe200078e02f0 */
[----:B------:R1:W-:Y:S03]  /*e660*/  LDGSTS.E [R221+0xfc80], [R238.64], !P0 ;  /* 0x0fc80000eedd7fae */ /* 0x0003e6000c12184a */
        /* <DEDUP_REMOVED lines=8> */
[----:B------:R-:W-:Y:S01]  /*e6f0*/  IMAD.WIDE R250, R7, 0x4, R250 ;  /* 0x0000000407fa7825 */ /* 0x000fe200078e02fa */
[----:B------:R1:W-:Y:S04]  /*e700*/  LDGSTS.E [R221+0xff00], [R248.64], !P0 ;  /* 0x0ff00000f8dd7fae */ /* 0x0003e8000c12184a */
[----:B------:R1:W-:Y:S04]  /*e710*/  LDGSTS.E [R221+0xff80], [R250.64], !P0 ;  /* 0x0ff80000fadd7fae */ /* 0x0003e8000c12184a */
[----:B------:R-:W0:Y:S04]  /*e720*/  LDGDEPBAR ;  /* 0x00000000000079af */ /* 0x000e280000000000 */
[----:B------:R1:W-:Y:S04]  /*e730*/  LDGSTS.E [R6+0x12000], [R94.64], P1 ;  /* 0x120000005e067fae */ /* 0x0003e8000892184a */
[----:B------:R1:W-:Y:S04]  /*e740*/  LDGSTS.E [R6+0x12400], [R92.64], P1 ;  /* 0x124000005c067fae */ /* 0x0003e8000892184a */
[----:B---3--:R3:W-:Y:S04]  /*e750*/  LDGSTS.E [R6+0x12800], [R226.64], P1 ;  /* 0x12800000e2067fae */ /* 0x0087e8000892184a */
[----:B----4-:R4:W-:Y:S04]  /*e760*/  LDGSTS.E [R6+0x12c00], [R224.64], P1 ;  /* 0x12c00000e0067fae */ /* 0x0109e8000892184a */
[----:B------:R1:W-:Y:S04]  /*e770*/  LDGSTS.E [R6+0x13000], [R222.64], P1 ;  /* 0x13000000de067fae */ /* 0x0003e8000892184a */
[----:B------:R1:W-:Y:S01]  /*e780*/  LDGSTS.E [R6+0x13400], [R196.64], P1 ;  /* 0x13400000c4067fae */ /* 0x0003e2000892184a */
[----:B------:R-:W-:-:S05]  /*e790*/  IMAD.MOV.U32 R0, RZ, RZ, 0x1f ;  /* 0x0000001fff007424 */ /* 0x000fca00078e00ff */
[----:B------:R-:W-:-:S04]  /*e7a0*/  IADD3 R0, R0, c[0x0][0x180], RZ ;  /* 0x0000600000007a10 */ /* 0x000fc80007ffe0ff */
[----:B------:R-:W-:Y:S02]  /*e7b0*/  ISETP.GE.AND P4, PT, R0, 0x20, PT ;  /* 0x000000200000780c */ /* 0x000fe40003f86270 */
[C---:B------:R-:W-:Y:S01]  /*e7c0*/  LOP3.LUT R0, R6.reuse, 0x10, RZ, 0x3c, !PT ;  /* 0x0000001006007812 */ /* 0x040fe200078e3cff */
[----:B--2---:R2:W-:Y:S04]  /*e7d0*/  LDGSTS.E [R6+0x13800], [R210.64], P1 ;  /* 0x13800000d2067fae */ /* 0x0045e8000892184a */
[----:B------:R1:W-:Y:S04]  /*e7e0*/  LDGSTS.E [R6+0x13c00], [R208.64], P1 ;  /* 0x13c00000d0067fae */ /* 0x0003e8000892184a */
[----:B------:R3:W-:Y:S04]  /*e7f0*/  LDGSTS.E [R0+0x12080], [R200.64], P1 ;  /* 0x12080000c8007fae */ /* 0x0007e8000892184a */
[----:B--2---:R-:W2:Y:S04]  /*e800*/  LDL.LU.64 R210, [R1+0x1530] ;  /* 0x0015300001d27983 */ /* 0x004ea80000300a00 */
[----:B-1----:R-:W2:Y:S04]  /*e810*/  LDL.LU.64 R208, [R1+0x1528] ;  /* 0x0015280001d07983 */ /* 0x002ea80000300a00 */
[----:B------:R-:W2:Y:S04]  /*e820*/  LDL.64 R122, [R1+0x1260] ;  /* 0x00126000017a7983 */ /* 0x000ea80000100a00 */
[----:B------:R-:W2:Y:S04]  /*e830*/  LDL.64 R120, [R1+0x220] ;  /* 0x0002200001787983 */ /* 0x000ea80000100a00 */
[----:B----4-:R-:W4:Y:S04]  /*e840*/  LDL.64 R224, [R1+0x10e8] ;  /* 0x0010e80001e07983 */ /* 0x010f280000100a00 */
[----:B------:R-:W4:Y:S04]  /*e850*/  LDL.64 R222, [R1+0x1128] ;  /* 0x0011280001de7983 */ /* 0x000f280000100a00 */
        /* <DEDUP_REMOVED lines=15> */
[----:B------:R1:W-:Y:S04]  /*e950*/  LDGSTS.E [R0+0x12480], [R202.64], P1 ;  /* 0x12480000ca007fae */ /* 0x0003e8000892184a */
[----:B---3--:R-:W4:Y:S04]  /*e960*/  LDL.64 R200, [R1+0x1138] ;  /* 0x0011380001c87983 */ /* 0x008f280000100a00 */
[----:B------:R1:W-:Y:S04]  /*e970*/  LDGSTS.E [R0+0x12880], [R206.64], P1 ;  /* 0x12880000ce007fae */ /* 0x0003e8000892184a */
[----:B-1----:R-:W4:Y:S01]  /*e980*/  LDL.64 R202, [R1+0x1178] ;  /* 0x0011780001ca7983 */ /* 0x002f220000100a00 */
[----:B------:R-:W-:-:S03]  /*e990*/  LOP3.LUT R220, R6, 0x20, RZ, 0x3c, !PT ;  /* 0x0000002006dc7812 */ /* 0x000fc600078e3cff */
[----:B------:R1:W-:Y:S04]  /*e9a0*/  LDGSTS.E [R0+0x12c80], [R198.64], P1 ;  /* 0x12c80000c6007fae */ /* 0x0003e8000892184a */
[----:B------:R-:W4:Y:S04]  /*e9b0*/  LDL.64 R206, [R1+0x11b8] ;  /* 0x0011b80001ce7983 */ /* 0x000f280000100a00 */
[----:B------:R1:W-:Y:S04]  /*e9c0*/  LDGSTS.E [R0+0x13080], [R204.64], P1 ;  /* 0x13080000cc007fae */ /* 0x0003e8000892184a */
[----:B-1----:R-:W4:Y:S04]  /*e9d0*/  LDL.64 R198, [R1+0x11f8] ;  /* 0x0011f80001c67983 */ /* 0x002f280000100a00 */
[----:B------:R-:W4:Y:S04]  /*e9e0*/  LDL.64 R226, [R1+0x1140] ;  /* 0x0011400001e27983 */ /* 0x000f280000100a00 */
[----:B------:R-:W4:Y:S04]  /*e9f0*/  LDL.64 R204, [R1+0x1238] ;  /* 0x0012380001cc7983 */ /* 0x000f280000100a00 */
[----:B--2---:R1:W-:Y:S04]  /*ea00*/  LDGSTS.E [R0+0x13480], [R210.64], P1 ;  /* 0x13480000d2007fae */ /* 0x0043e8000892184a */
[----:B------:R2:W-:Y:S04]  /*ea10*/  LDGSTS.E [R0+0x13880], [R208.64], P1 ;  /* 0x13880000d0007fae */ /* 0x0005e8000892184a */
[----:B------:R2:W-:Y:S04]  /*ea20*/  LDGSTS.E [R0+0x13c80], [R122.64], P1 ;  /* 0x13c800007a007fae */ /* 0x0005e8000892184a */
[----:B-1----:R-:W3:Y:S04]  /*ea30*/  LDL.64 R210, [R1+0x1100] ;  /* 0x0011000001d27983 */ /* 0x002ee80000100a00 */
[----:B--2---:R-:W2:Y:S04]  /*ea40*/  LDL.64 R208, [R1+0x10c0] ;  /* 0x0010c00001d07983 */ /* 0x004ea80000100a00 */
[----:B------:R1:W-:Y:S01]  /*ea50*/  LDGSTS.E [R220+0x12100], [R120.64], P1 ;  /* 0x1210000078dc7fae */ /* 0x0003e2000892184a */
[----:B------:R-:W-:-:S03]  /*ea60*/  LOP3.LUT R0, R6, 0x30, RZ, 0x3c, !PT ;  /* 0x0000003006007812 */ /* 0x000fc600078e3cff */
[----:B------:R1:W5:Y:S04]  /*ea70*/  LDL.LU.64 R122, [R1+0x1520] ;  /* 0x00152000017a7983 */ /* 0x0003680000300a00 */
[----:B----4-:R4:W-:Y:S04]  /*ea80*/  LDGSTS.E [R220+0x12500], [R224.64], P1 ;  /* 0x12500000e0dc7fae */ /* 0x0109e8000892184a */
[----:B-1----:R1:W5:Y:S04]  /*ea90*/  LDL.LU.64 R120, [R1+0x1518] ;  /* 0x0015180001787983 */ /* 0x0023680000300a00 */
[----:B------:R1:W-:Y:S04]  /*eaa0*/  LDGSTS.E [R220+0x12900], [R222.64], P1 ;  /* 0x12900000dedc7fae */ /* 0x0003e8000892184a */
[----:B----4-:R-:W4:Y:S04]  /*eab0*/  LDL.64 R224, [R1+0x10c8] ;  /* 0x0010c80001e07983 */ /* 0x010f280000100a00 */
[----:B------:R1:W-:Y:S04]  /*eac0*/  LDGSTS.E [R220+0x12d00], [R118.64], P1 ;  /* 0x12d0000076dc7fae */ /* 0x0003e8000892184a */
[----:B-1----:R-:W2:Y:S04]  /*ead0*/  LDL.64 R222, [R1+0x1108] ;  /* 0x0011080001de7983 */ /* 0x002ea80000100a00 */
[----:B------:R1:W-:Y:S04]  /*eae0*/  LDGSTS.E [R220+0x13100], [R116.64], P1 ;  /* 0x1310000074dc7fae */ /* 0x0003e8000892184a */
[----:B------:R1:W5:Y:S04]  /*eaf0*/  LDL.LU.64 R118, [R1+0x1510] ;  /* 0x0015100001767983 */ /* 0x0003680000300a00 */
[----:B------:R1:W-:Y:S04]  /*eb00*/  LDGSTS.E [R220+0x13500], [R114.64], P1 ;  /* 0x1350000072dc7fae */ /* 0x0003e8000892184a */
[----:B-1----:R1:W5:Y:S04]  /*eb10*/  LDL.LU.64 R116, [R1+0x1508] ;  /* 0x0015080001747983 */ /* 0x0023680000300a00 */
[----:B------:R1:W-:Y:S04]  /*eb20*/  LDGSTS.E [R220+0x13900], [R112.64], P1 ;  /* 0x1390000070dc7fae */ /* 0x0003e8000892184a */
[----:B------:R1:W5:Y:S04]  /*eb30*/  LDL.LU.64 R114, [R1+0x1500] ;  /* 0x0015000001727983 */ /* 0x0003680000300a00 */
[----:B------:R1:W-:Y:S04]  /*eb40*/  LDGSTS.E [R220+0x13d00], [R110.64], P1 ;  /* 0x13d000006edc7fae */ /* 0x0003e8000892184a */
[----:B-1----:R1:W5:Y:S04]  /*eb50*/  LDL.LU.64 R112, [R1+0x14f8] ;  /* 0x0014f80001707983 */ /* 0x0023680000300a00 */
[----:B------:R1:W-:Y:S04]  /*eb60*/  LDGSTS.E [R0+0x12180], [R108.64], P1 ;  /* 0x121800006c007fae */ /* 0x0003e8000892184a */
[----:B------:R1:W5:Y:S01]  /*eb70*/  LDL.LU.64 R110, [R1+0x14f0] ;  /* 0x0014f000016e7983 */ /* 0x0003620000300a00 */
[----:B------:R-:W-:-:S03]  /*eb80*/  LOP3.LUT R220, R6, 0x40, RZ, 0x3c, !PT ;  /* 0x0000004006dc7812 */ /* 0x000fc600078e3cff */
[----:B------:R1:W-:Y:S04]  /*eb90*/  LDGSTS.E [R0+0x12580], [R106.64], P1 ;  /* 0x125800006a007fae */ /* 0x0003e8000892184a */
[----:B-1----:R1:W5:Y:S04]  /*eba0*/  LDL.LU.64 R108, [R1+0x14e8] ;  /* 0x0014e800016c7983 */ /* 0x0023680000300a00 */
        /* <DEDUP_REMOVED lines=17> */
[----:B------:R-:W2:Y:S04]  /*ecc0*/  LDL.LU.64 R196, [R1+0x14a0] ;  /* 0x0014a00001c47983 */ /* 0x000ea80000300a00 */
[----:B------:R1:W-:Y:S04]  /*ecd0*/  LDGSTS.E [R220+0x12e00], [R202.64], P1 ;  /* 0x12e00000cadc7fae */ /* 0x0003e8000892184a */
[----:B-1----:R-:W2:Y:S04]  /*ece0*/  LDL.LU.64 R200, [R1+0x1498] ;  /* 0x0014980001c87983 */ /* 0x002ea80000300a00 */
[----:B------:R1:W-:Y:S04]  /*ecf0*/  LDGSTS.E [R220+0x13200], [R206.64], P1 ;  /* 0x13200000cedc7fae */ /* 0x0003e8000892184a */
[----:B------:R-:W2:Y:S01]  /*ed00*/  LDL.LU.64 R202, [R1+0x1490] ;  /* 0x0014900001ca7983 */ /* 0x000ea20000300a00 */
[----:B------:R-:W-:-:S03]  /*ed10*/  LOP3.LUT R0, R6, 0x50, RZ, 0x3c, !PT ;  /* 0x0000005006007812 */ /* 0x000fc600078e3cff */
[----:B------:R1:W-:Y:S04]  /*ed20*/  LDGSTS.E [R220+0x13600], [R198.64], P1 ;  /* 0x13600000c6dc7fae */ /* 0x0003e8000892184a */
[----:B-1----:R-:W2:Y:S04]  /*ed30*/  LDL.LU.64 R206, [R1+0x1488] ;  /* 0x0014880001ce7983 */ /* 0x002ea80000300a00 */
[----:B------:R1:W-:Y:S04]  /*ed40*/  LDGSTS.E [R220+0x13a00], [R204.64], P1 ;  /* 0x13a00000ccdc7fae */ /* 0x0003e8000892184a */
[----:B------:R-:W3:Y:S04]  /*ed50*/  LDL.LU.64 R198, [R1+0x1480] ;  /* 0x0014800001c67983 */ /* 0x000ee80000300a00 */
[----:B-1----:R-:W4:Y:S04]  /*ed60*/  LDL.LU.64 R204, [R1+0x1478] ;  /* 0x0014780001cc7983 */ /* 0x002f280000300a00 */
[----:B--2---:R1:W-:Y:S04]  /*ed70*/  LDGSTS.E [R220+0x13e00], [R206.64], P1 ;  /* 0x13e00000cedc7fae */ /* 0x0043e8000892184a */
[----:B------:R2:W-:Y:S04]  /*ed80*/  LDGSTS.E [R0+0x12280], [R208.64], P1 ;  /* 0x12280000d0007fae */ /* 0x0005e8000892184a */
[----:B---3--:R3:W-:Y:S04]  /*ed90*/  LDGSTS.E [R0+0x12680], [R210.64], P1 ;  /* 0x12680000d2007fae */ /* 0x0087e8000892184a */
[----:B-1----:R-:W4:Y:S04]  /*eda0*/  LDL.LU.64 R206, [R1+0x1470] ;  /* 0x0014700001ce7983 */ /* 0x002f280000300a00 */
[----:B--2---:R-:W2:Y:S04]  /*edb0*/  LDL.LU.64 R208, [R1+0x1468] ;  /* 0x0014680001d07983 */ /* 0x004ea80000300a00 */
[----:B---3--:R-:W3:Y:S04]  /*edc0*/  LDL.LU.64 R210, [R1+0x1460] ;  /* 0x0014600001d27983 */ /* 0x008ee80000300a00 */
[----:B------:R1:W-:Y:S04]  /*edd0*/  LDGSTS.E [R0+0x12a80], [R226.64], P1 ;  /* 0x12a80000e2007fae */ /* 0x0003e8000892184a */
[----:B---3--:R3:W-:Y:S04]  /*ede0*/  LDGSTS.E [R0+0x12e80], [R210.64], P1 ;  /* 0x12e80000d2007fae */ /* 0x0087e8000892184a */
[----:B--2---:R2:W-:Y:S04]  /*edf0*/  LDGSTS.E [R0+0x13280], [R208.64], P1 ;  /* 0x13280000d0007fae */ /* 0x0045e8000892184a */
[----:B----4-:R4:W-:Y:S04]  /*ee00*/  LDGSTS.E [R0+0x13680], [R206.64], P1 ;  /* 0x13680000ce007fae */ /* 0x0109e8000892184a */
[----:B---3--:R-:W3:Y:S04]  /*ee10*/  LDL.LU.64 R210, [R1+0x1458] ;  /* 0x0014580001d27983 */ /* 0x008ee80000300a00 */
[----:B--2---:R-:W2:Y:S04]  /*ee20*/  LDL.LU.64 R208, [R1+0x1450] ;  /* 0x0014500001d07983 */ /* 0x004ea80000300a00 */
[----:B----4-:R-:W4:Y:S04]  /*ee30*/  LDL.LU.64 R206, [R1+0x1448] ;  /* 0x0014480001ce7983 */ /* 0x010f280000300a00 */
[----:B------:R1:W-:Y:S04]  /*ee40*/  LDGSTS.E [R0+0x13a80], [R204.64], P1 ;  /* 0x13a80000cc007fae */ /* 0x0003e8000892184a */
[----:B------:R1:W-:Y:S04]  /*ee50*/  LDGSTS.E [R0+0x13e80], [R202.64], P1 ;  /* 0x13e80000ca007fae */ /* 0x0003e8000892184a */
[----:B------:R2:W-:Y:S04]  /*ee60*/  LDGSTS.E [R221+0x12300], [R224.64], P1 ;  /* 0x12300000e0dd7fae */ /* 0x0005e8000892184a */
[----:B-1----:R-:W4:Y:S04]  /*ee70*/  LDL.LU.64 R204, [R1+0x1440] ;  /* 0x0014400001cc7983 */ /* 0x002f280000300a00 */
[----:B------:R-:W4:Y:S04]  /*ee80*/  LDL.LU.64 R202, [R1+0x1438] ;  /* 0x0014380001ca7983 */ /* 0x000f280000300a00 */
        /* <DEDUP_REMOVED lines=12> */
[----:B------:R-:W4:Y:S01]  /*ef50*/  LDL.LU.64 R200, [R1+0x1408] ;  /* 0x0014080001c87983 */ /* 0x000f220000300a00 */
[----:B------:R-:W-:Y:S01]  /*ef60*/  LOP3.LUT R0, R6, 0x70, RZ, 0x3c, !PT ;  /* 0x0000007006007812 */ /* 0x000fe200078e3cff */
        /* <DEDUP_REMOVED lines=76> */
[----:B---3--:R1:W-:Y:S04]  /*f430*/  LDGSTS.E [R0+0x12380], [R210.64], P1 ;  /* 0x12380000d2007fae */ /* 0x0083e8000892184a */
[----:B--2---:R2:W-:Y:S04]  /*f440*/  LDGSTS.E [R0+0x12780], [R208.64], P1 ;  /* 0x12780000d0007fae */ /* 0x0045e8000892184a */
[----:B----4-:R3:W-:Y:S04]  /*f450*/  LDGSTS.E [R0+0x12b80], [R206.64], P1 ;  /* 0x12b80000ce007fae */ /* 0x0107e8000892184a */
[----:B-1----:R1:W5:Y:S04]  /*f460*/  LDL.LU.64 R210, [R1+0x1400] ;  /* 0x0014000001d27983 */ /* 0x0023680000300a00 */
[----:B--2---:R1:W5:Y:S04]  /*f470*/  LDL.LU.64 R208, [R1+0x13f8] ;  /* 0x0013f80001d07983 */ /* 0x0043680000300a00 */
[----:B---3--:R1:W5:Y:S04]  /*f480*/  LDL.LU.64 R206, [R1+0x13f0] ;  /* 0x0013f00001ce7983 */ /* 0x0083680000300a00 */
[----:B------:R2:W-:Y:S04]  /*f490*/  LDGSTS.E [R0+0x12f80], [R204.64], P1 ;  /* 0x12f80000cc007fae */ /* 0x0005e8000892184a */
[----:B------:R3:W-:Y:S04]  /*f4a0*/  LDGSTS.E [R0+0x13380], [R202.64], P1 ;  /* 0x13380000ca007fae */ /* 0x0007e8000892184a */
[----:B------:R4:W-:Y:S04]  /*f4b0*/  LDGSTS.E [R0+0x13780], [R200.64], P1 ;  /* 0x13780000c8007fae */ /* 0x0009e8000892184a */
[----:B--2---:R1:W5:Y:S04]  /*f4c0*/  LDL.LU.64 R204, [R1+0x13e8] ;  /* 0x0013e80001cc7983 */ /* 0x0043680000300a00 */
[----:B---3--:R1:W5:Y:S04]  /*f4d0*/  LDL.LU.64 R202, [R1+0x13e0] ;  /* 0x0013e00001ca7983 */ /* 0x0083680000300a00 */
[----:B----4-:R1:W5:Y:S04]  /*f4e0*/  LDL.LU.64 R200, [R1+0x13d8] ;  /* 0x0013d80001c87983 */ /* 0x0103680000300a00 */
[----:B------:R2:W-:Y:S04]  /*f4f0*/  LDGSTS.E [R0+0x13b80], [R198.64], P1 ;  /* 0x13b80000c6007fae */ /* 0x0005e8000892184a */
[----:B------:R3:W-:Y:S04]  /*f500*/  LDGSTS.E [R0+0x13f80], [R196.64], P1 ;  /* 0x13f80000c4007fae */ /* 0x0007e8000892184a */
[----:B------:R-:W0:Y:S04]  /*f510*/  LDGDEPBAR ;  /* 0x00000000000079af */ /* 0x000e280000000000 */
[----:B--2---:R1:W5:Y:S04]  /*f520*/  LDL.LU.64 R198, [R1+0x13d0] ;  /* 0x0013d00001c67983 */ /* 0x0043680000300a00 */
[----:B---3--:R1:W5:Y:S04]  /*f530*/  LDL.LU.64 R196, [R1+0x13c8] ;  /* 0x0013c80001c47983 */ /* 0x0083680000300a00 */
        /* <DEDUP_REMOVED lines=63> */
[----:B------:R-:W-:Y:S05]  /*f930*/  @!P4 BRA `(.L_x_0) ;  /* 0x0001ffd00000c947 */ /* 0x000fea0003800000 */
[----:B------:R-:W2:Y:S04]  /*f940*/  LDL.LU.64 R166, [R1+0x888] ;  /* 0x0008880001a67983 */ /* 0x000ea80000300a00 */
[----:B------:R-:W3:Y:S04]  /*f950*/  LDL.LU.64 R168, [R1+0x890] ;  /* 0x0008900001a87983 */ /* 0x000ee80000300a00 */
[----:B------:R-:W4:Y:S04]  /*f960*/  LDL.LU.64 R170, [R1+0x8a0] ;  /* 0x0008a00001aa7983 */ /* 0x000f280000300a00 */
[----:B------:R-:W3:Y:S04]  /*f970*/  LDL.LU.64 R180, [R1+0x8a8] ;  /* 0x0008a80001b47983 */ /* 0x000ee80000300a00 */
[----:B------:R-:W4:Y:S04]  /*f980*/  LDL.LU.64 R182, [R1+0x8b0] ;  /* 0x0008b00001b67983 */ /* 0x000f280000300a00 */
[----:B------:R-:W4:Y:S04]  /*f990*/  LDL.LU.64 R224, [R1+0x8b8] ;  /* 0x0008b80001e07983 */ /* 0x000f280000300a00 */
[----:B------:R-:W4:Y:S04]  /*f9a0*/  LDL.LU.64 R226, [R1+0x8c0] ;  /* 0x0008c00001e27983 */ /* 0x000f280000300a00 */
[----:B------:R-:W4:Y:S04]  /*f9b0*/  LDL.LU.64 R220, [R1+0x8d8] ;  /* 0x0008d80001dc7983 */ /* 0x000f280000300a00 */
[----:B------:R-:W4:Y:S01]  /*f9c0*/  LDL.LU.64 R222, [R1+0x288] ;  /* 0x0002880001de7983 */ /* 0x000f220000300a00 */
[----:B--2---:R-:W-:-:S03]  /*f9d0*/  IMAD.MOV.U32 R0, RZ, RZ, R167 ;  /* 0x000000ffff007224 */ /* 0x004fc600078e00a7 */
[----:B------:R-:W-:Y:S04]  /*f9e0*/  STL [R1+0x888], R166 ;  /* 0x000888a601007387 */ /* 0x000fe80000100800 */
[----:B------:R-:W2:Y:S04]  /*f9f0*/  LDL.LU.64 R154, [R1+0x290] ;  /* 0x00029000019a7983 */ /* 0x000ea80000300a00 */
[----:B------:R1:W-:Y:S04]  /*fa00*/  STL [R1+0x884], R0 ;  /* 0x0008840001007387 */ /* 0x0003e80000100800 */
[----:B---3--:R-:W-:Y:S04]  /*fa10*/  STL [R1+0x890], R168 ;  /* 0x000890a801007387 */ /* 0x008fe80000100800 */
[----:B------:R-:W3:Y:S01]  /*fa20*/  LDL.LU.64 R156, [R1+0x298] ;  /* 0x00029800019c7983 */ /* 0x000ee20000300a00 */
[----:B-1----:R-:W-:-:S03]  /*fa30*/  MOV R0, R169 ;  /* 0x000000a900007202 */ /* 0x002fc60000000f00 */
[----:B------:R-:W3:Y:S04]  /*fa40*/  LDL.LU.64 R158, [R1+0x420] ;  /* 0x00042000019e7983 */ /* 0x000ee80000300a00 */
[----:B------:R1:W-:Y:S04]  /*fa50*/  STL [R1+0x88c], R0 ;  /* 0x00088c0001007387 */ /* 0x0003e80000100800 */
[----:B----4-:R-:W-:Y:S04]  /*fa60*/  STL [R1+0x89c], R170 ;  /* 0x00089caa01007387 */ /* 0x010fe80000100800 */
[----:B------:R-:W4:Y:S01]  /*fa70*/  LDL.LU.64 R160, [R1+0x428] ;  /* 0x0004280001a07983 */ /* 0x000f220000300a00 */
[----:B-1----:R-:W-:-:S03]  /*fa80*/  IMAD.MOV.U32 R0, RZ, RZ, R171 ;  /* 0x000000ffff007224 */ /* 0x002fc600078e00ab */
[----:B------:R-:W4:Y:S04]  /*fa90*/  LDL.LU.64 R162, [R1+0x430] ;  /* 0x0004300001a27983 */ /* 0x000f280000300a00 */
[----:B------:R1:W-:Y:S04]  /*faa0*/  STL [R1+0x894], R0 ;  /* 0x0008940001007387 */ /* 0x0003e80000100800 */
[----:B------:R-:W-:Y:S04]  /*fab0*/  STL [R1+0x8a4], R180 ;  /* 0x0008a4b401007387 */ /* 0x000fe80000100800 */
        /* <DEDUP_REMOVED lines=9> */
[----:B------:R1:W-:Y:S04]  /*fb50*/  STL [R1+0x8b4], R224 ;  /* 0x0008b4e001007387 */ /* 0x0003e80000100800 */
[----:B------:R-:W4:Y:S01]  /*fb60*/  LDL.LU.64 R180, [R1+0x228] ;  /* 0x0002280001b47983 */ /* 0x000f220000300a00 */
[----:B-1----:R-:W-:-:S03]  /*fb70*/  IMAD.MOV.U32 R0, RZ, RZ, R225 ;  /* 0x000000ffff007224 */ /* 0x002fc600078e00e1 */
[----:B------:R-:W4:Y:S04]  /*fb80*/  LDL.LU.64 R182, [R1+0x240] ;  /* 0x0002400001b67983 */ /* 0x000f280000300a00 */
[----:B------:R1:W-:Y:S04]  /*fb90*/  STL [R1+0x8b0], R0 ;  /* 0x0008b00001007387 */ /* 0x0003e80000100800 */
[----:B------:R1:W-:Y:S04]  /*fba0*/  STL [R1+0x8bc], R226 ;  /* 0x0008bce201007387 */ /* 0x0003e80000100800 */
[----:B------:R-:W4:Y:S01]  /*fbb0*/  LDL.LU.64 R224, [R1+0x248] ;  /* 0x0002480001e07983 */ /* 0x000f220000300a00 */
[----:B-1----:R-:W-:-:S03]  /*fbc0*/  MOV R0, R227 ;  /* 0x000000e300007202 */ /* 0x002fc60000000f00 */
[----:B------:R-:W-:Y:S04]  /*fbd0*/  STL [R1+0x8c4], R220 ;  /* 0x0008c4dc01007387 */ /* 0x000fe80000100800 */
[----:B------:R1:W-:Y:S04]  /*fbe0*/  STL [R1+0x8b8], R0 ;  /* 0x0008b80001007387 */ /* 0x0003e80000100800 */
[----:B------:R-:W4:Y:S04]  /*fbf0*/  LDL.LU.64 R226, [R1+0x260] ;  /* 0x0002600001e27983 */ /* 0x000f280000300a00 */
[----:B------:R-:W-:Y:S01]  /*fc00*/  STL [R1+0x8d4], R222 ;  /* 0x0008d4de01007387 */ /* 0x000fe20000100800 */
[----:B-1----:R-:W-:-:S05]  /*fc10*/  IMAD.MOV.U32 R0, RZ, RZ, R221 ;  /* 0x000000ffff007224 */ /* 0x002fca00078e00dd */
[----:B------:R1:W-:Y:S04]  /*fc20*/  STL [R1+0x8c0], R0 ;  /* 0x0008c00001007387 */ /* 0x0003e80000100800 */
[----:B------:R-:W4:Y:S01]  /*fc30*/  LDL.LU.64 R220, [R1+0x268] ;  /* 0x0002680001dc7983 */ /* 0x000f220000300a00 */
[----:B-1----:R-:W-:-:S03]  /*fc40*/  IMAD.MOV.U32 R0, RZ, RZ, R223 ;  /* 0x000000ffff007224 */ /* 0x002fc600078e00df */
[----:B------:R-:W4:Y:S04]  /*fc50*/  LDL.LU.64 R222, [R1+0x280] ;  /* 0x0002800001de7983 */ /* 0x000f280000300a00 */
[----:B------:R2:W-:Y:S02]  /*fc60*/  STL [R1+0x8c8], R0 ;  /* 0x0008c80001007387 */ /* 0x0005e40000100800 */
[----:B--2---:R-:W-:Y:S02]  /*fc70*/  IMAD.MOV.U32 R0, RZ, RZ, R155 ;  /* 0x000000ffff007224 */ /* 0x004fe400078e009b */
[----:B------:R-:W-:Y:S04]  /*fc80*/  STL [R1+0x8dc], R154 ;  /* 0x0008dc9a01007387 */ /* 0x000fe80000100800 */
[----:B---3--:R-:W-:Y:S04]  /*fc90*/  STL [R1+0x8e4], R156 ;  /* 0x0008e49c01007387 */ /* 0x008fe80000100800 */
[----:B------:R1:W-:Y:S04]  /*fca0*/  STL [R1+0x8d8], R0 ;  /* 0x0008d80001007387 */ /* 0x0003e80000100800 */
[----:B------:R-:W-:Y:S01]  /*fcb0*/  STL [R1+0x8ec], R158 ;  /* 0x0008ec9e01007387 */ /* 0x000fe20000100800 */
[----:B-1----:R-:W-:-:S05]  /*fcc0*/  IMAD.MOV.U32 R0, RZ, RZ, R157 ;  /* 0x000000ffff007224 */ /* 0x002fca00078e009d */
[----:B------:R1:W-:Y:S04]  /*fcd0*/  STL [R1+0x8e0], R0 ;  /* 0x0008e00001007387 */ /* 0x0003e80000100800 */
[----:B----4-:R-:W-:Y:S01]  /*fce0*/  STL [R1+0x8f4], R160 ;  /* 0x0008f4a001007387 */ /* 0x010fe20000100800 */
[----:B-1----:R-:W-:-:S05]  /*fcf0*/  MOV R0, R159 ;  /* 0x0000009f00007202 */ /* 0x002fca0000000f00 */
[----:B------:R1:W-:Y:S04]  /*fd00*/  STL [R1+0x8e8], R0 ;  /* 0x0008e80001007387 */ /* 0x0003e80000100800 */
[----:B------:R-:W-:Y:S01]  /*fd10*/  STL [R1+0x8fc], R162 ;  /* 0x0008fca201007387 */ /* 0x000fe20000100800 */
[----:B-1----:R-:W-:-:S05]  /*fd20*/  IMAD.MOV.U32 R0, RZ, RZ, R161 ;  /* 0x000000ffff007224 */ /* 0x002fca00078e00a1 */
        /* <DEDUP_REMOVED lines=22> */
[----:B------:R-:W2:Y:S01]  /*fe90*/  LDL.LU.64 R166, [R1+0x998] ;  /* 0x0009980001a67983 */ /* 0x000ea20000300a00 */
[----:B-1----:R-:W-:-:S05]  /*fea0*/  IMAD.MOV.U32 R0, RZ, RZ, R225 ;  /* 0x000000ffff007224 */ /* 0x002fca00078e00e1 */
[----:B------:R1:W-:Y:S04]  /*feb0*/  STL [R1+0x930], R0 ;  /* 0x0009300001007387 */ /* 0x0003e80000100800 */
[----:B------:R-:W-:Y:S04]  /*fec0*/  STL [R1+0x93c], R226 ;  /* 0x00093ce201007387 */ /* 0x000fe80000100800 */
[----:B------:R-:W3:Y:S01]  /*fed0*/  LDL.LU.64 R168, [R1+0x9a0] ;  /* 0x0009a00001a87983 */ /* 0x000ee20000300a00 */
[----:B-1----:R-:W-:-:S05]  /*fee0*/  MOV R0, R227 ;  /* 0x000000e300007202 */ /* 0x002fca0000000f00 */
[----:B------:R1:W-:Y:S04]  /*fef0*/  STL [R1+0x938], R0 ;  /* 0x0009380001007387 */ /* 0x0003e80000100800 */
[----:B------:R-:W-:Y:S01]  /*ff00*/  STL [R1+0x944], R220 ;  /* 0x000944dc01007387 */ /* 0x000fe20000100800 */
[----:B-1----:R-:W-:-:S03]  /*ff10*/  IMAD.MOV.U32 R0, RZ, RZ, R221 ;  /* 0x000000ffff007224 */ /* 0x002fc600078e00dd */
[----:B------:R-:W-:Y:S04]  /*ff20*/  STL [R1+0x94c], R222 ;  /* 0x00094cde01007387 */ /* 0x000fe80000100800 */
[----:B------:R1:W-:Y:S04]  /*ff30*/  STL [R1+0x940], R0 ;  /* 0x0009400001007387 */ /* 0x0003e80000100800 */
[----:B------:R-:W4:Y:S01]  /*ff40*/  LDL.LU.64 R170, [R1+0x9a8] ;  /* 0x0009a80001aa7983 */ /* 0x000f220000300a00 */
[----:B-1----:R-:W-:-:S03]  /*ff50*/  IMAD.MOV.U32 R0, RZ, RZ, R223 ;  /* 0x000000ffff007224 */ /* 0x002fc600078e00df */
[----:B-----5:R-:W-:Y:S04]  /*ff60*/  STL [R1+0x954], R196 ;  /* 0x000954c401007387 */ /* 0x020fe80000100800 */
[----:B------:R2:W-:Y:S04]  /*ff70*/  STL [R1+0x948], R0 ;  /* 0x0009480001007387 */ /* 0x0005e80000100800 */
[----:B------:R-:W-:Y:S04]  /*ff80*/  STL [R1+0x950], R197 ;  /* 0x000950c501007387 */ /* 0x000fe80000100800 */
[----:B------:R-:W4:Y:S04]  /*ff90*/  LDL.LU.64 R180, [R1+0x9b0] ;  /* 0x0009b00001b47983 */ /* 0x000f280000300a00 */
[----:B------:R-:W-:Y:S04]  /*ffa0*/  STL [R1+0x95c], R198 ;  /* 0x00095cc601007387 */ /* 0x000fe80000100800 */
[----:B------:R-:W-:Y:S04]  /*ffb0*/  STL [R1+0x958], R199 ;  /* 0x000958c701007387 */ /* 0x000fe80000100800 */
        /* <DEDUP_REMOVED lines=16> */
[----:B------:R-:W4:Y:S01]  /*100c0*/  LDL.LU.64 R222, [R1+0x448] ;  /* 0x0004480001de7983 */ /* 0x000f220000300a00 */
[----:B--2---:R-:W-:-:S03]  /*100d0*/  IMAD.MOV.U32 R0, RZ, RZ, R167 ;  /* 0x000000ffff007224 */ /* 0x004fc600078e00a7 */
[----:B------:R-:W-:Y:S04]  /*100e0*/  STL [R1+0x994], R166 ;  /* 0x000994a601007387 */ /* 0x000fe80000100800 */
[----:B------:R-:W2:Y:S04]  /*100f0*/  LDL.LU.64 R154, [R1+0x450] ;  /* 0x00045000019a7983 */ /* 0x000ea80000300a00 */
[----:B------:R1:W-:Y:S04]  /*10100*/  STL [R1+0x990], R0 ;  /* 0x0009900001007387 */ /* 0x0003e80000100800 */
[----:B---3--:R-:W-:Y:S04]  /*10110*/  STL [R1+0x99c], R168 ;  /* 0x00099ca801007387 */ /* 0x008fe80000100800 */
[----:B------:R-:W3:Y:S01]  /*10120*/  LDL.LU.64 R156, [R1+0x458] ;  /* 0x00045800019c7983 */ /* 0x000ee20000300a00 */
[----:B-1----:R-:W-:-:S03]  /*10130*/  IMAD.MOV.U32 R0, RZ, RZ, R169 ;  /* 0x000000ffff007224 */ /* 0x002fc600078e00a9 */
[----:B------:R-:W3:Y:S04]  /*10140*/  LDL.LU.64 R158, [R1+0x4a0] ;  /* 0x0004a000019e7983 */ /* 0x000ee80000300a00 */
[----:B------:R1:W-:Y:S04]  /*10150*/  STL [R1+0x998], R0 ;  /* 0x0009980001007387 */ /* 0x0003e80000100800 */
[----:B----4-:R-:W-:Y:S04]  /*10160*/  STL [R1+0x9a4], R170 ;  /* 0x0009a4aa01007387 */ /* 0x010fe80000100800 */
[----:B------:R-:W4:Y:S01]  /*10170*/  LDL.LU.64 R160, [R1+0x4a8] ;  /* 0x0004a80001a07983 */ /* 0x000f220000300a00 */
[----:B-1----:R-:W-:-:S03]  /*10180*/  MOV R0, R171 ;  /* 0x000000ab00007202 */ /* 0x002fc60000000f00 */
        /* <DEDUP_REMOVED lines=22> */
[----:B------:R1:W-:Y:S02]  /*102f0*/  STL [R1+0x9cc], R220 ;  /* 0x0009ccdc01007387 */ /* 0x0003e40000100800 */
[----:B-1----:R-:W-:-:S02]  /*10300*/  MOV R0, R221 ;  /* 0x000000dd00007202 */ /* 0x002fc40000000f00 */
[----:B------:R-:W4:Y:S04]  /*10310*/  LDL.LU.64 R220, [R1+0x3d0] ;  /* 0x0003d00001dc7983 */ /* 0x000f280000300a00 */
[----:B------:R1:W-:Y:S04]  /*10320*/  STL [R1+0x9c8], R0 ;  /* 0x0009c80001007387 */ /* 0x0003e80000100800 */
[----:B------:R1:W-:Y:S02]  /*10330*/  STL [R1+0x9d4], R222 ;  /* 0x0009d4de01007387 */ /* 0x0003e40000100800 */
[----:B-1----:R-:W-:-:S02]  /*10340*/  IMAD.MOV.U32 R0, RZ, RZ, R223 ;  /* 0x000000ffff007224 */ /* 0x002fc400078e00df */
        /* <DEDUP_REMOVED lines=8> */
[----:B------:R1:W-:Y:S02]  /*103d0*/  STL [R1+0x9e0], R0 ;  /* 0x0009e00001007387 */ /* 0x0003e40000100800 */
[----:B-1----:R-:W-:Y:S02]  /*103e0*/  IMAD.MOV.U32 R0, RZ, RZ, R159 ;  /* 0x000000ffff007224 */ /* 0x002fe400078e009f */
[----:B----4-:R-:W-:Y:S04]  /*103f0*/  STL [R1+0x9f4], R160 ;  /* 0x0009f4a001007387 */ /* 0x010fe80000100800 */
        /* <DEDUP_REMOVED lines=29> */
[----:B-1----:R-:W-:-:S03]  /*105d0*/  IMAD.MOV.U32 R0, RZ, RZ, R225 ;  /* 0x000000ffff007224 */ /* 0x002fc600078e00e1 */
[----:B------:R-:W-:Y:S04]  /*105e0*/  STL [R1+0xa44], R220 ;  /* 0x000a44dc01007387 */ /* 0x000fe80000100800 */
[----:B------:R1:W-:Y:S04]  /*105f0*/  STL [R1+0xa38], R0 ;  /* 0x000a380001007387 */ /* 0x0003e80000100800 */
[----:B------:R-:W3:Y:S01]  /*10600*/  LDL.LU.64 R164, [R1+0xaa0] ;  /* 0x000aa00001a47983 */ /* 0x000ee20000300a00 */
[----:B-1----:R-:W-:-:S03]  /*10610*/  MOV R0, R221 ;  /* 0x000000dd00007202 */ /* 0x002fc60000000f00 */
[----:B------:R-:W-:Y:S04]  /*10620*/  STL [R1+0xa4c], R222 ;  /* 0x000a4cde01007387 */ /* 0x000fe80000100800 */
[----:B------:R1:W-:Y:S04]  /*10630*/  STL [R1+0xa40], R0 ;  /* 0x000a400001007387 */ /* 0x0003e80000100800 */
[----:B------:R-:W4:Y:S01]  /*10640*/  LDL.LU.64 R166, [R1+0xaa8] ;  /* 0x000aa80001a67983 */ /* 0x000f220000300a00 */
[----:B-1----:R-:W-:-:S03]  /*10650*/  IMAD.MOV.U32 R0, RZ, RZ, R223 ;  /* 0x000000ffff007224 */ /* 0x002fc600078e00df */
[----:B------:R-:W-:Y:S04]  /*10660*/  STL [R1+0xa54], R192 ;  /* 0x000a54c001007387 */ /* 0x000fe80000100800 */
[----:B------:R1:W-:Y:S04]  /*10670*/  STL [R1+0xa48], R0 ;  /* 0x000a480001007387 */ /* 0x0003e80000100800 */
        /* <DEDUP_REMOVED lines=22> */
[----:B--2---:R2:W-:Y:S01]  /*107e0*/  STL [R1+0xa94], R226 ;  /* 0x000a94e201007387 */ /* 0x0045e20000100800 */
[----:B-1----:R-:W-:-:S03]  /*107f0*/  IMAD.MOV.U32 R0, RZ, RZ, R227 ;  /* 0x000000ffff007224 */ /* 0x002fc600078e00e3 */
[----:B--2---:R-:W2:Y:S04]  /*10800*/  LDL.LU.64 R226, [R1+0x4d8] ;  /* 0x0004d80001e27983 */ /* 0x004ea80000300a00 */
[----:B------:R1:W-:Y:S04]  /*10810*/  STL [R1+0xa90], R0 ;  /* 0x000a900001007387 */ /* 0x0003e80000100800 */
[----:B---3--:R-:W-:Y:S04]  /*10820*/  STL [R1+0xa9c], R164 ;  /* 0x000a9ca401007387 */ /* 0x008fe80000100800 */
[----:B------:R-:W3:Y:S01]  /*10830*/  LDL.LU.64 R156, [R1+0xaf0] ;  /* 0x000af000019c7983 */ /* 0x000ee20000300a00 */
[----:B-1----:R-:W-:-:S05]  /*10840*/  IMAD.MOV.U32 R0, RZ, RZ, R165 ;  /* 0x000000ffff007224 */ /* 0x002fca00078e00a5 */
[----:B------:R1:W-:Y:S04]  /*10850*/  STL [R1+0xa98], R0 ;  /* 0x000a980001007387 */ /* 0x0003e80000100800 */
[----:B----4-:R-:W-:Y:S04]  /*10860*/  STL [R1+0xaa4], R166 ;  /* 0x000aa4a601007387 */ /* 0x010fe80000100800 */
[----:B------:R-:W4:Y:S01]  /*10870*/  LDL.LU.64 R158, [R1+0xaf8] ;  /* 0x000af800019e7983 */ /* 0x000f220000300a00 */
[----:B-1----:R-:W-:-:S05]  /*10880*/  IMAD.MOV.U32 R0, RZ, RZ, R167 ;  /* 0x000000ffff007224 */ /* 0x002fca00078e00a7 */
[----:B------:R1:W-:Y:S04]  /*10890*/  STL [R1+0xaa0], R0 ;  /* 0x000aa00001007387 */ /* 0x0003e80000100800 */
[----:B------:R-:W-:Y:S04]  /*108a0*/  STL [R1+0xaac], R168 ;  /* 0x000aaca801007387 */ /* 0x000fe80000100800 */
        /* <DEDUP_REMOVED lines=17> */
[----:B------:R-:W-:Y:S04]  /*109c0*/  STL [R1+0xacc], R180 ;  /* 0x000accb401007387 */ /* 0x000fe80000100800 */
[----:B------:R1:W-:Y:S04]  /*109d0*/  STL [R1+0xac0], R0 ;  /* 0x000ac00001007387 */ /* 0x0003e80000100800 */
[----:B------:R-:W4:Y:S01]  /*109e0*/  LDL.LU.64 R222, [R1+0x338] ;  /* 0x0003380001de7983 */ /* 0x000f220000300a00 */
[----:B-1----:R-:W-:-:S03]  /*109f0*/  IMAD.MOV.U32 R0, RZ, RZ, R181 ;  /* 0x000000ffff007224 */ /* 0x002fc600078e00b5 */
[----:B------:R-:W-:Y:S04]  /*10a00*/  STL [R1+0xad4], R182 ;  /* 0x000ad4b601007387 */ /* 0x000fe80000100800 */
[----:B------:R1:W-:Y:S04]  /*10a10*/  STL [R1+0xac8], R0 ;  /* 0x000ac80001007387 */ /* 0x0003e80000100800 */
[----:B------:R-:W4:Y:S01]  /*10a20*/  LDL.LU.64 R180, [R1+0x330] ;  /* 0x0003300001b47983 */ /* 0x000f220000300a00 */
[----:B-1----:R-:W-:-:S03]  /*10a30*/  MOV R0, R183 ;  /* 0x000000b700007202 */ /* 0x002fc60000000f00 */
[----:B------:R-:W-:Y:S04]  /*10a40*/  STL [R1+0xadc], R224 ;  /* 0x000adce001007387 */ /* 0x000fe80000100800 */
[----:B------:R1:W-:Y:S04]  /*10a50*/  STL [R1+0xad0], R0 ;  /* 0x000ad00001007387 */ /* 0x0003e80000100800 */
[----:B------:R-:W4:Y:S01]  /*10a60*/  LDL.LU.64 R182, [R1+0x3f0] ;  /* 0x0003f00001b67983 */ /* 0x000f220000300a00 */
[----:B-1----:R-:W-:-:S03]  /*10a70*/  IMAD.MOV.U32 R0, RZ, RZ, R225 ;  /* 0x000000ffff007224 */ /* 0x002fc600078e00e1 */
[----:B--2---:R-:W-:Y:S04]  /*10a80*/  STL [R1+0xae4], R226 ;  /* 0x000ae4e201007387 */ /* 0x004fe80000100800 */
[----:B------:R1:W-:Y:S04]  /*10a90*/  STL [R1+0xad8], R0 ;  /* 0x000ad80001007387 */ /* 0x0003e80000100800 */
[----:B------:R-:W2:Y:S01]  /*10aa0*/  LDL.LU.64 R224, [R1+0x3f8] ;  /* 0x0003f80001e07983 */ /* 0x000ea20000300a00 */
[----:B-1----:R-:W-:-:S03]  /*10ab0*/  IMAD.MOV.U32 R0, RZ, RZ, R227 ;  /* 0x000000ffff007224 */ /* 0x002fc600078e00e3 */
[----:B---3--:R-:W-:Y:S04]  /*10ac0*/  STL [R1+0xaec], R156 ;  /* 0x000aec9c01007387 */ /* 0x008fe80000100800 */
[----:B------:R1:W-:Y:S04]  /*10ad0*/  STL [R1+0xae0], R0 ;  /* 0x000ae00001007387 */ /* 0x0003e80000100800 */
[----:B------:R-:W3:Y:S01]  /*10ae0*/  LDL.LU.64 R226, [R1+0x158] ;  /* 0x0001580001e27983 */ /* 0x000ee20000300a00 */
[----:B-1----:R-:W-:-:S03]  /*10af0*/  IMAD.MOV.U32 R0, RZ, RZ, R157 ;  /* 0x000000ffff007224 */ /* 0x002fc600078e009d */
[----:B----4-:R-:W-:Y:S04]  /*10b00*/  STL [R1+0xaf4], R158 ;  /* 0x000af49e01007387 */ /* 0x010fe80000100800 */
[----:B------:R1:W-:Y:S02]  /*10b10*/  STL [R1+0xae8], R0 ;  /* 0x000ae80001007387 */ /* 0x0003e40000100800 */
[----:B-1----:R-:W-:Y:S02]  /*10b20*/  IMAD.MOV.U32 R0, RZ, RZ, R159 ;  /* 0x000000ffff007224 */ /* 0x002fe400078e009f */
[----:B------:R-:W-:Y:S04]  /*10b30*/  STL [R1+0xafc], R160 ;  /* 0x000afca001007387 */ /* 0x000fe80000100800 */
        /* <DEDUP_REMOVED lines=18> */
[----:B------:R1:W-:Y:S02]  /*10c60*/  STL [R1+0xb20], R0 ;  /* 0x000b200001007387 */ /* 0x0003e40000100800 */
[----:B-1----:R-:W-:Y:S02]  /*10c70*/  IMAD.MOV.U32 R0, RZ, RZ, R221 ;  /* 0x000000ffff007224 */ /* 0x002fe400078e00dd */
[----:B------:R-:W4:Y:S04]  /*10c80*/  LDL.LU.64 R220, [R1] ;  /* 0x0000000001dc7983 */ /* 0x000f280000300a00 */
[----:B------:R1:W-:Y:S04]  /*10c90*/  STL [R1+0xb28], R0 ;  /* 0x000b280001007387 */ /* 0x0003e80000100800 */
[----:B------:R1:W-:Y:S02]  /*10ca0*/  STL [R1+0xb34], R222 ;  /* 0x000b34de01007387 */ /* 0x0003e40000100800 */
[----:B-1----:R-:W-:-:S02]  /*10cb0*/  IMAD.MOV.U32 R0, RZ, RZ, R223 ;  /* 0x000000ffff007224 */ /* 0x002fc400078e00df */
[----:B------:R-:W4:Y:S04]  /*10cc0*/  LDL.LU.64 R222, [R1+0x30] ;  /* 0x0000300001de7983 */ /* 0x000f280000300a00 */
[----:B------:R1:W-:Y:S04]  /*10cd0*/  STL [R1+0xb30], R0 ;  /* 0x000b300001007387 */ /* 0x0003e80000100800 */
[----:B------:R-:W-:Y:S04]  /*10ce0*/  STL [R1+0xb3c], R180 ;  /* 0x000b3cb401007387 */ /* 0x000fe80000100800 */
[----:B------:R-:W4:Y:S01]  /*10cf0*/  LDL.LU.64 R164, [R1+0xb98] ;  /* 0x000b980001a47983 */ /* 0x000f220000300a00 */
[----:B-1----:R-:W-:-:S05]  /*10d00*/  IMAD.MOV.U32 R0, RZ, RZ, R181 ;  /* 0x000000ffff007224 */ /* 0x002fca00078e00b5 */
[----:B------:R1:W-:Y:S04]  /*10d10*/  STL [R1+0xb38], R0 ;  /* 0x000b380001007387 */ /* 0x0003e80000100800 */
[----:B------:R-:W-:Y:S04]  /*10d20*/  STL [R1+0xb44], R182 ;  /* 0x000b44b601007387 */ /* 0x000fe80000100800 */
[----:B------:R-:W4:Y:S01]  /*10d30*/  LDL.LU.64 R166, [R1+0xba0] ;  /* 0x000ba00001a67983 */ /* 0x000f220000300a00 */
[----:B-1----:R-:W-:-:S05]  /*10d40*/  IMAD.MOV.U32 R0, RZ, RZ, R183 ;  /* 0x000000ffff007224 */ /* 0x002fca00078e00b7 */
[----:B------:R1:W-:Y:S04]  /*10d50*/  STL [R1+0xb40], R0 ;  /* 0x000b400001007387 */ /* 0x0003e80000100800 */
[----:B--2---:R-:W-:Y:S01]  /*10d60*/  STL [R1+0xb4c], R224 ;  /* 0x000b4ce001007387 */ /* 0x004fe20000100800 */
[----:B-1----:R-:W-:-:S03]  /*10d70*/  MOV R0, R225 ;  /* 0x000000e100007202 */ /* 0x002fc60000000f00 */
[----:B------:R-:W2:Y:S04]  /*10d80*/  LDL.LU.64 R168, [R1+0xba8] ;  /* 0x000ba80001a87983 */ /* 0x000ea80000300a00 */
[----:B------:R1:W-:Y:S04]  /*10d90*/  STL [R1+0xb48], R0 ;  /* 0x000b480001007387 */ /* 0x0003e80000100800 */
[----:B---3--:R3:W-:Y:S04]  /*10da0*/  STL [R1+0xb54], R226 ;  /* 0x000b54e201007387 */ /* 0x0087e80000100800 */
[----:B------:R-:W2:Y:S01]  /*10db0*/  LDL.LU.64 R170, [R1+0xbb0] ;  /* 0x000bb00001aa7983 */ /* 0x000ea20000300a00 */
[----:B-1----:R-:W-:-:S05]  /*10dc0*/  IMAD.MOV.U32 R0, RZ, RZ, R227 ;  /* 0x000000ffff007224 */ /* 0x002fca00078e00e3 */
[----:B------:R1:W-:Y:S04]  /*10dd0*/  STL [R1+0xb50], R0 ;  /* 0x000b500001007387 */ /* 0x0003e80000100800 */
[----:B------:R-:W-:Y:S04]  /*10de0*/  STL [R1+0xb5c], R212 ;  /* 0x000b5cd401007387 */ /* 0x000fe80000100800 */
[----:B------:R-:W-:Y:S04]  /*10df0*/  STL [R1+0xb58], R213 ;  /* 0x000b58d501007387 */ /* 0x000fe80000100800 */
[----:B------:R-:W2:Y:S04]  /*10e00*/  LDL.LU.64 R180, [R1+0xbb8] ;  /* 0x000bb80001b47983 */ /* 0x000ea80000300a00 */
        /* <DEDUP_REMOVED lines=8> */
[----:B---3--:R-:W3:Y:S04]  /*10e90*/  LDL.LU.64 R226, [R1+0xbd0] ;  /* 0x000bd00001e27983 */ /* 0x008ee80000300a00 */
[----:B------:R-:W-:Y:S04]  /*10ea0*/  STL [R1+0xb7c], R236 ;  /* 0x000b7cec01007387 */ /* 0x000fe80000100800 */
[----:B------:R-:W-:Y:S04]  /*10eb0*/  STL [R1+0xb78], R237 ;  /* 0x000b78ed01007387 */ /* 0x000fe80000100800 */
[----:B------:R-:W3:Y:S04]  /*10ec0*/  LDL.LU.64 R162, [R1+0x498] ;  /* 0x0004980001a27983 */ /* 0x000ee80000300a00 */
[----:B----4-:R4:W-:Y:S01]  /*10ed0*/  STL [R1+0xb84], R220 ;  /* 0x000b84dc01007387 */ /* 0x0109e20000100800 */
[----:B-1----:R-:W-:-:S03]  /*10ee0*/  IMAD.MOV.U32 R0, RZ, RZ, R221 ;  /* 0x000000ffff007224 */ /* 0x002fc600078e00dd */
[----:B----4-:R-:W4:Y:S04]  /*10ef0*/  LDL.LU.64 R220, [R1+0x490] ;  /* 0x0004900001dc7983 */ /* 0x010f280000300a00 */
[----:B------:R1:W-:Y:S04]  /*10f00*/  STL [R1+0xb80], R0 ;  /* 0x000b800001007387 */ /* 0x0003e80000100800 */
[----:B------:R1:W-:Y:S02]  /*10f10*/  STL [R1+0xb8c], R222 ;  /* 0x000b8cde01007387 */ /* 0x0003e40000100800 */
[----:B-1----:R-:W-:-:S02]  /*10f20*/  IMAD.MOV.U32 R0, RZ, RZ, R223 ;  /* 0x000000ffff007224 */ /* 0x002fc400078e00df */
[----:B------:R-:W4:Y:S04]  /*10f30*/  LDL.LU.64 R222, [R1+0x488] ;  /* 0x0004880001de7983 */ /* 0x000f280000300a00 */
[----:B------:R1:W-:Y:S04]  /*10f40*/  STL [R1+0xb88], R0 ;  /* 0x000b880001007387 */ /* 0x0003e80000100800 */
[----:B------:R1:W-:Y:S02]  /*10f50*/  STL [R1+0xb94], R164 ;  /* 0x000b94a401007387 */ /* 0x0003e40000100800 */
[----:B-1----:R-:W-:-:S02]  /*10f60*/  IMAD.MOV.U32 R0, RZ, RZ, R165 ;  /* 0x000000ffff007224 */ /* 0x002fc400078e00a5 */
[----:B------:R-:W4:Y:S04]  /*10f70*/  LDL.LU.64 R164, [R1+0x480] ;  /* 0x0004800001a47983 */ /* 0x000f280000300a00 */
[----:B------:R1:W-:Y:S04]  /*10f80*/  STL [R1+0xb90], R0 ;  /* 0x000b900001007387 */ /* 0x0003e80000100800 */
[----:B------:R1:W-:Y:S02]  /*10f90*/  STL [R1+0xb9c], R166 ;  /* 0x000b9ca601007387 */ /* 0x0003e40000100800 */
[----:B-1----:R-:W-:-:S02]  /*10fa0*/  MOV R0, R167 ;  /* 0x000000a700007202 */ /* 0x002fc40000000f00 */
[----:B------:R-:W4:Y:S04]  /*10fb0*/  LDL.LU.64 R166, [R1+0x478] ;  /* 0x0004780001a67983 */ /* 0x000f280000300a00 */
[----:B------:R1:W-:Y:S04]  /*10fc0*/  STL [R1+0xb98], R0 ;  /* 0x000b980001007387 */ /* 0x0003e80000100800 */
[----:B--2---:R2:W-:Y:S01]  /*10fd0*/  STL [R1+0xba4], R168 ;  /* 0x000ba4a801007387 */ /* 0x0045e20000100800 */
[----:B-1----:R-:W-:-:S03]  /*10fe0*/  IMAD.MOV.U32 R0, RZ, RZ, R169 ;  /* 0x000000ffff007224 */ /* 0x002fc600078e00a9 */
[----:B--2---:R-:W2:Y:S04]  /*10ff0*/  LDL.LU.64 R168, [R1+0x470] ;  /* 0x0004700001a87983 */ /* 0x004ea80000300a00 */
[----:B------:R1:W-:Y:S04]  /*11000*/  STL [R1+0xba0], R0 ;  /* 0x000ba00001007387 */ /* 0x0003e80000100800 */
[----:B------:R1:W-:Y:S02]  /*11010*/  STL [R1+0xbac], R170 ;  /* 0x000bacaa01007387 */ /* 0x0003e40000100800 */
[----:B-1----:R-:W-:-:S02]  /*11020*/  IMAD.MOV.U32 R0, RZ, RZ, R171 ;  /* 0x000000ffff007224 */ /* 0x002fc400078e00ab */
[----:B------:R-:W2:Y:S04]  /*11030*/  LDL.LU.64 R170, [R1+0x468] ;  /* 0x0004680001aa7983 */ /* 0x000ea80000300a00 */
        /* <DEDUP_REMOVED lines=9> */
[----:B------:R3:W-:Y:S01]  /*110d0*/  STL [R1+0xbc4], R224 ;  /* 0x000bc4e001007387 */ /* 0x0007e20000100800 */
[----:B-1----:R-:W-:-:S03]  /*110e0*/  MOV R0, R225 ;  /* 0x000000e100007202 */ /* 0x002fc60000000f00 */
[----:B---3--:R-:W3:Y:S04]  /*110f0*/  LDL.LU.64 R224, [R1+0x310] ;  /* 0x0003100001e07983 */ /* 0x008ee80000300a00 */
[----:B------:R1:W-:Y:S04]  /*11100*/  STL [R1+0xbc0], R0 ;  /* 0x000bc00001007387 */ /* 0x0003e80000100800 */
[----:B------:R1:W-:Y:S02]  /*11110*/  STL [R1+0xbcc], R226 ;  /* 0x000bcce201007387 */ /* 0x0003e40000100800 */
[----:B-1----:R-:W-:-:S02]  /*11120*/  IMAD.MOV.U32 R0, RZ, RZ, R227 ;  /* 0x000000ffff007224 */ /* 0x002fc400078e00e3 */
[----:B------:R-:W3:Y:S04]  /*11130*/  LDL.LU.64 R226, [R1+0x400] ;  /* 0x0004000001e27983 */ /* 0x000ee80000300a00 */
[----:B------:R1:W-:Y:S04]  /*11140*/  STL [R1+0xbc8], R0 ;  /* 0x000bc80001007387 */ /* 0x0003e80000100800 */
[----:B------:R1:W-:Y:S02]  /*11150*/  STL [R1+0xbd4], R162 ;  /* 0x000bd4a201007387 */ /* 0x0003e40000100800 */
[----:B-1----:R-:W-:-:S02]  /*11160*/  IMAD.MOV.U32 R0, RZ, RZ, R163 ;  /* 0x000000ffff007224 */ /* 0x002fc400078e00a3 */
[----:B------:R-:W3:Y:S04]  /*11170*/  LDL.LU.64 R162, [R1+0x408] ;  /* 0x0004080001a27983 */ /* 0x000ee80000300a00 */
[----:B------:R1:W-:Y:S04]  /*11180*/  STL [R1+0xbd0], R0 ;  /* 0x000bd00001007387 */ /* 0x0003e80000100800 */
        /* <DEDUP_REMOVED lines=29> */
[----:B-1----:R-:W-:-:S02]  /*11360*/  MOV R0, R183 ;  /* 0x000000b700007202 */ /* 0x002fc40000000f00 */
[----:B------:R-:W2:Y:S04]  /*11370*/  LDL.LU.64 R182, [R1+0x118] ;  /* 0x0001180001b67983 */ /* 0x000ea80000300a00 */
[----:B------:R1:W-:Y:S04]  /*11380*/  STL [R1+0xc10], R0 ;  /* 0x000c100001007387 */ /* 0x0003e80000100800 */
[----:B---3--:R3:W-:Y:S01]  /*11390*/  STL [R1+0xc1c], R224 ;  /* 0x000c1ce001007387 */ /* 0x0087e20000100800 */
[----:B-1----:R-:W-:-:S03]  /*113a0*/  IMAD.MOV.U32 R0, RZ, RZ, R225 ;  /* 0x000000ffff007224 */ /* 0x002fc600078e00e1 */
        /* <DEDUP_REMOVED lines=38> */
[----:B------:R1:W-:Y:S02]  /*11610*/  STL [R1+0xc6c], R182 ;  /* 0x000c6cb601007387 */ /* 0x0003e40000100800 */
[----:B-1----:R-:W-:-:S02]  /*11620*/  IMAD.MOV.U32 R0, RZ, RZ, R183 ;  /* 0x000000ffff007224 */ /* 0x002fc400078e00b7 */
        /* <DEDUP_REMOVED lines=15> */
[----:B-1----:R-:W-:-:S03]  /*11720*/  MOV R0, R221 ;  /* 0x000000dd00007202 */ /* 0x002fc60000000f00 */
        /* <DEDUP_REMOVED lines=39> */
[----:B-1----:R-:W-:-:S02]  /*119a0*/  MOV R0, R163 ;  /* 0x000000a300007202 */ /* 0x002fc40000000f00 */
        /* <DEDUP_REMOVED lines=19> */
[----:B-1----:R-:W-:-:S03]  /*11ae0*/  MOV R0, R169 ;  /* 0x000000a900007202 */ /* 0x002fc60000000f00 */
        /* <DEDUP_REMOVED lines=19> */
[----:B-1----:R-:W-:-:S02]  /*11c20*/  MOV R0, R227 ;  /* 0x000000e300007202 */ /* 0x002fc40000000f00 */
        /* <DEDUP_REMOVED lines=114> */
[----:B------:R-:W-:Y:S04]  /*12350*/  STL [R1+0xe14], R170 ;  /* 0x000e14aa01007387 */ /* 0x000fe80000100800 */
[----:B------:R-:W2:Y:S01]  /*12360*/  LDL.LU.64 R160, [R1+0x80] ;  /* 0x0000800001a07983 */ /* 0x000ea20000300a00 */
[----:B-1----:R-:W-:-:S05]  /*12370*/  IMAD.MOV.U32 R0, RZ, RZ, R171 ;  /* 0x000000ffff007224 */ /* 0x002fca00078e00ab */
[----:B------:R1:W-:Y:S04]  /*12380*/  STL [R1+0xe10], R0 ;  /* 0x000e100001007387 */ /* 0x0003e80000100800 */
[----:B------:R-:W-:Y:S01]  /*12390*/  STL [R1+0xe1c], R180 ;  /* 0x000e1cb401007387 */ /* 0x000fe20000100800 */
[----:B-1----:R-:W-:-:S03]  /*123a0*/  MOV R0, R181 ;  /* 0x000000b500007202 */ /* 0x002fc60000000f00 */
[----:B------:R-:W2:Y:S04]  /*123b0*/  LDL.LU.64 R170, [R1+0x180] ;  /* 0x0001800001aa7983 */ /* 0x000ea80000300a00 */
[----:B------:R1:W-:Y:S02]  /*123c0*/  STL [R1+0xe18], R0 ;  /* 0x000e180001007387 */ /* 0x0003e40000100800 */
[----:B-1----:R-:W-:Y:S02]  /*123d0*/  IMAD.MOV.U32 R0, RZ, RZ, R183 ;  /* 0x000000ffff007224 */ /* 0x002fe400078e00b7 */
[----:B------:R-:W-:Y:S04]  /*123e0*/  STL [R1+0xe24], R182 ;  /* 0x000e24b601007387 */ /* 0x000fe80000100800 */
[----:B------:R-:W2:Y:S04]  /*123f0*/  LDL.LU.64 R180, [R1+0x188] ;  /* 0x0001880001b47983 */ /* 0x000ea80000300a00 */
[----:B------:R1:W-:Y:S04]  /*12400*/  STL [R1+0xe20], R0 ;  /* 0x000e200001007387 */ /* 0x0003e80000100800 */
[----:B---3--:R3:W-:Y:S01]  /*12410*/  STL [R1+0xe2c], R224 ;  /* 0x000e2ce001007387 */ /* 0x0087e20000100800 */
[----:B-1----:R-:W-:-:S03]  /*12420*/  IMAD.MOV.U32 R0, RZ, RZ, R225 ;  /* 0x000000ffff007224 */ /* 0x002fc600078e00e1 */
[----:B------:R-:W2:Y:S04]  /*12430*/  LDL.LU.64 R182, [R1+0x190] ;  /* 0x0001900001b67983 */ /* 0x000ea80000300a00 */
[----:B------:R-:W-:Y:S04]  /*12440*/  STL [R1+0xe34], R226 ;  /* 0x000e34e201007387 */ /* 0x000fe80000100800 */
[----:B------:R1:W-:Y:S04]  /*12450*/  STL [R1+0xe28], R0 ;  /* 0x000e280001007387 */ /* 0x0003e80000100800 */
[----:B---3--:R-:W3:Y:S01]  /*12460*/  LDL.LU.64 R224, [R1+0x1a8] ;  /* 0x0001a80001e07983 */ /* 0x008ee20000300a00 */
[----:B-1----:R-:W-:-:S03]  /*12470*/  IMAD.MOV.U32 R0, RZ, RZ, R227 ;  /* 0x000000ffff007224 */ /* 0x002fc600078e00e3 */
[----:B------:R-:W-:Y:S04]  /*12480*/  STL [R1+0xe3c], R162 ;  /* 0x000e3ca201007387 */ /* 0x000fe80000100800 */
[----:B------:R1:W-:Y:S04]  /*12490*/  STL [R1+0xe30], R0 ;  /* 0x000e300001007387 */ /* 0x0003e80000100800 */
[----:B------:R-:W3:Y:S01]  /*124a0*/  LDL.LU.64 R226, [R1+0xe98] ;  /* 0x000e980001e27983 */ /* 0x000ee20000300a00 */
[----:B-1----:R-:W-:-:S03]  /*124b0*/  IMAD.MOV.U32 R0, RZ, RZ, R163 ;  /* 0x000000ffff007224 */ /* 0x002fc600078e00a3 */
[----:B----4-:R-:W-:Y:S04]  /*124c0*/  STL [R1+0xe44], R220 ;  /* 0x000e44dc01007387 */ /* 0x010fe80000100800 */
[----:B------:R1:W-:Y:S04]  /*124d0*/  STL [R1+0xe38], R0 ;  /* 0x000e380001007387 */ /* 0x0003e80000100800 */
[----:B------:R-:W4:Y:S01]  /*124e0*/  LDL.LU.64 R162, [R1+0xea0] ;  /* 0x000ea00001a27983 */ /* 0x000f220000300a00 */
[----:B-1----:R-:W-:-:S03]  /*124f0*/  MOV R0, R221 ;  /* 0x000000dd00007202 */ /* 0x002fc60000000f00 */
[----:B------:R-:W-:Y:S04]  /*12500*/  STL [R1+0xe4c], R222 ;  /* 0x000e4cde01007387 */ /* 0x000fe80000100800 */
        /* <DEDUP_REMOVED lines=15> */
[----:B------:R-:W-:Y:S04]  /*12600*/  STL [R1+0xe6c], R160 ;  /* 0x000e6ca001007387 */ /* 0x000fe80000100800 */
[----:B------:R1:W-:Y:S04]  /*12610*/  STL [R1+0xe60], R0 ;  /* 0x000e600001007387 */ /* 0x0003e80000100800 */
[----:B------:R-:W2:Y:S01]  /*12620*/  LDL.LU.64 R168, [R1+0xec8] ;  /* 0x000ec80001a87983 */ /* 0x000ea20000300a00 */
[----:B-1----:R-:W-:-:S03]  /*12630*/  MOV R0, R161 ;  /* 0x000000a100007202 */ /* 0x002fc60000000f00 */
[----:B------:R-:W-:Y:S04]  /*12640*/  STL [R1+0xe74], R170 ;  /* 0x000e74aa01007387 */ /* 0x000fe80000100800 */
[----:B------:R1:W-:Y:S02]  /*12650*/  STL [R1+0xe68], R0 ;  /* 0x000e680001007387 */ /* 0x0003e40000100800 */
[----:B-1----:R-:W-:Y:S02]  /*12660*/  IMAD.MOV.U32 R0, RZ, RZ, R171 ;  /* 0x000000ffff007224 */ /* 0x002fe400078e00ab */
[----:B------:R-:W2:Y:S04]  /*12670*/  LDL.LU.64 R170, [R1+0xed0] ;  /* 0x000ed00001aa7983 */ /* 0x000ea80000300a00 */
[----:B------:R1:W-:Y:S04]  /*12680*/  STL [R1+0xe70], R0 ;  /* 0x000e700001007387 */ /* 0x0003e80000100800 */
[----:B------:R1:W-:Y:S02]  /*12690*/  STL [R1+0xe7c], R180 ;  /* 0x000e7cb401007387 */ /* 0x0003e40000100800 */
[----:B-1----:R-:W-:-:S02]  /*126a0*/  IMAD.MOV.U32 R0, RZ, RZ, R181 ;  /* 0x000000ffff007224 */ /* 0x002fc400078e00b5 */
[----:B------:R-:W-:Y:S04]  /*126b0*/  STL [R1+0xe84], R182 ;  /* 0x000e84b601007387 */ /* 0x000fe80000100800 */
[----:B------:R1:W-:Y:S04]  /*126c0*/  STL [R1+0xe78], R0 ;  /* 0x000e780001007387 */ /* 0x0003e80000100800 */
[----:B------:R-:W2:Y:S01]  /*126d0*/  LDL.LU.64 R180, [R1+0xed8] ;  /* 0x000ed80001b47983 */ /* 0x000ea20000300a00 */
[----:B-1----:R-:W-:-:S03]  /*126e0*/  IMAD.MOV.U32 R0, RZ, RZ, R183 ;  /* 0x000000ffff007224 */ /* 0x002fc600078e00b7 */
[----:B---3--:R-:W-:Y:S04]  /*126f0*/  STL [R1+0xe8c], R224 ;  /* 0x000e8ce001007387 */ /* 0x008fe80000100800 */
[----:B------:R1:W-:Y:S04]  /*12700*/  STL [R1+0xe80], R0 ;  /* 0x000e800001007387 */ /* 0x0003e80000100800 */
[----:B------:R-:W3:Y:S01]  /*12710*/  LDL.LU.64 R182, [R1+0xee0] ;  /* 0x000ee00001b67983 */ /* 0x000ee20000300a00 */
[----:B-1----:R-:W-:-:S03]  /*12720*/  IMAD.MOV.U32 R0, RZ, RZ, R225 ;  /* 0x000000ffff007224 */ /* 0x002fc600078e00e1 */
[----:B------:R-:W-:Y:S04]  /*12730*/  STL [R1+0xe94], R226 ;  /* 0x000e94e201007387 */ /* 0x000fe80000100800 */
[----:B------:R1:W-:Y:S04]  /*12740*/  STL [R1+0xe88], R0 ;  /* 0x000e880001007387 */ /* 0x0003e80000100800 */
[----:B------:R-:W3:Y:S01]  /*12750*/  LDL.LU.64 R224, [R1+0xee8] ;  /* 0x000ee80001e07983 */ /* 0x000ee20000300a00 */
[----:B-1----:R-:W-:-:S03]  /*12760*/  MOV R0, R227 ;  /* 0x000000e300007202 */ /* 0x002fc60000000f00 */
[----:B----4-:R-:W-:Y:S04]  /*12770*/  STL [R1+0xe9c], R162 ;  /* 0x000e9ca201007387 */ /* 0x010fe80000100800 */
[----:B------:R1:W-:Y:S04]  /*12780*/  STL [R1+0xe90], R0 ;  /* 0x000e900001007387 */ /* 0x0003e80000100800 */
[----:B------:R-:W4:Y:S01]  /*12790*/  LDL.LU.64 R226, [R1+0xef0] ;  /* 0x000ef00001e27983 */ /* 0x000f220000300a00 */
[----:B-1----:R-:W-:-:S03]  /*127a0*/  IMAD.MOV.U32 R0, RZ, RZ, R163 ;  /* 0x000000ffff007224 */ /* 0x002fc600078e00a3 */
[----:B------:R-:W-:Y:S04]  /*127b0*/  STL [R1+0xea4], R220 ;  /* 0x000ea4dc01007387 */ /* 0x000fe80000100800 */
[----:B------:R1:W-:Y:S02]  /*127c0*/  STL [R1+0xe98], R0 ;  /* 0x000e980001007387 */ /* 0x0003e40000100800 */
[----:B-1----:R-:W-:Y:S02]  /*127d0*/  IMAD.MOV.U32 R0, RZ, RZ, R221 ;  /* 0x000000ffff007224 */ /* 0x002fe400078e00dd */
[----:B------:R-:W4:Y:S04]  /*127e0*/  LDL.LU.64 R220, [R1+0xef8] ;  /* 0x000ef80001dc7983 */ /* 0x000f280000300a00 */
        /* <DEDUP_REMOVED lines=13> */
[----:B------:R-:W-:Y:S04]  /*128c0*/  STL [R1+0xec4], R168 ;  /* 0x000ec4a801007387 */ /* 0x000fe80000100800 */
[----:B------:R-:W2:Y:S01]  /*128d0*/  LDL.LU.64 R160, [R1+0xf18] ;  /* 0x000f180001a07983 */ /* 0x000ea20000300a00 */
[----:B-1----:R-:W-:-:S03]  /*128e0*/  IMAD.MOV.U32 R0, RZ, RZ, R169 ;  /* 0x000000ffff007224 */ /* 0x002fc600078e00a9 */
[----:B------:R-:W2:Y:S04]  /*128f0*/  LDL.LU.64 R162, [R1+0xf20] ;  /* 0x000f200001a27983 */ /* 0x000ea80000300a00 */
[----:B------:R1:W-:Y:S04]  /*12900*/  STL [R1+0xec0], R0 ;  /* 0x000ec00001007387 */ /* 0x0003e80000100800 */
[----:B------:R-:W-:Y:S04]  /*12910*/  STL [R1+0xecc], R170 ;  /* 0x000eccaa01007387 */ /* 0x000fe80000100800 */
[----:B------:R-:W2:Y:S01]  /*12920*/  LDL.LU.64 R164, [R1+0xf28] ;  /* 0x000f280001a47983 */ /* 0x000ea20000300a00 */
[----:B-1----:R-:W-:-:S03]  /*12930*/  IMAD.MOV.U32 R0, RZ, RZ, R171 ;  /* 0x000000ffff007224 */ /* 0x002fc600078e00ab */
[----:B------:R-:W2:Y:S04]  /*12940*/  LDL.LU.64 R166, [R1+0xf30] ;  /* 0x000f300001a67983 */ /* 0x000ea80000300a00 */
[----:B------:R1:W-:Y:S04]  /*12950*/  STL [R1+0xec8], R0 ;  /* 0x000ec80001007387 */ /* 0x0003e80000100800 */
[----:B------:R-:W-:Y:S01]  /*12960*/  STL [R1+0xed4], R180 ;  /* 0x000ed4b401007387 */ /* 0x000fe20000100800 */
[----:B-1----:R-:W-:-:S03]  /*12970*/  IMAD.MOV.U32 R0, RZ, RZ, R181 ;  /* 0x000000ffff007224 */ /* 0x002fc600078e00b5 */
[----:B------:R-:W2:Y:S04]  /*12980*/  LDL.LU.64 R168, [R1+0xf38] ;  /* 0x000f380001a87983 */ /* 0x000ea80000300a00 */
        /* <DEDUP_REMOVED lines=10> */
[----:B------:R-:W4:Y:S04]  /*12a30*/  LDL.LU.64 R182, [R1+0xf50] ;  /* 0x000f500001b67983 */ /* 0x000f280000300a00 */
[----:B------:R-:W4:Y:S01]  /*12a40*/  LDL.LU.64 R224, [R1+0x1f0] ;  /* 0x0001f00001e07983 */ /* 0x000f220000300a00 */
[----:B-1----:R-:W-:-:S05]  /*12a50*/  IMAD.MOV.U32 R0, RZ, RZ, R227 ;  /* 0x000000ffff007224 */ /* 0x002fca00078e00e3 */
[----:B------:R1:W-:Y:S04]  /*12a60*/  STL [R1+0xee8], R0 ;  /* 0x000ee80001007387 */ /* 0x0003e80000100800 */
[----:B------:R-:W-:Y:S01]  /*12a70*/  STL [R1+0xef4], R220 ;  /* 0x000ef4dc01007387 */ /* 0x000fe20000100800 */
[----:B-1----:R-:W-:-:S03]  /*12a80*/  IMAD.MOV.U32 R0, RZ, RZ, R221 ;  /* 0x000000ffff007224 */ /* 0x002fc600078e00dd */
[----:B------:R-:W4:Y:S04]  /*12a90*/  LDL.LU.64 R226, [R1+0x1c8] ;  /* 0x0001c80001e27983 */ /* 0x000f280000300a00 */
[----:B------:R1:W-:Y:S02]  /*12aa0*/  STL [R1+0xef0], R0 ;  /* 0x000ef00001007387 */ /* 0x0003e40000100800 */
[----:B-1----:R-:W-:Y:S02]  /*12ab0*/  IMAD.MOV.U32 R0, RZ, RZ, R223 ;  /* 0x000000ffff007224 */ /* 0x002fe400078e00df */
[----:B------:R1:W-:Y:S04]  /*12ac0*/  STL [R1+0xefc], R222 ;  /* 0x000efcde01007387 */ /* 0x0003e80000100800 */
[----:B------:R-:W4:Y:S04]  /*12ad0*/  LDL.LU.64 R220, [R1+0x1d0] ;  /* 0x0001d00001dc7983 */ /* 0x000f280000300a00 */
[----:B------:R1:W-:Y:S04]  /*12ae0*/  STL [R1+0xef8], R0 ;  /* 0x000ef80001007387 */ /* 0x0003e80000100800 */
[----:B------:R-:W-:Y:S04]  /*12af0*/  STL [R1+0xf04], R156 ;  /* 0x000f049c01007387 */ /* 0x000fe80000100800 */
[----:B-1----:R-:W4:Y:S01]  /*12b00*/  LDL.LU.64 R222, [R1+0x1d8] ;  /* 0x0001d80001de7983 */ /* 0x002f220000300a00 */
[----:B------:R-:W-:-:S03]  /*12b10*/  IMAD.MOV.U32 R0, RZ, RZ, R157 ;  /* 0x000000ffff007224 */ /* 0x000fc600078e009d */
[----:B--2---:R-:W-:Y:S04]  /*12b20*/  STL [R1+0xf0c], R158 ;  /* 0x000f0c9e01007387 */ /* 0x004fe80000100800 */
[----:B------:R1:W-:Y:S02]  /*12b30*/  STL [R1+0xf00], R0 ;  /* 0x000f000001007387 */ /* 0x0003e40000100800 */
[----:B-1----:R-:W-:Y:S02]  /*12b40*/  MOV R0, R159 ;  /* 0x0000009f00007202 */ /* 0x002fe40000000f00 */
[----:B------:R-:W-:Y:S04]  /*12b50*/  STL [R1+0xf14], R160 ;  /* 0x000f14a001007387 */ /* 0x000fe80000100800 */
        /* <DEDUP_REMOVED lines=9> */
[----:B------:R1:W-:Y:S02]  /*12bf0*/  STL [R1+0xf20], R0 ;  /* 0x000f200001007387 */ /* 0x0003e40000100800 */
[----:B-1----:R-:W-:Y:S02]  /*12c00*/  IMAD.MOV.U32 R0, RZ, RZ, R167 ;  /* 0x000000ffff007224 */ /* 0x002fe400078e00a7 */
[----:B------:R-:W-:Y:S04]  /*12c10*/  STL [R1+0xf34], R168 ;  /* 0x000f34a801007387 */ /* 0x000fe80000100800 */
[----:B------:R1:W-:Y:S04]  /*12c20*/  STL [R1+0xf28], R0 ;  /* 0x000f280001007387 */ /* 0x0003e80000100800 */
[----:B------:R-:W2:Y:S01]  /*12c30*/  LDL.LU.64 R164, [R1+0xf98] ;  /* 0x000f980001a47983 */ /* 0x000ea20000300a00 */
[----:B-1----:R-:W-:-:S05]  /*12c40*/  MOV R0, R169 ;  /* 0x000000a900007202 */ /* 0x002fca0000000f00 */
[----:B------:R1:W-:Y:S04]  /*12c50*/  STL [R1+0xf30], R0 ;  /* 0x000f300001007387 */ /* 0x0003e80000100800 */
[----:B---3--:R-:W-:Y:S04]  /*12c60*/  STL [R1+0xf3c], R170 ;  /* 0x000f3caa01007387 */ /* 0x008fe80000100800 */
[----:B------:R-:W3:Y:S01]  /*12c70*/  LDL.LU.64 R166, [R1+0xfa0] ;  /* 0x000fa00001a67983 */ /* 0x000ee20000300a00 */
[----:B-1----:R-:W-:-:S05]  /*12c80*/  IMAD.MOV.U32 R0, RZ, RZ, R171 ;  /* 0x000000ffff007224 */ /* 0x002fca00078e00ab */
[----:B------:R1:W-:Y:S04]  /*12c90*/  STL [R1+0xf38], R0 ;  /* 0x000f380001007387 */ /* 0x0003e80000100800 */
[----:B------:R-:W-:Y:S01]  /*12ca0*/  STL [R1+0xf44], R180 ;  /* 0x000f44b401007387 */ /* 0x000fe20000100800 */
[----:B-1----:R-:W-:-:S03]  /*12cb0*/  IMAD.MOV.U32 R0, RZ, RZ, R181 ;  /* 0x000000ffff007224 */ /* 0x002fc600078e00b5 */
[----:B------:R-:W3:Y:S04]  /*12cc0*/  LDL.LU.64 R168, [R1+0xfa8] ;  /* 0x000fa80001a87983 */ /* 0x000ee80000300a00 */
[----:B------:R4:W-:Y:S02]  /*12cd0*/  STL [R1+0xf40], R0 ;  /* 0x000f400001007387 */ /* 0x0009e40000100800 */
[----:B----4-:R-:W-:Y:S02]  /*12ce0*/  IMAD.MOV.U32 R0, RZ, RZ, R183 ;  /* 0x000000ffff007224 */ /* 0x010fe400078e00b7 */
[----:B------:R-:W-:Y:S04]  /*12cf0*/  STL [R1+0xf4c], R182 ;  /* 0x000f4cb601007387 */ /* 0x000fe80000100800 */
[----:B------:R-:W-:Y:S04]  /*12d00*/  STL [R1+0xf54], R224 ;  /* 0x000f54e001007387 */ /* 0x000fe80000100800 */
[----:B------:R1:W-:Y:S04]  /*12d10*/  STL [R1+0xf48], R0 ;  /* 0x000f480001007387 */ /* 0x0003e80000100800 */
[----:B------:R-:W4:Y:S01]  /*12d20*/  LDL.LU.64 R170, [R1+0xfb0] ;  /* 0x000fb00001aa7983 */ /* 0x000f220000300a00 */
[----:B-1----:R-:W-:-:S03]  /*12d30*/  IMAD.MOV.U32 R0, RZ, RZ, R225 ;  /* 0x000000ffff007224 */ /* 0x002fc600078e00e1 */
[----:B------:R-:W-:Y:S04]  /*12d40*/  STL [R1+0xf5c], R226 ;  /* 0x000f5ce201007387 */ /* 0x000fe80000100800 */
[----:B------:R1:W-:Y:S04]  /*12d50*/  STL [R1+0xf50], R0 ;  /* 0x000f500001007387 */ /* 0x0003e80000100800 */
[----:B------:R-:W4:Y:S01]  /*12d60*/  LDL.LU.64 R180, [R1+0xfb8] ;  /* 0x000fb80001b47983 */ /* 0x000f220000300a00 */
        /* <DEDUP_REMOVED lines=8> */
[----:B------:R-:W-:Y:S04]  /*12df0*/  STL [R1+0xf74], R228 ;  /* 0x000f74e401007387 */ /* 0x000fe80000100800 */
        /* <DEDUP_REMOVED lines=11> */
[----:B--2---:R-:W-:Y:S01]  /*12eb0*/  STL [R1+0xf94], R164 ;  /* 0x000f94a401007387 */ /* 0x004fe20000100800 */
        /* <DEDUP_REMOVED lines=8> */
[----:B------:R-:W3:Y:S04]  /*12f40*/  LDL.LU.64 R156, [R1+0xff0] ;  /* 0x000ff000019c7983 */ /* 0x000ee80000300a00 */
[----:B------:R-:W3:Y:S01]  /*12f50*/  LDL.LU.64 R158, [R1+0xff8] ;  /* 0x000ff800019e7983 */ /* 0x000ee20000300a00 */
[----:B-1----:R-:W-:-:S05]  /*12f60*/  MOV R0, R169 ;  /* 0x000000a900007202 */ /* 0x002fca0000000f00 */
        /* <DEDUP_REMOVED lines=38> */
[----:B------:R-:W-:Y:S01]  /*131d0*/  STL [R1+0xff4], R158 ;  /* 0x000ff49e01007387 */ /* 0x000fe20000100800 */
[----:B-1----:R-:W-:-:S05]  /*131e0*/  IMAD.MOV.U32 R0, RZ, RZ, R157 ;  /* 0x000000ffff007224 */ /* 0x002fca00078e009d */
[----:B------:R1:W-:Y:S02]  /*131f0*/  STL [R1+0xfe8], R0 ;  /* 0x000fe80001007387 */ /* 0x0003e40000100800 */
[----:B-1----:R-:W-:Y:S02]  /*13200*/  MOV R0, R159 ;  /* 0x0000009f00007202 */ /* 0x002fe40000000f00 */
[----:B----4-:R-:W-:Y:S04]  /*13210*/  STL [R1+0xffc], R160 ;  /* 0x000ffca001007387 */ /* 0x010fe80000100800 */
        /* <DEDUP_REMOVED lines=25> */
[----:B------:R-:W4:Y:S01]  /*133b0*/  LDL.LU.64 R182, [R1+0x200] ;  /* 0x0002000001b67983 */ /* 0x000f220000300a00 */
[----:B-1----:R-:W-:-:S05]  /*133c0*/  IMAD.MOV.U32 R0, RZ, RZ, R225 ;  /* 0x000000ffff007224 */ /* 0x002fca00078e00e1 */
[----:B------:R1:W-:Y:S04]  /*133d0*/  STL [R1+0x1038], R0 ;  /* 0x0010380001007387 */ /* 0x0003e80000100800 */
[----:B------:R1:W-:Y:S02]  /*133e0*/  STL [R1+0x1044], R222 ;  /* 0x001044de01007387 */ /* 0x0003e40000100800 */
[----:B-1----:R-:W-:Y:S02]  /*133f0*/  MOV R0, R223 ;  /* 0x000000df00007202 */ /* 0x002fe40000000f00 */
[----:B------:R-:W4:Y:S04]  /*13400*/  LDL.LU.64 R222, [R1+0x208] ;  /* 0x0002080001de7983 */ /* 0x000f280000300a00 */
[----:B------:R2:W-:Y:S02]  /*13410*/  STL [R1+0x1040], R0 ;  /* 0x0010400001007387 */ /* 0x0005e40000100800 */
[----:B--2---:R-:W-:-:S02]  /*13420*/  IMAD.MOV.U32 R0, RZ, RZ, R227 ;  /* 0x000000ffff007224 */ /* 0x004fc400078e00e3 */
[----:B------:R-:W-:Y:S04]  /*13430*/  STL [R1+0x104c], R226 ;  /* 0x00104ce201007387 */ /* 0x000fe80000100800 */
[----:B------:R-:W2:Y:S04]  /*13440*/  LDL.LU.64 R224, [R1+0x220] ;  /* 0x0002200001e07983 */ /* 0x000ea80000300a00 */
[----:B------:R3:W-:Y:S02]  /*13450*/  STL [R1+0x1048], R0 ;  /* 0x0010480001007387 */ /* 0x0007e40000100800 */
[----:B---3--:R-:W-:-:S02]  /*13460*/  IMAD.MOV.U32 R0, RZ, RZ, R221 ;  /* 0x000000ffff007224 */ /* 0x008fc400078e00dd */
[----:B------:R1:W-:Y:S04]  /*13470*/  STL [R1+0x1054], R220 ;  /* 0x001054dc01007387 */ /* 0x0003e80000100800 */
[----:B------:R-:W3:Y:S04]  /*13480*/  LDL.LU.64 R226, [R1+0x10b0] ;  /* 0x0010b00001e27983 */ /* 0x000ee80000300a00 */
[----:B------:R1:W-:Y:S04]  /*13490*/  STL [R1+0x1050], R0 ;  /* 0x0010500001007387 */ /* 0x0003e80000100800 */
[----:B------:R-:W-:Y:S04]  /*134a0*/  STL [R1+0x105c], R238 ;  /* 0x00105cee01007387 */ /* 0x000fe80000100800 */
[----:B------:R-:W-:Y:S04]  /*134b0*/  STL [R1+0x1058], R239 ;  /* 0x001058ef01007387 */ /* 0x000fe80000100800 */
[----:B-1----:R-:W3:Y:S04]  /*134c0*/  LDL.LU.64 R220, [R1+0x10b8] ;  /* 0x0010b80001dc7983 */ /* 0x002ee80000300a00 */
[----:B------:R-:W-:Y:S04]  /*134d0*/  STL [R1+0x1064], R240 ;  /* 0x001064f001007387 */ /* 0x000fe80000100800 */
[----:B------:R-:W-:Y:S04]  /*134e0*/  STL [R1+0x1060], R241 ;  /* 0x001060f101007387 */ /* 0x000fe80000100800 */
[----:B------:R-:W3:Y:S04]  /*134f0*/  LDL.LU.64 R166, [R1+0x10c0] ;  /* 0x0010c00001a67983 */ /* 0x000ee80000300a00 */
        /* <DEDUP_REMOVED lines=15> */
[----:B----4-:R1:W-:Y:S01]  /*135f0*/  STL [R1+0x1094], R182 ;  /* 0x001094b601007387 */ /* 0x0103e20000100800 */
[----:B------:R-:W-:-:S03]  /*13600*/  IMAD.MOV.U32 R0, RZ, RZ, R183 ;  /* 0x000000ffff007224 */ /* 0x000fc600078e00b7 */
[----:B-1----:R-:W4:Y:S04]  /*13610*/  LDL.LU.64 R182, [R1+0x10f0] ;  /* 0x0010f00001b67983 */ /* 0x002f280000300a00 */
        /* <DEDUP_REMOVED lines=8> */
[----:B------:R3:W-:Y:S02]  /*136a0*/  STL [R1+0x10a0], R0 ;  /* 0x0010a00001007387 */ /* 0x0007e40000100800 */
[----:B---3--:R-:W-:Y:S02]  /*136b0*/  IMAD.MOV.U32 R0, RZ, RZ, R227 ;  /* 0x000000ffff007224 */ /* 0x008fe400078e00e3 */
[----:B------:R1:W-:Y:S04]  /*136c0*/  STL [R1+0x10ac], R226 ;  /* 0x0010ace201007387 */ /* 0x0003e80000100800 */
[----:B-1----:R-:W3:Y:S04]  /*136d0*/  LDL.LU.64 R226, [R1+0x1108] ;  /* 0x0011080001e27983 */ /* 0x002ee80000300a00 */
[----:B------:R1:W-:Y:S04]  /*136e0*/  STL [R1+0x10a8], R0 ;  /* 0x0010a80001007387 */ /* 0x0003e80000100800 */
[----:B------:R1:W-:Y:S04]  /*136f0*/  STL [R1+0x10b4], R220 ;  /* 0x0010b4dc01007387 */ /* 0x0003e80000100800 */
[----:B------:R-:W3:Y:S01]  /*13700*/  LDL.LU.64 R164, [R1+0x1110] ;  /* 0x0011100001a47983 */ /* 0x000ee20000300a00 */
[----:B-1----:R-:W-:-:S05]  /*13710*/  IMAD.MOV.U32 R0, RZ, RZ, R221 ;  /* 0x000000ffff007224 */ /* 0x002fca00078e00dd */
[----:B------:R1:W-:Y:S04]  /*13720*/  STL [R1+0x10b0], R0 ;  /* 0x0010b00001007387 */ /* 0x0003e80000100800 */
[----:B------:R1:W-:Y:S04]  /*13730*/  STL [R1+0x10bc], R166 ;  /* 0x0010bca601007387 */ /* 0x0003e80000100800 */
[----:B------:R-:W3:Y:S01]  /*13740*/  LDL.LU.64 R220, [R1+0x1118] ;  /* 0x0011180001dc7983 */ /* 0x000ee20000300a00 */
[----:B-1----:R-:W-:-:S03]  /*13750*/  IMAD.MOV.U32 R0, RZ, RZ, R167 ;  /* 0x000000ffff007224 */ /* 0x002fc600078e00a7 */
[----:B------:R-:W-:Y:S04]  /*13760*/  STL [R1+0x10c4], R168 ;  /* 0x0010c4a801007387 */ /* 0x000fe80000100800 */
[----:B------:R1:W-:Y:S04]  /*13770*/  STL [R1+0x10b8], R0 ;  /* 0x0010b80001007387 */ /* 0x0003e80000100800 */
[----:B------:R-:W3:Y:S01]  /*13780*/  LDL.LU.64 R166, [R1+0x1120] ;  /* 0x0011200001a67983 */ /* 0x000ee20000300a00 */
[----:B-1----:R-:W-:-:S03]  /*13790*/  IMAD.MOV.U32 R0, RZ, RZ, R169 ;  /* 0x000000ffff007224 */ /* 0x002fc600078e00a9 */
[----:B------:R-:W-:Y:S04]  /*137a0*/  STL [R1+0x10cc], R170 ;  /* 0x0010ccaa01007387 */ /* 0x000fe80000100800 */
[----:B------:R1:W-:Y:S04]  /*137b0*/  STL [R1+0x10c0], R0 ;  /* 0x0010c00001007387 */ /* 0x0003e80000100800 */
[----:B------:R-:W3:Y:S01]  /*137c0*/  LDL.LU.64 R168, [R1+0x1128] ;  /* 0x0011280001a87983 */ /* 0x000ee20000300a00 */
[----:B-1----:R-:W-:-:S03]  /*137d0*/  MOV R0, R171 ;  /* 0x000000ab00007202 */ /* 0x002fc60000000f00 */
[----:B------:R-:W-:Y:S04]  /*137e0*/  STL [R1+0x10d4], R162 ;  /* 0x0010d4a201007387 */ /* 0x000fe80000100800 */
        /* <DEDUP_REMOVED lines=8> */
[----:B------:R1:W-:Y:S02]  /*13870*/  STL [R1+0x10d8], R0 ;  /* 0x0010d80001007387 */ /* 0x0003e40000100800 */
[----:B-1----:R-:W-:Y:S02]  /*13880*/  IMAD.MOV.U32 R0, RZ, RZ, R181 ;  /* 0x000000ffff007224 */ /* 0x002fe400078e00b5 */
[----:B------:R-:W3:Y:S04]  /*13890*/  LDL.LU.64 R180, [R1+0x1140] ;  /* 0x0011400001b47983 */ /* 0x000ee80000300a00 */
[----:B------:R4:W-:Y:S02]  /*138a0*/  STL [R1+0x10e0], R0 ;  /* 0x0010e00001007387 */ /* 0x0009e40000100800 */
[----:B----4-:R-:W-:-:S02]  /*138b0*/  IMAD.MOV.U32 R0, RZ, RZ, R183 ;  /* 0x000000ffff007224 */ /* 0x010fc400078e00b7 */
[----:B------:R1:W-:Y:S04]  /*138c0*/  STL [R1+0x10ec], R182 ;  /* 0x0010ecb601007387 */ /* 0x0003e80000100800 */
[----:B-1----:R-:W4:Y:S04]  /*138d0*/  LDL.LU.64 R182, [R1+0x1148] ;  /* 0x0011480001b67983 */ /* 0x002f280000300a00 */
[----:B------:R1:W-:Y:S02]  /*138e0*/  STL [R1+0x10e8], R0 ;  /* 0x0010e80001007387 */ /* 0x0003e40000100800 */
[----:B-1----:R-:W-:-:S02]  /*138f0*/  MOV R0, R223 ;  /* 0x000000df00007202 */ /* 0x002fc40000000f00 */
[----:B------:R1:W-:Y:S04]  /*13900*/  STL [R1+0x10f4], R222 ;  /* 0x0010f4de01007387 */ /* 0x0003e80000100800 */
[----:B-1----:R-:W4:Y:S04]  /*13910*/  LDL.LU.64 R222, [R1+0x1150] ;  /* 0x0011500001de7983 */ /* 0x002f280000300a00 */
[----:B------:R1:W-:Y:S04]  /*13920*/  STL [R1+0x10f0], R0 ;  /* 0x0010f00001007387 */ /* 0x0003e80000100800 */
[----:B--2---:R2:W-:Y:S01]  /*13930*/  STL [R1+0x10fc], R224 ;  /* 0x0010fce001007387 */ /* 0x0045e20000100800 */
[----:B-1----:R-:W-:-:S03]  /*13940*/  IMAD.MOV.U32 R0, RZ, RZ, R225 ;  /* 0x000000ffff007224 */ /* 0x002fc600078e00e1 */
[----:B--2---:R-:W2:Y:S04]  /*13950*/  LDL.LU.64 R224, [R1+0x1158] ;  /* 0x0011580001e07983 */ /* 0x004ea80000300a00 */
[----:B------:R1:W-:Y:S04]  /*13960*/  STL [R1+0x10f8], R0 ;  /* 0x0010f80001007387 */ /* 0x0003e80000100800 */
[----:B---3--:R3:W-:Y:S01]  /*13970*/  STL [R1+0x1104], R226 ;  /* 0x001104e201007387 */ /* 0x0087e20000100800 */
[----:B-1----:R-:W-:-:S03]  /*13980*/  IMAD.MOV.U32 R0, RZ, RZ, R227 ;  /* 0x000000ffff007224 */ /* 0x002fc600078e00e3 */
[----:B---3--:R-:W3:Y:S04]  /*13990*/  LDL.LU.64 R226, [R1+0x1160] ;  /* 0x0011600001e27983 */ /* 0x008ee80000300a00 */
[----:B------:R1:W-:Y:S04]  /*139a0*/  STL [R1+0x1100], R0 ;  /* 0x0011000001007387 */ /* 0x0003e80000100800 */
[----:B------:R1:W-:Y:S02]  /*139b0*/  STL [R1+0x110c], R164 ;  /* 0x00110ca401007387 */ /* 0x0003e40000100800 */
[----:B-1----:R-:W-:-:S02]  /*139c0*/  IMAD.MOV.U32 R0, RZ, RZ, R165 ;  /* 0x000000ffff007224 */ /* 0x002fc400078e00a5 */
        /* <DEDUP_REMOVED lines=18> */
[----:B------:R-:W3:Y:S04]  /*13af0*/  LDL.LU.64 R170, [R1+0x1188] ;  /* 0x0011880001aa7983 */ /* 0x000ee80000300a00 */
[----:B------:R-:W3:Y:S01]  /*13b00*/  LDL.LU.64 R160, [R1+0x1190] ;  /* 0x0011900001a07983 */ /* 0x000ee20000300a00 */
[----:B-1----:R-:W-:-:S05]  /*13b10*/  IMAD.MOV.U32 R0, RZ, RZ, R163 ;  /* 0x000000ffff007224 */ /* 0x002fca00078e00a3 */
[----:B------:R1:W-:Y:S04]  /*13b20*/  STL [R1+0x1130], R0 ;  /* 0x0011300001007387 */ /* 0x0003e80000100800 */
[----:B------:R1:W-:Y:S02]  /*13b30*/  STL [R1+0x113c], R180 ;  /* 0x00113cb401007387 */ /* 0x0003e40000100800 */
[----:B-1----:R-:W-:Y:S02]  /*13b40*/  IMAD.MOV.U32 R0, RZ, RZ, R181 ;  /* 0x000000ffff007224 */ /* 0x002fe400078e00b5 */
[----:B------:R-:W3:Y:S04]  /*13b50*/  LDL.LU.64 R180, [R1+0x1198] ;  /* 0x0011980001b47983 */ /* 0x000ee80000300a00 */
[----:B------:R4:W-:Y:S02]  /*13b60*/  STL [R1+0x1138], R0 ;  /* 0x0011380001007387 */ /* 0x0009e40000100800 */
[----:B----4-:R-:W-:-:S02]  /*13b70*/  MOV R0, R183 ;  /* 0x000000b700007202 */ /* 0x010fc40000000f00 */
[----:B------:R1:W-:Y:S04]  /*13b80*/  STL [R1+0x1144], R182 ;  /* 0x001144b601007387 */ /* 0x0003e80000100800 */
[----:B-1----:R-:W4:Y:S04]  /*13b90*/  LDL.LU.64 R182, [R1+0x11a0] ;  /* 0x0011a00001b67983 */ /* 0x002f280000300a00 */
[----:B------:R1:W-:Y:S04]  /*13ba0*/  STL [R1+0x1140], R0 ;  /* 0x0011400001007387 */ /* 0x0003e80000100800 */
[----:B------:R2:W-:Y:S01]  /*13bb0*/  STL [R1+0x114c], R222 ;  /* 0x00114cde01007387 */ /* 0x0005e20000100800 */
[----:B-1----:R-:W-:-:S03]  /*13bc0*/  IMAD.MOV.U32 R0, RZ, RZ, R223 ;  /* 0x000000ffff007224 */ /* 0x002fc600078e00df */
[----:B------:R-:W4:Y:S04]  /*13bd0*/  LDL.LU.64 R162, [R1+0x11a8] ;  /* 0x0011a80001a27983 */ /* 0x000f280000300a00 */
        /* <DEDUP_REMOVED lines=8> */
[----:B------:R-:W3:Y:S04]  /*13c60*/  LDL.LU.64 R226, [R1+0x11c0] ;  /* 0x0011c00001e27983 */ /* 0x000ee80000300a00 */
        /* <DEDUP_REMOVED lines=24> */
[----:B------:R1:W-:Y:S02]  /*13df0*/  STL [R1+0x1188], R0 ;  /* 0x0011880001007387 */ /* 0x0003e40000100800 */
[----:B-1----:R-:W-:Y:S02]  /*13e00*/  MOV R0, R181 ;  /* 0x000000b500007202 */ /* 0x002fe40000000f00 */
[----:B------:R-:W3:Y:S04]  /*13e10*/  LDL.LU.64 R180, [R1+0x11f0] ;  /* 0x0011f00001b47983 */ /* 0x000ee80000300a00 */
[----:B------:R4:W-:Y:S02]  /*13e20*/  STL [R1+0x1190], R0 ;  /* 0x0011900001007387 */ /* 0x0009e40000100800 */
[----:B----4-:R-:W-:-:S02]  /*13e30*/  IMAD.MOV.U32 R0, RZ, RZ, R183 ;  /* 0x000000ffff007224 */ /* 0x010fc400078e00b7 */
[----:B------:R1:W-:Y:S04]  /*13e40*/  STL [R1+0x119c], R182 ;  /* 0x00119cb601007387 */ /* 0x0003e80000100800 */
[----:B------:R-:W-:Y:S04]  /*13e50*/  STL [R1+0x11a4], R162 ;  /* 0x0011a4a201007387 */ /* 0x000fe80000100800 */
[----:B------:R4:W-:Y:S04]  /*13e60*/  STL [R1+0x1198], R0 ;  /* 0x0011980001007387 */ /* 0x0009e80000100800 */
[----:B-1----:R-:W3:Y:S01]  /*13e70*/  LDL.LU.64 R182, [R1+0x11f8] ;  /* 0x0011f80001b67983 */ /* 0x002ee20000300a00 */
[----:B----4-:R-:W-:-:S03]  /*13e80*/  IMAD.MOV.U32 R0, RZ, RZ, R163 ;  /* 0x000000ffff007224 */ /* 0x010fc600078e00a3 */
[----:B--2---:R-:W-:Y:S04]  /*13e90*/  STL [R1+0x11ac], R222 ;  /* 0x0011acde01007387 */ /* 0x004fe80000100800 */
[----:B------:R1:W-:Y:S02]  /*13ea0*/  STL [R1+0x11a0], R0 ;  /* 0x0011a00001007387 */ /* 0x0003e40000100800 */
[----:B-1----:R-:W-:Y:S02]  /*13eb0*/  IMAD.MOV.U32 R0, RZ, RZ, R223 ;  /* 0x000000ffff007224 */ /* 0x002fe400078e00df */
[----:B------:R-:W2:Y:S04]  /*13ec0*/  LDL.LU.64 R222, [R1+0x1200] ;  /* 0x0012000001de7983 */ /* 0x000ea80000300a00 */
[----:B------:R1:W-:Y:S04]  /*13ed0*/  STL [R1+0x11a8], R0 ;  /* 0x0011a80001007387 */ /* 0x0003e80000100800 */
[----:B---3--:R3:W-:Y:S01]  /*13ee0*/  STL [R1+0x11b4], R224 ;  /* 0x0011b4e001007387 */ /* 0x0087e20000100800 */
[----:B-1----:R-:W-:-:S03]  /*13ef0*/  IMAD.MOV.U32 R0, RZ, RZ, R225 ;  /* 0x000000ffff007224 */ /* 0x002fc600078e00e1 */
[----:B------:R-:W-:Y:S04]  /*13f00*/  STL [R1+0x11bc], R226 ;  /* 0x0011bce201007387 */ /* 0x000fe80000100800 */
[----:B------:R1:W-:Y:S04]  /*13f10*/  STL [R1+0x11b0], R0 ;  /* 0x0011b00001007387 */ /* 0x0003e80000100800 */
[----:B---3--:R-:W3:Y:S01]  /*13f20*/  LDL.LU.64 R224, [R1+0x1208] ;  /* 0x0012080001e07983 */ /* 0x008ee20000300a00 */
        /* <DEDUP_REMOVED lines=15> */
[----:B------:R-:W4:Y:S04]  /*14020*/  LDL.LU.64 R156, [R1+0x1228] ;  /* 0x00122800019c7983 */ /* 0x000f280000300a00 */
        /* <DEDUP_REMOVED lines=17> */
[----:B------:R2:W-:Y:S02]  /*14140*/  STL [R1+0x11f0], R0 ;  /* 0x0011f00001007387 */ /* 0x0005e40000100800 */
[----:B--2---:R-:W-:Y:S02]  /*14150*/  IMAD.MOV.U32 R0, RZ, RZ, R223 ;  /* 0x000000ffff007224 */ /* 0x004fe400078e00df */
[----:B------:R-:W-:Y:S04]  /*14160*/  STL [R1+0x11fc], R222 ;  /* 0x0011fcde01007387 */ /* 0x000fe80000100800 */
[----:B------:R-:W2:Y:S04]  /*14170*/  LDL.LU.64 R180, [R1+0x1268] ;  /* 0x0012680001b47983 */ /* 0x000ea80000300a00 */
[----:B------:R-:W2:Y:S04]  /*14180*/  LDL.LU.64 R182, [R1+0x1270] ;  /* 0x0012700001b67983 */ /* 0x000ea80000300a00 */
[----:B------:R3:W-:Y:S02]  /*14190*/  STL [R1+0x11f8], R0 ;  /* 0x0011f80001007387 */ /* 0x0007e40000100800 */
[----:B---3--:R-:W-:-:S02]  /*141a0*/  IMAD.MOV.U32 R0, RZ, RZ, R225 ;  /* 0x000000ffff007224 */ /* 0x008fc400078e00e1 */
[----:B------:R1:W-:Y:S04]  /*141b0*/  STL [R1+0x1204], R224 ;  /* 0x001204e001007387 */ /* 0x0003e80000100800 */
[----:B------:R-:W3:Y:S04]  /*141c0*/  LDL.LU.64 R222, [R1+0x1278] ;  /* 0x0012780001de7983 */ /* 0x000ee80000300a00 */
[----:B----4-:R-:W-:Y:S04]  /*141d0*/  STL [R1+0x120c], R226 ;  /* 0x00120ce201007387 */ /* 0x010fe80000100800 */
[----:B------:R4:W-:Y:S04]  /*141e0*/  STL [R1+0x1200], R0 ;  /* 0x0012000001007387 */ /* 0x0009e80000100800 */
[----:B-1----:R-:W3:Y:S01]  /*141f0*/  LDL.LU.64 R224, [R1+0x1280] ;  /* 0x0012800001e07983 */ /* 0x002ee20000300a00 */
[----:B----4-:R-:W-:-:S05]  /*14200*/  MOV R0, R227 ;  /* 0x000000e300007202 */ /* 0x010fca0000000f00 */
[----:B------:R1:W-:Y:S04]  /*14210*/  STL [R1+0x1208], R0 ;  /* 0x0012080001007387 */ /* 0x0003e80000100800 */
[----:B------:R-:W-:Y:S04]  /*14220*/  STL [R1+0x1214], R154 ;  /* 0x0012149a01007387 */ /* 0x000fe80000100800 */
[----:B------:R-:W4:Y:S01]  /*14230*/  LDL.LU.64 R226, [R1+0x1288] ;  /* 0x0012880001e27983 */ /* 0x000f220000300a00 */
[----:B-1----:R-:W-:-:S03]  /*14240*/  IMAD.MOV.U32 R0, RZ, RZ, R155 ;  /* 0x000000ffff007224 */ /* 0x002fc600078e009b */
[----:B------:R-:W-:Y:S04]  /*14250*/  STL [R1+0x121c], R220 ;  /* 0x00121cdc01007387 */ /* 0x000fe80000100800 */
[----:B------:R1:W-:Y:S02]  /*14260*/  STL [R1+0x1210], R0 ;  /* 0x0012100001007387 */ /* 0x0003e40000100800 */
[----:B-1----:R-:W-:Y:S02]  /*14270*/  IMAD.MOV.U32 R0, RZ, RZ, R221 ;  /* 0x000000ffff007224 */ /* 0x002fe400078e00dd */
[----:B------:R-:W4:Y:S04]  /*14280*/  LDL.64 R220, [R1+0x1290] ;  /* 0x0012900001dc7983 */ /* 0x000f280000100a00 */
[----:B------:R1:W-:Y:S04]  /*14290*/  STL [R1+0x1218], R0 ;  /* 0x0012180001007387 */ /* 0x0003e80000100800 */
[----:B------:R-:W-:Y:S01]  /*142a0*/  STL [R1+0x1224], R156 ;  /* 0x0012249c01007387 */ /* 0x000fe20000100800 */
[----:B-1----:R-:W-:-:S03]  /*142b0*/  IMAD.MOV.U32 R0, RZ, RZ, R157 ;  /* 0x000000ffff007224 */ /* 0x002fc600078e009d */
[----:B------:R-:W-:Y:S04]  /*142c0*/  STL [R1+0x122c], R158 ;  /* 0x00122c9e01007387 */ /* 0x000fe80000100800 */
        /* <DEDUP_REMOVED lines=16> */
[----:B------:R-:W-:Y:S01]  /*143d0*/  STL [R1+0x125c], R170 ;  /* 0x00125caa01007387 */ /* 0x000fe20000100800 */
[----:B-1----:R-:W-:-:S05]  /*143e0*/  IMAD.MOV.U32 R0, RZ, RZ, R169 ;  /* 0x000000ffff007224 */ /* 0x002fca00078e00a9 */
[----:B------:R1:W-:Y:S02]  /*143f0*/  STL [R1+0x1250], R0 ;  /* 0x0012500001007387 */ /* 0x0003e40000100800 */
[----:B-1----:R-:W-:Y:S02]  /*14400*/  MOV R0, R171 ;  /* 0x000000ab00007202 */ /* 0x002fe40000000f00 */
[----:B--2---:R-:W-:Y:S04]  /*14410*/  STL [R1+0x1264], R180 ;  /* 0x001264b401007387 */ /* 0x004fe80000100800 */
[----:B------:R1:W-:Y:S04]  /*14420*/  STL [R1+0x1258], R0 ;  /* 0x0012580001007387 */ /* 0x0003e80000100800 */
[----:B------:R-:W-:Y:S01]  /*14430*/  STL [R1+0x126c], R182 ;  /* 0x00126cb601007387 */ /* 0x000fe20000100800 */
[----:B-1----:R-:W-:-:S05]  /*14440*/  IMAD.MOV.U32 R0, RZ, RZ, R181 ;  /* 0x000000ffff007224 */ /* 0x002fca00078e00b5 */
[----:B------:R1:W-:Y:S02]  /*14450*/  STL [R1+0x1260], R0 ;  /* 0x0012600001007387 */ /* 0x0003e40000100800 */
[----:B-1----:R-:W-:Y:S02]  /*14460*/  IMAD.MOV.U32 R0, RZ, RZ, R183 ;  /* 0x000000ffff007224 */ /* 0x002fe400078e00b7 */
[----:B---3--:R-:W-:Y:S04]  /*14470*/  STL [R1+0x1274], R222 ;  /* 0x001274de01007387 */ /* 0x008fe80000100800 */
[----:B------:R1:W-:Y:S02]  /*14480*/  STL [R1+0x1268], R0 ;  /* 0x0012680001007387 */ /* 0x0003e40000100800 */
[----:B-1----:R-:W-:-:S05]  /*14490*/  IMAD.MOV.U32 R0, RZ, RZ, R223 ;  /* 0x000000ffff007224 */ /* 0x002fca00078e00df */
[----:B------:R1:W-:Y:S04]  /*144a0*/  STL [R1+0x1270], R0 ;  /* 0x0012700001007387 */ /* 0x0003e80000100800 */
[----:B------:R-:W-:Y:S01]  /*144b0*/  STL [R1+0x127c], R224 ;  /* 0x00127ce001007387 */ /* 0x000fe20000100800 */
[----:B-1----:R-:W-:Y:S01]  /*144c0*/  MOV R0, R225 ;  /* 0x000000e100007202 */ /* 0x002fe20000000f00 */
[----:B----4-:R-:W-:Y:S02]  /*144d0*/  IMAD.MOV.U32 R2, RZ, RZ, R227 ;  /* 0x000000ffff027224 */ /* 0x010fe400078e00e3 */
[----:B------:R-:W-:Y:S04]  /*144e0*/  STL [R1+0x1284], R226 ;  /* 0x001284e201007387 */ /* 0x000fe80000100800 */
[----:B------:R-:W-:Y:S04]  /*144f0*/  STL [R1+0x1278], R0 ;  /* 0x0012780001007387 */ /* 0x000fe80000100800 */
[----:B------:R1:W-:Y:S01]  /*14500*/  STL [R1+0x1280], R2 ;  /* 0x0012800201007387 */ /* 0x0003e20000100800 */
[----:B------:R-:W-:-:S03]  /*14510*/  IMAD.MOV.U32 R3, RZ, RZ, R221 ;  /* 0x000000ffff037224 */ /* 0x000fc600078e00dd */
[----:B------:R-:W-:Y:S04]  /*14520*/  STL [R1+0x128c], R220 ;  /* 0x00128cdc01007387 */ /* 0x000fe80000100800 */
[----:B------:R2:W-:Y:S04]  /*14530*/  STL [R1+0x1288], R3 ;  /* 0x0012880301007387 */ /* 0x0005e80000100800 */
        /* <DEDUP_REMOVED lines=309> */
[----:B------:R-:W1:Y:S04]  /*15890*/  S2R R7, SR_TID.X ;  /* 0x0000000000077919 */ /* 0x000e680000002100 */
        /* <DEDUP_REMOVED lines=13> */
[----:B------:R-:W-:-:S03]  /*15970*/  IMAD.MOV.U32 R223, RZ, RZ, 0x1f ;  /* 0x0000001fffdf7424 */ /* 0x000fc600078e00ff */
[----:B------:R3:W-:Y:S04]  /*15980*/  STL [R1+0x1e8], RZ ;  /* 0x0001e8ff01007387 */ /* 0x0007e80000100800 */
[----:B------:R3:W-:Y:S04]  /*15990*/  STL [R1+0x1ec], RZ ;  /* 0x0001ecff01007387 */ /* 0x0007e80000100800 */
[----:B------:R3:W-:Y:S04]  /*159a0*/  STL [R1+0x1b0], RZ ;  /* 0x0001b0ff01007387 */ /* 0x0007e80000100800 */
[----:B------:R3:W-:Y:S04]  /*159b0*/  STL [R1+0x1b4], RZ ;  /* 0x0001b4ff01007387 */ /* 0x0007e80000100800 */
[----:B------:R3:W-:Y:S01]  /*159c0*/  STL [R1+0x1b8], RZ ;  /* 0x0001b8ff01007387 */ /* 0x0007e20000100800 */
[----:B------:R-:W-:-:S03]  /*159d0*/  IADD3 R223, R223, c[0x0][0x180], RZ ;  /* 0x00006000dfdf7a10 */ /* 0x000fc60007ffe0ff */
[----:B------:R3:W-:Y:S01]  /*159e0*/  STL [R1+0x1bc], RZ ;  /* 0x0001bcff01007387 */ /* 0x0007e20000100800 */
[C---:B-1----:R-:W-:Y:S02]  /*159f0*/  LOP3.LUT R2, R7.reuse, 0x7, RZ, 0xc0, !PT ;  /* 0x0000000707027812 */ /* 0x042fe400078ec0ff */
[----:B------:R-:W-:Y:S02]  /*15a00*/  SHF.R.S32.HI R0, RZ, 0x1f, R223 ;  /* 0x0000001fff007819 */ /* 0x000fe400000114df */
[C---:B------:R-:W-:Y:S02]  /*15a10*/  LOP3.LUT R5, R7.reuse, 0x3, RZ, 0xc0, !PT ;  /* 0x0000000307057812 */ /* 0x040fe400078ec0ff */
[C---:B------:R-:W-:Y:S01]  /*15a20*/  LOP3.LUT R4, R7.reuse, 0x1c, RZ, 0xc0, !PT ;  /* 0x0000001c07047812 */ /* 0x040fe200078ec0ff */
[----:B------:R-:W-:Y:S01]  /*15a30*/  IMAD R2, R2, 0x90, RZ ;  /* 0x0000009002027824 */ /* 0x000fe200078e02ff */
[----:B------:R-:W-:Y:S01]  /*15a40*/  LEA.HI R0, R0, R223, RZ, 0x5 ;  /* 0x000000df00007211 */ /* 0x000fe200078f28ff */
[----:B--2---:R-:W-:-:S02]  /*15a50*/  IMAD.SHL.U32 R3, R7, 0x2, RZ ;  /* 0x0000000207037824 */ /* 0x004fc400078e00ff */
[----:B------:R-:W-:Y:S01]  /*15a60*/  IMAD R4, R5, 0x420, R4 ;  /* 0x0000042005047824 */ /* 0x000fe200078e0204 */
[----:B------:R-:W-:Y:S02]  /*15a70*/  SHF.R.S32.HI R0, RZ, 0x5, R0 ;  /* 0x00000005ff007819 */ /* 0x000fe40000011400 */
[----:B------:R-:W-:Y:S01]  /*15a80*/  LOP3.LUT R2, R2, 0x30, R3, 0x78, !PT ;  /* 0x0000003002027812 */ /* 0x000fe200078e7803 */
[----:B------:R-:W-:Y:S01]  /*15a90*/  USHF.R.S32.HI UR7, URZ, 0x1f, UR4 ;  /* 0x0000001f3f077899 */ /* 0x000fe20008011404 */
[C---:B------:R-:W-:Y:S01]  /*15aa0*/  LOP3.LUT R3, R4.reuse, 0x20, RZ, 0x3c, !PT ;  /* 0x0000002004037812 */ /* 0x040fe200078e3cff */
[----:B------:R-:W-:Y:S01]  /*15ab0*/  USHF.R.S32.HI UR8, URZ, 0x1f, UR5 ;  /* 0x0000001f3f087899 */ /* 0x000fe20008011405 */
[----:B------:R-:W-:Y:S01]  /*15ac0*/  LOP3.LUT R5, R4, 0x40, RZ, 0x3c, !PT ;  /* 0x0000004004057812 */ /* 0x000fe200078e3cff */
[----:B------:R-:W-:Y:S01]  /*15ad0*/  IMAD.MOV.U32 R7, RZ, RZ, RZ ;  /* 0x000000ffff077224 */ /* 0x000fe200078e00ff */
[----:B------:R-:W-:Y:S01]  /*15ae0*/  IADD3 R3, R0, -0x2, RZ ;  /* 0xfffffffe00037810 */ /* 0x000fe20007ffe0ff */
        /* <DEDUP_REMOVED lines=92> */
[----:B------:R-:W-:-:S02]  /*160b0*/  LOP3.LUT R4, R4, 0x60, RZ, 0x3c, !PT ;  /* 0x0000006004047812 */ /* 0x000fc400078e3cff */
[----:B------:R-:W-:Y:S01]  /*160c0*/  LOP3.LUT R0, R2, 0x40, RZ, 0x3c, !PT ;  /* 0x0000004002007812 */ /* 0x000fe200078e3cff */
[----:B------:R-:W-:Y:S02]  /*160d0*/  USHF.L.U32 UR12, UR4, 0x2, URZ ;  /* 0x00000002040c7899 */ /* 0x000fe4000800063f */
[----:B------:R-:W-:Y:S02]  /*160e0*/  USHF.L.U64.HI UR7, UR4, 0x2, UR7 ;  /* 0x0000000204077899 */ /* 0x000fe40008010207 */
[----:B------:R-:W-:Y:S02]  /*160f0*/  USHF.L.U32 UR9, UR5, 0x2, URZ ;  /* 0x0000000205097899 */ /* 0x000fe4000800063f */
[----:B------:R-:W-:Y:S02]  /*16100*/  UMOV UR6, 0x1 ;  /* 0x0000000100067882 */ /* 0x000fe40000000000 */
[----:B------:R-:W-:Y:S02]  /*16110*/  USHF.L.U64.HI UR8, UR5, 0x2, UR8 ;  /* 0x0000000205087899 */ /* 0x000fe40008010208 */
[----:B---3--:R-:W-:-:S02]  /*16120*/  UMOV UR4, 0xffffffff ;  /* 0xffffffff00047882 */ /* 0x008fc40000000000 */
.L_x_1:
[----:B------:R-:W-:Y:S01]  /*16130*/  STL.64 [R1+0x1a48], R146 ;  /* 0x001a489201007387 */ /* 0x000fe20000100a00 */
[----:B------:R-:W-:Y:S01]  /*16140*/  UIADD3 UR4, UR4, 0x1, URZ ;  /* 0x0000000104047890 */ /* 0x000fe2000fffe03f */
[----:B------:R-:W-:-:S04]  /*16150*/  DEPBAR.LE SB0, 0x2 ;  /* 0x000080800000791a */ /* 0x000fc80000000000 */
[----:B------:R-:W-:Y:S01]  /*16160*/  STL.64 [R1+0x1a40], R144 ;  /* 0x001a409001007387 */ /* 0x000fe20000100a00 */
[----:B------:R-:W-:-:S03]  /*16170*/  UISETP.GT.AND UP0, UPT, UR4, 0x1, UPT ;  /* 0x000000010400788c */ /* 0x000fc6000bf04270 */
[----:B------:R-:W-:Y:S01]  /*16180*/  STL.64 [R1+0x1a38], R150 ;  /* 0x001a389601007387 */ /* 0x000fe20000100a00 */
[----:B------:R-:W-:-:S03]  /*16190*/  USEL UR4, UR4, URZ, !UP0 ;  /* 0x0000003f04047287 */ /* 0x000fc6000c000000 */
[----:B------:R-:W-:Y:S03]  /*161a0*/  STL.64 [R1+0x1a30], R148 ;  /* 0x001a309401007387 */ /* 0x000fe60000100a00 */
[----:B------:R-:W-:Y:S01]  /*161b0*/  MOV R2, UR4 ;  /* 0x0000000400027c02 */ /* 0x000fe20008000f00 */
[----:B------:R-:W-:Y:S01]  /*161c0*/  STL.64 [R1+0x1a28], R154 ;  /* 0x001a289a01007387 */ /* 0x000fe20000100a00 */
[----:B------:R-:W-:-:S03]  /*161d0*/  IMAD.U32 R0, RZ, RZ, UR4 ;  /* 0x00000004ff007e24 */ /* 0x000fc6000f8e00ff */
[----:B------:R1:W-:Y:S04]  /*161e0*/  STL.64 [R1+0x1a20], R152 ;  /* 0x001a209801007387 */ /* 0x0003e80000100a00 */
        /* <DEDUP_REMOVED lines=12> */
[----:B------:R-:W-:Y:S04]  /*162b0*/  STL [R1+0x19bc], R220 ;  /* 0x0019bcdc01007387 */ /* 0x000fe80000100800 */
[----:B------:R-:W-:Y:S04]  /*162c0*/  STL [R1+0x19b8], R221 ;  /* 0x0019b8dd01007387 */ /* 0x000fe80000100800 */
[----:B------:R-:W-:Y:S04]  /*162d0*/  STL [R1+0x19b4], R222 ;  /* 0x0019b4de01007387 */ /* 0x000fe80000100800 */
[----:B------:R-:W-:Y:S04]  /*162e0*/  STL [R1+0x19b0], R223 ;  /* 0x0019b0df01007387 */ /* 0x000fe80000100800 */
[----:B------:R-:W-:Y:S04]  /*162f0*/  STL [R1+0x14cc], R7 ;  /* 0x0014cc0701007387 */ /* 0x000fe80000100800 */
[----:B-----5:R-:W-:Y:S04]  /*16300*/  STL [R1+0x14c8], R252 ;  /* 0x0014c8fc01007387 */ /* 0x020fe80000100800 */
[----:B-1----:R-:W2:Y:S04]  /*16310*/  LDL.LU.64 R152, [R1+0x5d0] ;  /* 0x0005d00001987983 */ /* 0x002ea80000300a00 */
[----:B------:R-:W2:Y:S04]  /*16320*/  LDL.LU.64 R154, [R1+0x5d8] ;  /* 0x0005d800019a7983 */ /* 0x000ea80000300a00 */
[----:B------:R-:W3:Y:S04]  /*16330*/  LDL.LU.64 R148, [R1+0x5c0] ;  /* 0x0005c00001947983 */ /* 0x000ee80000300a00 */
[----:B------:R-:W3:Y:S04]  /*16340*/  LDL.LU.64 R150, [R1+0x5c8] ;  /* 0x0005c80001967983 */ /* 0x000ee80000300a00 */
[----:B------:R-:W3:Y:S04]  /*16350*/  LDL.LU.64 R144, [R1+0x5b0] ;  /* 0x0005b00001907983 */ /* 0x000ee80000300a00 */
[----:B------:R-:W3:Y:S04]  /*16360*/  LDL.LU.64 R146, [R1+0x5b8] ;  /* 0x0005b80001927983 */ /* 0x000ee80000300a00 */
[----:B------:R-:W1:Y:S02]  /*16370*/  S2R R5, SR_TID.X ;  /* 0x0000000000057919 */ /* 0x000e640000002100 */
[----:B-1----:R-:W-:-:S02]  /*16380*/  LOP3.LUT R4, R5, 0x1c, RZ, 0xc0, !PT ;  /* 0x0000001c05047812 */ /* 0x002fc400078ec0ff */
[C---:B------:R-:W-:Y:S02]  /*16390*/  LOP3.LUT R3, R5.reuse, 0x3, RZ, 0xc0, !PT ;  /* 0x0000000305037812 */ /* 0x040fe400078ec0ff */
[C---:B------:R-:W-:Y:S02]  /*163a0*/  LOP3.LUT R6, R5.reuse, 0x1c, RZ, 0xc0, !PT ;  /* 0x0000001c05067812 */ /* 0x040fe400078ec0ff */
[----:B------:R-:W-:Y:S01]  /*163b0*/  LOP3.LUT R5, R5, 0x3, RZ, 0xc0, !PT ;  /* 0x0000000305057812 */ /* 0x000fe200078ec0ff */
[----:B------:R-:W-:Y:S01]  /*163c0*/  IMAD R3, R3, 0x420, R4 ;  /* 0x0000042003037824 */ /* 0x000fe200078e0204 */
[----:B------:R-:W-:-:S03]  /*163d0*/  MOV R4, UR4 ;  /* 0x0000000400047c02 */ /* 0x000fc60008000f00 */
[----:B------:R-:W-:Y:S01]  /*163e0*/  IMAD R5, R5, 0x420, R6 ;  /* 0x0000042005057824 */ /* 0x000fe200078e0206 */
[----:B------:R-:W-:-:S03]  /*163f0*/  LOP3.LUT R3, R3, 0x20, RZ, 0x3c, !PT ;  /* 0x0000002003037812 */ /* 0x000fc600078e3cff */
[----:B------:R-:W-:Y:S01]  /*16400*/  IMAD R2, R2, 0x8000, R5 ;  /* 0x0000800002027824 */ /* 0x000fe200078e0205 */
[----:B------:R-:W-:Y:S01]  /*16410*/  BAR.SYNC.DEFER_BLOCKING 0x0 ;  /* 0x0000000000007b1d */ /* 0x000fe20000010000 */
[----:B------:R-:W-:Y:S02]  /*16420*/  IMAD R0, R0, 0x8000, R3 ;  /* 0x0000800000007824 */ /* 0x000fe400078e0203 */
[----:B------:R-:W-:-:S03]  /*16430*/  IMAD.U32 R3, RZ, RZ, UR4 ;  /* 0x00000004ff037e24 */ /* 0x000fc6000f8e00ff */
[----:B------:R-:W1:Y:S04]  /*16440*/  S2R R5, SR_TID.X ;  /* 0x0000000000057919 */ /* 0x000e680000002100 */
[----:B------:R-:W-:Y:S04]  /*16450*/  LDS R204, [R2] ;  /* 0x0000000002cc7984 */ /* 0x000fe80000000800 */
[----:B------:R-:W-:Y:S01]  /*16460*/  LDS R206, [R2+0x1000] ;  /* 0x0010000002ce7984 */ /* 0x000fe20000000800 */
[C---:B-1----:R-:W-:Y:S01]  /*16470*/  LOP3.LUT R6, R5.reuse, 0x7, RZ, 0xc0, !PT ;  /* 0x0000000705067812 */ /* 0x042fe200078ec0ff */
[C---:B------:R-:W-:Y:S01]  /*16480*/  IMAD.SHL.U32 R184, R5.reuse, 0x2, RZ ;  /* 0x0000000205b87824 */ /* 0x040fe200078e00ff */
[C---:B------:R-:W-:Y:S01]  /*16490*/  LOP3.LUT R186, R5.reuse, 0x1c, RZ, 0xc0, !PT ;  /* 0x0000001c05ba7812 */ /* 0x040fe200078ec0ff */
[----:B------:R-:W-:Y:S01]  /*164a0*/  LDS R205, [R0] ;  /* 0x0000000000cd7984 */ /* 0x000fe20000000800 */
[C---:B------:R-:W-:Y:S01]  /*164b0*/  LOP3.LUT R185, R5.reuse, 0x3, RZ, 0xc0, !PT ;  /* 0x0000000305b97812 */ /* 0x040fe200078ec0ff */
[----:B------:R-:W-:Y:S01]  /*164c0*/  IMAD R6, R6, 0x90, RZ ;  /* 0x0000009006067824 */ /* 0x000fe200078e02ff */
[C---:B------:R-:W-:Y:S01]  /*164d0*/  LOP3.LUT R188, R5.reuse, 0x1c, RZ, 0xc0, !PT ;  /* 0x0000001c05bc7812 */ /* 0x040fe200078ec0ff */
[----:B------:R-:W-:Y:S01]  /*164e0*/  LDS R207, [R0+0x1000] ;  /* 0x0010000000cf7984 */ /* 0x000fe20000000800 */
[----:B------:R-:W-:Y:S01]  /*164f0*/  LOP3.LUT R187, R5, 0x3, RZ, 0xc0, !PT ;  /* 0x0000000305bb7812 */ /* 0x000fe200078ec0ff */
[----:B------:R-:W-:Y:S01]  /*16500*/  IMAD.U32 R5, RZ, RZ, UR4 ;  /* 0x00000004ff057e24 */ /* 0x000fe2000f8e00ff */
[----:B------:R-:W-:Y:S01]  /*16510*/  LOP3.LUT R6, R6, 0x30, R184, 0x78, !PT ;  /* 0x0000003006067812 */ /* 0x000fe200078e78b8 */
[----:B------:R-:W-:Y:S01]  /*16520*/  IMAD R185, R185, 0x420, R186 ;  /* 0x00000420b9b97824 */ /* 0x000fe200078e02ba */
[----:B------:R-:W-:Y:S01]  /*16530*/  LDS R212, [R2+0x80] ;  /* 0x0000800002d47984 */ /* 0x000fe20000000800 */
[----:B------:R-:W-:Y:S01]  /*16540*/  IMAD R187, R187, 0x420, R188 ;  /* 0x00000420bbbb7824 */ /* 0x000fe200078e02bc */
[----:B------:R-:W-:-:S02]  /*16550*/  LEA R5, R5, R6, 0xd ;  /* 0x0000000605057211 */ /* 0x000fc400078e68ff */
[----:B------:R-:W-:Y:S01]  /*16560*/  LOP3.LUT R185, R185, 0x60, RZ, 0x3c, !PT ;  /* 0x00000060b9b97812 */ /* 0x000fe200078e3cff */
[----:B------:R-:W-:Y:S01]  /*16570*/  LDS R214, [R2+0x1080] ;  /* 0x0010800002d67984 */ /* 0x000fe20000000800 */
[----:B------:R-:W-:-:S03]  /*16580*/  LOP3.LUT R187, R187, 0x40, RZ, 0x3c, !PT ;  /* 0x00000040bbbb7812 */ /* 0x000fc600078e3cff */
[----:B------:R-:W1:Y:S01]  /*16590*/  LDSM.16.M88.4 R196, [R5+0x10000] ;  /* 0x0100000005c4783b */ /* 0x000e620000000200 */
[----:B------:R-:W-:Y:S02]  /*165a0*/  IMAD R4, R4, 0x8000, R185 ;  /* 0x0000800004047824 */ /* 0x000fe400078e02b9 */
[----:B------:R-:W-:Y:S01]  /*165b0*/  IMAD R3, R3, 0x8000, R187 ;  /* 0x0000800003037824 */ /* 0x000fe200078e02bb */
[----:B------:R-:W1:Y:S04]  /*165c0*/  LDSM.16.M88.4 R192, [R5+0x10400] ;  /* 0x0104000005c0783b */ /* 0x000e680000000200 */
[----:B------:R-:W1:Y:S04]  /*165d0*/  LDSM.16.M88.4 R200, [R5+0x10800] ;  /* 0x0108000005c8783b */ /* 0x000e680000000200 */
[----:B------:R-:W1:Y:S04]  /*165e0*/  LDSM.16.M88.4 R248, [R5+0x10c00] ;  /* 0x010c000005f8783b */ /* 0x000e680000000200 */
[----:B------:R-:W1:Y:S04]  /*165f0*/  LDSM.16.M88.4 R244, [R5+0x11000] ;  /* 0x0110000005f4783b */ /* 0x000e680000000200 */
[----:B------:R-:W1:Y:S04]  /*16600*/  LDSM.16.M88.4 R240, [R5+0x11400] ;  /* 0x0114000005f0783b */ /* 0x000e680000000200 */
[----:B------:R-:W1:Y:S04]  /*16610*/  LDSM.16.M88.4 R188, [R5+0x11800] ;  /* 0x0118000005bc783b */ /* 0x000e680000000200 */
[----:B------:R-:W1:Y:S04]  /*16620*/  LDSM.16.M88.4 R184, [R5+0x11c00] ;  /* 0x011c000005b8783b */ /* 0x000e680000000200 */
[----:B------:R-:W-:Y:S04]  /*16630*/  LDS R208, [R3] ;  /* 0x0000000003d07984 */ /* 0x000fe80000000800 */
[----:B------:R-:W-:Y:S04]  /*16640*/  LDS R210, [R3+0x1000] ;  /* 0x0010000003d27984 */ /* 0x000fe80000000800 */
[----:B-1----:R-:W-:Y:S04]  /*16650*/  STL [R1+0x19a0], R198 ;  /* 0x0019a0c601007387 */ /* 0x002fe80000100800 */
[----:B------:R-:W-:Y:S04]  /*16660*/  STL [R1+0x199c], R199 ;  /* 0x00199cc701007387 */ /* 0x000fe80000100800 */
[----:B------:R1:W-:Y:S04]  /*16670*/  STL [R1+0x19a8], R194 ;  /* 0x0019a8c201007387 */ /* 0x0003e80000100800 */
[----:B------:R-:W-:Y:S04]  /*16680*/  STL [R1+0x19a4], R195 ;  /* 0x0019a4c301007387 */ /* 0x000fe80000100800 */
        /* <DEDUP_REMOVED lines=12> */
[----:B------:R-:W4:Y:S04]  /*16750*/  LDL.LU.64 R164, [R1+0x5a0] ;  /* 0x0005a00001a47983 */ /* 0x000f280000300a00 */
[----:B------:R-:W4:Y:S04]  /*16760*/  LDL.LU.64 R166, [R1+0x5a8] ;  /* 0x0005a80001a67983 */ /* 0x000f280000300a00 */
[----:B------:R-:W-:Y:S04]  /*16770*/  LDS R209, [R4] ;  /* 0x0000000004d17984 */ /* 0x000fe80000000800 */
[----:B------:R-:W1:Y:S04]  /*16780*/  LDS R211, [R4+0x1000] ;  /* 0x0010000004d37984 */ /* 0x000e680000000800 */
[----:B------:R-:W-:Y:S04]  /*16790*/  LDS R213, [R0+0x80] ;  /* 0x0000800000d57984 */ /* 0x000fe80000000800 */
[----:B------:R-:W1:Y:S04]  /*167a0*/  LDS R215, [R0+0x1080] ;  /* 0x0010800000d77984 */ /* 0x000e680000000800 */
[----:B------:R-:W-:Y:S04]  /*167b0*/  LDS R216, [R3+0x80] ;  /* 0x0000800003d87984 */ /* 0x000fe80000000800 */
[----:B------:R-:W-:Y:S04]  /*167c0*/  LDS R218, [R3+0x1080] ;  /* 0x0010800003da7984 */ /* 0x000fe80000000800 */
[----:B------:R-:W-:Y:S04]  /*167d0*/  LDS R217, [R4+0x80] ;  /* 0x0000800004d97984 */ /* 0x000fe80000000800 */
[----:B------:R-:W1:Y:S01]  /*167e0*/  LDS R219, [R4+0x1080] ;  /* 0x0010800004db7984 */ /* 0x000e620000000800 */
[C---:B--2---:R-:W-:Y:S08]  /*167f0*/  HMMA.1688.F32.TF32 R152, R204.reuse, R196, R152 ;  /* 0x000000c4cc98723c */ /* 0x044ff00000081098 */
[C---:B---3--:R-:W-:Y:S08]  /*16800*/  HMMA.1688.F32.TF32 R148, R204.reuse, R192, R148 ;  /* 0x000000c0cc94723c */ /* 0x048ff00000081094 */
[----:B------:R-:W-:Y:S07]  /*16810*/  HMMA.1688.F32.TF32 R144, R204, R200, R144 ;  /* 0x000000c8cc90723c */ /* 0x000fee0000081090 */
[----:B------:R2:W-:Y:S04]  /*16820*/  STL.64 [R1+0x5d0], R152 ;  /* 0x0005d09801007387 */ /* 0x0005e80000100a00 */
[----:B------:R3:W-:Y:S04]  /*16830*/  STL.64 [R1+0x5d8], R154 ;  /* 0x0005d89a01007387 */ /* 0x0007e80000100a00 */
[----:B------:R-:W4:Y:S04]  /*16840*/  LDL.LU.64 R160, [R1+0x590] ;  /* 0x0005900001a07983 */ /* 0x000f280000300a00 */
[----:B------:R-:W4:Y:S04]  /*16850*/  LDL.LU.64 R162, [R1+0x598] ;  /* 0x0005980001a27983 */ /* 0x000f280000300a00 */
[----:B------:R-:W4:Y:S04]  /*16860*/  LDL.LU.64 R156, [R1+0x580] ;  /* 0x00058000019c7983 */ /* 0x000f280000300a00 */
[----:B------:R-:W4:Y:S04]  /*16870*/  LDL.LU.64 R158, [R1+0x588] ;  /* 0x00058800019e7983 */ /* 0x000f280000300a00 */
[----:B------:R3:W-:Y:S01]  /*16880*/  STL.64 [R1+0x5c0], R148 ;  /* 0x0005c09401007387 */ /* 0x0007e20000100a00 */
[----:B------:R-:W-:-:S03]  /*16890*/  IMAD.MOV.U32 R220, RZ, RZ, R151 ;  /* 0x000000ffffdc7224 */ /* 0x000fc600078e0097 */
[----:B------:R3:W-:Y:S01]  /*168a0*/  STL [R1+0x5c8], R150 ;  /* 0x0005c89601007387 */ /* 0x0007e20000100800 */
[----:B-1----:R-:W-:-:S03]  /*168b0*/  IMAD.MOV.U32 R194, RZ, RZ, R144 ;  /* 0x000000ffffc27224 */ /* 0x002fc600078e0090 */
[----:B--2---:R-:W2:Y:S01]  /*168c0*/  LDL.LU.64 R152, [R1+0x570] ;  /* 0x0005700001987983 */ /* 0x004ea20000300a00 */
[----:B------:R-:W-:-:S03]  /*168d0*/  IMAD.MOV.U32 R195, RZ, RZ, R145 ;  /* 0x000000ffffc37224 */ /* 0x000fc600078e0091 */
[----:B---3--:R-:W2:Y:S01]  /*168e0*/  LDL.LU.64 R154, [R1+0x578] ;  /* 0x00057800019a7983 */ /* 0x008ea20000300a00 */
[----:B------:R-:W-:Y:S01]  /*168f0*/  IMAD.MOV.U32 R198, RZ, RZ, R146 ;  /* 0x000000ffffc67224 */ /* 0x000fe200078e0092 */
[----:B------:R-:W-:Y:S02]  /*16900*/  MOV R199, R147 ;  /* 0x0000009300c77202 */ /* 0x000fe40000000f00 */
[----:B------:R-:W3:Y:S04]  /*16910*/  LDL.LU.64 R148, [R1+0x560] ;  /* 0x0005600001947983 */ /* 0x000ee80000300a00 */
[----:B------:R-:W3:Y:S04]  /*16920*/  LDL.LU.64 R150, [R1+0x568] ;  /* 0x0005680001967983 */ /* 0x000ee80000300a00 */
[----:B------:R-:W3:Y:S04]  /*16930*/  LDL.LU.64 R144, [R1+0x550] ;  /* 0x0005500001907983 */ /* 0x000ee80000300a00 */
[----:B------:R-:W3:Y:S01]  /*16940*/  LDL.LU.64 R146, [R1+0x558] ;  /* 0x0005580001927983 */ /* 0x000ee20000300a00 */
[C---:B----4-:R-:W-:Y:S11]  /*16950*/  HMMA.1688.F32.TF32 R164, R204.reuse, R248, R164 ;  /* 0x000000f8cca4723c */ /* 0x050ff600000810a4 */
[----:B------:R-:W-:Y:S11]  /*16960*/  @!UPT UIADD3 URZ, URZ, URZ, URZ ;  /* 0x0000003f3f3ff290 */ /* 0x000ff6000fffe03f */
[----:B------:R-:W-:Y:S02]  /*16970*/  @!UPT UIADD3 URZ, URZ, URZ, URZ ;  /* 0x0000003f3f3ff290 */ /* 0x000fe4000fffe03f */
[----:B------:R-:W-:Y:S02]  /*16980*/  IMAD.MOV.U32 R221, RZ, RZ, R164 ;  /* 0x000000ffffdd7224 */ /* 0x000fe400078e00a4 */
[----:B------:R-:W-:Y:S02]  /*16990*/  IMAD.MOV.U32 R222, RZ, RZ, R165 ;  /* 0x000000ffffde7224 */ /* 0x000fe400078e00a5 */
[----:B------:R-:W-:Y:S02]  /*169a0*/  IMAD.MOV.U32 R223, RZ, RZ, R166 ;  /* 0x000000ffffdf7224 */ /* 0x000fe400078e00a6 */
[----:B------:R-:W-:Y:S01]  /*169b0*/  IMAD.MOV.U32 R202, RZ, RZ, R167 ;  /* 0x000000ffffca7224 */ /* 0x000fe200078e00a7 */
[C---:B------:R-:W-:Y:S08]  /*169c0*/  HMMA.1688.F32.TF32 R160, R204.reuse, R244, R160 ;  /* 0x000000f4cca0723c */ /* 0x040ff000000810a0 */
[C---:B------:R-:W-:Y:S08]  /*169d0*/  HMMA.1688.F32.TF32 R156, R204.reuse, R240, R156 ;  /* 0x000000f0cc9c723c */ /* 0x040ff0000008109c */
[C---:B--2---:R-:W-:Y:S08]  /*169e0*/  HMMA.1688.F32.TF32 R152, R204.reuse, R188, R152 ;  /* 0x000000bccc98723c */ /* 0x044ff00000081098 */
[----:B---3--:R-:W-:Y:S08]  /*169f0*/  HMMA.1688.F32.TF32 R148, R204, R184, R148 ;  /* 0x000000b8cc94723c */ /* 0x008ff00000081094 */
[----:B------:R-:W-:Y:S01]  /*16a00*/  HMMA.1688.F32.TF32 R144, R208, R196, R144 ;  /* 0x000000c4d090723c */ /* 0x000fe20000081090 */
[----:B------:R-:W-:Y:S04]  /*16a10*/  STL [R1+0x594], R161 ;  /* 0x000594a101007387 */ /* 0x000fe80000100800 */
[----:B------:R-:W-:Y:S04]  /*16a20*/  STL [R1+0x598], R162 ;  /* 0x000598a201007387 */ /* 0x000fe80000100800 */
[----:B------:R-:W-:Y:S04]  /*16a30*/  STL [R1+0x584], R157 ;  /* 0x0005849d01007387 */ /* 0x000fe80000100800 */
[----:B------:R-:W-:Y:S04]  /*16a40*/  STL.64 [R1+0x588], R158 ;  /* 0x0005889e01007387 */ /* 0x000fe80000100a00 */
[----:B------:R-:W-:Y:S04]  /*16a50*/  STL.64 [R1+0x570], R152 ;  /* 0x0005709801007387 */ /* 0x000fe80000100a00 */
[----:B------:R-:W-:Y:S03]  /*16a60*/  STL [R1+0x578], R154 ;  /* 0x0005789a01007387 */ /* 0x000fe60000100800 */
[----:B------:R-:W-:Y:S01]  /*16a70*/  IMAD.MOV.U32 R243, RZ, RZ, R144 ;  /* 0x000000fffff37224 */ /* 0x000fe200078e0090 */
[----:B------:R1:W-:Y:S01]  /*16a80*/  STL [R1+0x564], R149 ;  /* 0x0005649501007387 */ /* 0x0003e20000100800 */
[----:B------:R-:W-:Y:S01]  /*16a90*/  IMAD.MOV.U32 R187, RZ, RZ, R145 ;  /* 0x000000ffffbb7224 */ /* 0x000fe200078e0091 */
[----:B------:R-:W-:Y:S01]  /*16aa0*/  MOV R191, R147 ;  /* 0x0000009300bf7202 */ /* 0x000fe20000000f00 */
[----:B------:R-:W-:Y:S01]  /*16ab0*/  IMAD.MOV.U32 R190, RZ, RZ, R146 ;  /* 0x000000ffffbe7224 */ /* 0x000fe200078e0092 */
[----:B------:R-:W2:Y:S01]  /*16ac0*/  LDL.LU.64 R144, [R1+0x540] ;  /* 0x0005400001907983 */ /* 0x000ea20000300a00 */
[----:B------:R-:W-:-:S03]  /*16ad0*/  IMAD.MOV.U32 R247, RZ, RZ, R148 ;  /* 0x000000fffff77224 */ /* 0x000fc600078e0094 */
[----:B------:R-:W2:Y:S01]  /*16ae0*/  LDL.LU.64 R146, [R1+0x548] ;  /* 0x0005480001927983 */ /* 0x000ea20000300a00 */
[----:B------:R-:W-:Y:S01]  /*16af0*/  MOV R186, R150 ;  /* 0x0000009600ba7202 */ /* 0x000fe20000000f00 */
[----:B------:R-:W-:Y:S02]  /*16b00*/  IMAD.MOV.U32 R242, RZ, RZ, R151 ;  /* 0x000000fffff27224 */ /* 0x000fe400078e0097 */
[----:B-1----:R-:W3:Y:S01]  /*16b10*/  LDL.LU.64 R148, [R1+0x530] ;  /* 0x0005300001947983 */ /* 0x002ee20000300a00 */
[----:B------:R-:W-:-:S03]  /*16b20*/  IMAD.MOV.U32 R246, RZ, RZ, R155 ;  /* 0x000000fffff67224 */ /* 0x000fc600078e009b */
[----:B------:R-:W3:Y:S01]  /*16b30*/  LDL.LU.64 R150, [R1+0x538] ;  /* 0x0005380001967983 */ /* 0x000ee20000300a00 */
[----:B------:R-:W-:-:S03]  /*16b40*/  IMAD.MOV.U32 R251, RZ, RZ, R156 ;  /* 0x000000fffffb7224 */ /* 0x000fc600078e009c */
[----:B------:R-:W4:Y:S04]  /*16b50*/  LDL.LU.64 R152, [R1+0x520] ;  /* 0x0005200001987983 */ /* 0x000f280000300a00 */
[----:B------:R-:W4:Y:S01]  /*16b60*/  LDL.LU.64 R154, [R1+0x528] ;  /* 0x00052800019a7983 */ /* 0x000f220000300a00 */
[----:B------:R-:W-:-:S03]  /*16b70*/  MOV R203, R160 ;  /* 0x000000a000cb7202 */ /* 0x000fc60000000f00 */
[----:B------:R-:W4:Y:S01]  /*16b80*/  LDL.LU.64 R156, [R1+0x510] ;  /* 0x00051000019c7983 */ /* 0x000f220000300a00 */
[----:B------:R-:W-:-:S03]  /*16b90*/  IMAD.MOV.U32 R250, RZ, RZ, R163 ;  /* 0x000000fffffa7224 */ /* 0x000fc600078e00a3 */
        /* <DEDUP_REMOVED lines=19> */
[----:B------:R-:W-:Y:S08]  /*16cd0*/  HMMA.1688.F32.TF32 R92, R212, R188, R92 ;  /* 0x000000bcd45c723c */ /* 0x000ff0000008105c */
[C---:B--2---:R-:W-:Y:S08]  /*16ce0*/  HMMA.1688.F32.TF32 R144, R208.reuse, R192, R144 ;  /* 0x000000c0d090723c */ /* 0x044ff00000081090 */
[C---:B---3--:R-:W-:Y:S08]  /*16cf0*/  HMMA.1688.F32.TF32 R148, R208.reuse, R200, R148 ;  /* 0x000000c8d094723c */ /* 0x048ff00000081094 */
[C---:B----4-:R-:W-:Y:S08]  /*16d00*/  HMMA.1688.F32.TF32 R152, R208.reuse, R248, R152 ;  /* 0x000000f8d098723c */ /* 0x050ff00000081098 */
[C---:B------:R-:W-:Y:S01]  /*16d10*/  HMMA.1688.F32.TF32 R156, R208.reuse, R244, R156 ;  /* 0x000000f4d09c723c */ /* 0x040fe2000008109c */
[----:B------:R-:W-:Y:S07]  /*16d20*/  STL.64 [R1+0x540], R144 ;  /* 0x0005409001007387 */ /* 0x000fee0000100a00 */
[C---:B------:R-:W-:Y:S01]  /*16d30*/  HMMA.1688.F32.TF32 R160, R208.reuse, R240, R160 ;  /* 0x000000f0d0a0723c */ /* 0x040fe200000810a0 */
[----:B------:R1:W-:Y:S07]  /*16d40*/  STL.64 [R1+0x548], R146 ;  /* 0x0005489201007387 */ /* 0x0003ee0000100a00 */
[C---:B------:R-:W-:Y:S01]  /*16d50*/  HMMA.1688.F32.TF32 R164, R208.reuse, R188, R164 ;  /* 0x000000bcd0a4723c */ /* 0x040fe200000810a4 */
[----:B-1----:R-:W2:Y:S07]  /*16d60*/  LDL.LU.64 R146, [R1+0x1a48] ;  /* 0x001a480001927983 */ /* 0x002eae0000300a00 */
[----:B------:R-:W-:Y:S01]  /*16d70*/  HMMA.1688.F32.TF32 R208, R208, R184, R168 ;  /* 0x000000b8d0d0723c */ /* 0x000fe200000810a8 */
[----:B------:R-:W2:Y:S04]  /*16d80*/  LDL.LU.64 R144, [R1+0x1a40] ;  /* 0x001a400001907983 */ /* 0x000ea80000300a00 */
[----:B------:R-:W-:Y:S04]  /*16d90*/  STL.64 [R1+0x530], R148 ;  /* 0x0005309401007387 */ /* 0x000fe80000100a00 */
[----:B------:R1:W-:Y:S04]  /*16da0*/  STL.64 [R1+0x538], R150 ;  /* 0x0005389601007387 */ /* 0x0003e80000100a00 */
[----:B-1----:R-:W3:Y:S04]  /*16db0*/  LDL.LU.64 R150, [R1+0x1a38] ;  /* 0x001a380001967983 */ /* 0x002ee80000300a00 */
[----:B------:R-:W3:Y:S04]  /*16dc0*/  LDL.LU.64 R148, [R1+0x1a30] ;  /* 0x001a300001947983 */ /* 0x000ee80000300a00 */
[----:B------:R-:W-:Y:S04]  /*16dd0*/  STL.64 [R1+0x520], R152 ;  /* 0x0005209801007387 */ /* 0x000fe80000100a00 */
[----:B------:R1:W-:Y:S04]  /*16de0*/  STL.64 [R1+0x528], R154 ;  /* 0x0005289a01007387 */ /* 0x0003e80000100a00 */
[----:B-1----:R-:W4:Y:S04]  /*16df0*/  LDL.LU.64 R154, [R1+0x1a28] ;  /* 0x001a2800019a7983 */ /* 0x002f280000300a00 */
[----:B------:R-:W4:Y:S04]  /*16e00*/  LDL.LU.64 R152, [R1+0x1a20] ;  /* 0x001a200001987983 */ /* 0x000f280000300a00 */
[----:B------:R-:W-:Y:S04]  /*16e10*/  STL.64 [R1+0x510], R156 ;  /* 0x0005109c01007387 */ /* 0x000fe80000100a00 */
[----:B------:R1:W-:Y:S04]  /*16e20*/  STL.64 [R1+0x518], R158 ;  /* 0x0005189e01007387 */ /* 0x0003e80000100a00 */
[----:B-1----:R-:W2:Y:S04]  /*16e30*/  LDL.LU.64 R158, [R1+0x1a18] ;  /* 0x001a1800019e7983 */ /* 0x002ea80000300a00 */
[----:B------:R-:W2:Y:S04]  /*16e40*/  LDL.LU.64 R156, [R1+0x1a10] ;  /* 0x001a1000019c7983 */ /* 0x000ea80000300a00 */
[----:B------:R-:W-:Y:S04]  /*16e50*/  STL.64 [R1+0x500], R160 ;  /* 0x000500a001007387 */ /* 0x000fe80000100a00 */
[----:B------:R1:W-:Y:S01]  /*16e60*/  STL.64 [R1+0x508], R162 ;  /* 0x000508a201007387 */ /* 0x0003e20000100a00 */
[C---:B------:R-:W-:Y:S03]  /*16e70*/  HMMA.1688.F32.TF32 R236, R212.reuse, R196, R236 ;  /* 0x000000c4d4ec723c */ /* 0x040fe600000810ec */
[----:B-1----:R-:W2:Y:S04]  /*16e80*/  LDL.LU.64 R162, [R1+0x1a08] ;  /* 0x001a080001a27983 */ /* 0x002ea80000300a00 */
[----:B------:R-:W2:Y:S04]  /*16e90*/  LDL.LU.64 R160, [R1+0x1a00] ;  /* 0x001a000001a07983 */ /* 0x000ea80000300a00 */
[----:B------:R-:W-:Y:S04]  /*16ea0*/  STL.64 [R1+0x4f0], R164 ;  /* 0x0004f0a401007387 */ /* 0x000fe80000100a00 */
[----:B------:R1:W-:Y:S04]  /*16eb0*/  STL.64 [R1+0x4f8], R166 ;  /* 0x0004f8a601007387 */ /* 0x0003e80000100a00 */
[----:B-1----:R-:W2:Y:S04]  /*16ec0*/  LDL.LU.64 R166, [R1+0x19f8] ;  /* 0x0019f80001a67983 */ /* 0x002ea80000300a00 */
[----:B------:R-:W2:Y:S04]  /*16ed0*/  LDL.LU.64 R164, [R1+0x19f0] ;  /* 0x0019f00001a47983 */ /* 0x000ea80000300a00 */
[----:B------:R-:W2:Y:S04]  /*16ee0*/  LDL.LU.64 R170, [R1+0x19e8] ;  /* 0x0019e80001aa7983 */ /* 0x000ea80000300a00 */
[----:B------:R-:W2:Y:S04]  /*16ef0*/  LDL.LU.64 R168, [R1+0x19e0] ;  /* 0x0019e00001a87983 */ /* 0x000ea80000300a00 */
[----:B------:R-:W-:Y:S04]  /*16f00*/  STL.64 [R1+0x4e0], R208 ;  /* 0x0004e0d001007387 */ /* 0x000fe80000100a00 */
[----:B------:R1:W-:Y:S02]  /*16f10*/  STL.64 [R1+0x4e8], R210 ;  /* 0x0004e8d201007387 */ /* 0x0003e40000100a00 */
[C---:B-1----:R-:W-:Y:S02]  /*16f20*/  HMMA.1688.F32.TF32 R208, R212.reuse, R192, R232 ;  /* 0x000000c0d4d0723c */ /* 0x042fe400000810e8 */
[----:B------:R-:W-:Y:S04]  /*16f30*/  STL.64 [R1+0x4d0], R236 ;  /* 0x0004d0ec01007387 */ /* 0x000fe80000100a00 */
[----:B------:R-:W-:Y:S02]  /*16f40*/  STL.64 [R1+0x4d8], R238 ;  /* 0x0004d8ee01007387 */ /* 0x000fe40000100a00 */
[C---:B------:R-:W-:Y:S08]  /*16f50*/  HMMA.1688.F32.TF32 R228, R212.reuse, R200, R228 ;  /* 0x000000c8d4e4723c */ /* 0x040ff000000810e4 */
[C---:B------:R-:W-:Y:S07]  /*16f60*/  HMMA.1688.F32.TF32 R224, R212.reuse, R248, R224 ;  /* 0x000000f8d4e0723c */ /* 0x040fee00000810e0 */
[----:B------:R-:W-:Y:S04]  /*16f70*/  STL.64 [R1+0x4c0], R208 ;  /* 0x0004c0d001007387 */ /* 0x000fe80000100a00 */
[----:B------:R1:W-:Y:S02]  /*16f80*/  STL.64 [R1+0x4c8], R210 ;  /* 0x0004c8d201007387 */ /* 0x0003e40000100a00 */
[C---:B-1----:R-:W-:Y:S08]  /*16f90*/  HMMA.1688.F32.TF32 R208, R212.reuse, R244, R204 ;  /* 0x000000f4d4d0723c */ /* 0x042ff000000810cc */
[C---:B------:R-:W-:Y:S01]  /*16fa0*/  HMMA.1688.F32.TF32 R204, R212.reuse, R240, R180 ;  /* 0x000000f0d4cc723c */ /* 0x040fe200000810b4 */
[----:B------:R-:W-:Y:S04]  /*16fb0*/  STL.64 [R1+0x4b0], R228 ;  /* 0x0004b0e401007387 */ /* 0x000fe80000100a00 */
[----:B------:R-:W-:Y:S04]  /*16fc0*/  STL.64 [R1+0x4b8], R230 ;  /* 0x0004b8e601007387 */ /* 0x000fe80000100a00 */
[----:B------:R-:W-:Y:S01]  /*16fd0*/  STL.64 [R1+0x4a0], R224 ;  /* 0x0004a0e001007387 */ /* 0x000fe20000100a00 */
[----:B------:R-:W-:Y:S03]  /*16fe0*/  HMMA.1688.F32.TF32 R180, R212, R184, R96 ;  /* 0x000000b8d4b4723c */ /* 0x000fe60000081060 */
[----:B------:R-:W-:Y:S04]  /*16ff0*/  STL.64 [R1+0x4a8], R226 ;  /* 0x0004a8e201007387 */ /* 0x000fe80000100a00 */
[----:B------:R-:W-:Y:S01]  /*17000*/  STL.64 [R1+0x490], R208 ;  /* 0x000490d001007387 */ /* 0x000fe20000100a00 */
[C---:B------:R-:W-:Y:S03]  /*17010*/  HMMA.1688.F32.TF32 R96, R216.reuse, R196, R100 ;  /* 0x000000c4d860723c */ /* 0x040fe60000081064 */
[----:B------:R-:W-:Y:S04]  /*17020*/  STL.64 [R1+0x498], R210 ;  /* 0x000498d201007387 */ /* 0x000fe80000100a00 */
[----:B------:R-:W-:Y:S04]  /*17030*/  STL.64 [R1+0x480], R204 ;  /* 0x000480cc01007387 */ /* 0x000fe80000100a00 */
[----:B------:R-:W-:Y:S04]  /*17040*/  STL.64 [R1+0x488], R206 ;  /* 0x000488ce01007387 */ /* 0x000fe80000100a00 */
[----:B------:R-:W-:Y:S04]  /*17050*/  STL.64 [R1+0x470], R92 ;  /* 0x0004705c01007387 */ /* 0x000fe80000100a00 */
[----:B------:R1:W-:Y:S04]  /*17060*/  STL.64 [R1+0x478], R94 ;  /* 0x0004785e01007387 */ /* 0x0003e80000100a00 */
[----:B------:R-:W-:Y:S04]  /*17070*/  LDS R228, [R3+0x180] ;  /* 0x0001800003e47984 */ /* 0x000fe80000000800 */
[----:B------:R-:W-:Y:S01]  /*17080*/  LDS R230, [R3+0x1180] ;  /* 0x0011800003e67984 */ /* 0x000fe20000000800 */
[C---:B-1----:R-:W-:Y:S03]  /*17090*/  HMMA.1688.F32.TF32 R92, R216.reuse, R192, R104 ;  /* 0x000000c0d85c723c */ /* 0x042fe60000081068 */
[----:B------:R-:W-:Y:S04]  /*170a0*/  STL.64 [R1+0x460], R180 ;  /* 0x000460b401007387 */ /* 0x000fe80000100a00 */
[----:B------:R-:W-:Y:S01]  /*170b0*/  STL.64 [R1+0x468], R182 ;  /* 0x000468b601007387 */ /* 0x000fe20000100a00 */
[C---:B------:R-:W-:Y:S03]  /*170c0*/  HMMA.1688.F32.TF32 R100, R216.reuse, R200, R108 ;  /* 0x000000c8d864723c */ /* 0x040fe6000008106c */
[----:B------:R-:W-:Y:S04]  /*170d0*/  STL.64 [R1+0x450], R96 ;  /* 0x0004506001007387 */ /* 0x000fe80000100a00 */
[----:B------:R1:W-:Y:S04]  /*170e0*/  STL.64 [R1+0x458], R98 ;  /* 0x0004586201007387 */ /* 0x0003e80000100a00 */
[----:B------:R-:W-:Y:S04]  /*170f0*/  LDS R229, [R4+0x180] ;  /* 0x0001800004e57984 */ /* 0x000fe80000000800 */
[----:B------:R-:W-:Y:S01]  /*17100*/  LDS R231, [R4+0x1180] ;  /* 0x0011800004e77984 */ /* 0x000fe20000000800 */
[C---:B-1----:R-:W-:Y:S03]  /*17110*/  HMMA.1688.F32.TF32 R96, R216.reuse, R248, R112 ;  /* 0x000000f8d860723c */ /* 0x042fe60000081070 */
[----:B------:R-:W-:Y:S04]  /*17120*/  STL.64 [R1+0x440], R92 ;  /* 0x0004405c01007387 */ /* 0x000fe80000100a00 */
[----:B------:R1:W-:Y:S02]  /*17130*/  STL.64 [R1+0x448], R94 ;  /* 0x0004485e01007387 */ /* 0x0003e40000100a00 */
[C---:B-1----:R-:W-:Y:S02]  /*17140*/  HMMA.1688.F32.TF32 R92, R216.reuse, R244, R116 ;  /* 0x000000f4d85c723c */ /* 0x042fe40000081074 */
[----:B------:R-:W-:Y:S04]  /*17150*/  STL.64 [R1+0x430], R100 ;  /* 0x0004306401007387 */ /* 0x000fe80000100a00 */
[----:B------:R1:W-:Y:S08]  /*17160*/  STL.64 [R1+0x438], R102 ;  /* 0x0004386601007387 */ /* 0x0003f00000100a00 */
[----:B------:R-:W-:Y:S04]  /*17170*/  STL.64 [R1+0x420], R96 ;  /* 0x0004206001007387 */ /* 0x000fe80000100a00 */
[----:B------:R1:W-:Y:S02]  /*17180*/  STL.64 [R1+0x428], R98 ;  /* 0x0004286201007387 */ /* 0x0003e40000100a00 */
[C---:B-1----:R-:W-:Y:S03]  /*17190*/  HMMA.1688.F32.TF32 R100, R216.reuse, R240, R120 ;  /* 0x000000f0d864723c */ /* 0x042fe60000081078 */
[----:B------:R-:W-:Y:S05]  /*171a0*/  STL.64 [R1+0x410], R92 ;  /* 0x0004105c01007387 */ /* 0x000fea0000100a00 */
[C---:B------:R-:W-:Y:S01]  /*171b0*/  HMMA.1688.F32.TF32 R96, R216.reuse, R188, R124 ;  /* 0x000000bcd860723c */ /* 0x040fe2000008107c */
[----:B------:R1:W-:Y:S07]  /*171c0*/  STL.64 [R1+0x418], R94 ;  /* 0x0004185e01007387 */ /* 0x0003ee0000100a00 */
[----:B-1----:R-:W-:Y:S07]  /*171d0*/  HMMA.1688.F32.TF32 R92, R216, R184, R128 ;  /* 0x000000b8d85c723c */ /* 0x002fee0000081080 */
[----:B------:R-:W-:Y:S04]  /*171e0*/  STL.64 [R1+0x340], R100 ;  /* 0x0003406401007387 */ /* 0x000fe80000100a00 */
[----:B------:R-:W-:Y:S04]  /*171f0*/  STL.64 [R1+0x348], R102 ;  /* 0x0003486601007387 */ /* 0x000fe80000100a00 */
[----:B------:R-:W2:Y:S04]  /*17200*/  LDL.LU.64 R180, [R1+0x860] ;  /* 0x0008600001b47983 */ /* 0x000ea80000300a00 */
[----:B------:R-:W-:Y:S04]  /*17210*/  STL.64 [R1+0x280], R96 ;  /* 0x0002806001007387 */ /* 0x000fe80000100a00 */
[----:B------:R-:W-:Y:S04]  /*17220*/  STL.64 [R1+0x288], R98 ;  /* 0x0002886201007387 */ /* 0x000fe80000100a00 */
[----:B------:R-:W2:Y:S04]  /*17230*/  LDL.LU.64 R182, [R1+0x868] ;  /* 0x0008680001b67983 */ /* 0x000ea80000300a00 */
[----:B------:R-:W-:Y:S04]  /*17240*/  STL.64 [R1+0x220], R92 ;  /* 0x0002205c01007387 */ /* 0x000fe80000100a00 */
[----:B------:R-:W-:Y:S04]  /*17250*/  STL.64 [R1+0x228], R94 ;  /* 0x0002285e01007387 */ /* 0x000fe80000100a00 */
[----:B------:R-:W3:Y:S04]  /*17260*/  LDL.LU.64 R224, [R1+0x850] ;  /* 0x0008500001e07983 */ /* 0x000ee80000300a00 */
[----:B------:R-:W3:Y:S04]  /*17270*/  LDL.LU.64 R226, [R1+0x858] ;  /* 0x0008580001e27983 */ /* 0x000ee80000300a00 */
        /* <DEDUP_REMOVED lines=26> */
[----:B------:R-:W-:Y:S04]  /*17420*/  LDS R100, [R2+0x100] ;  /* 0x0001000002647984 */ /* 0x000fe80000000800 */
[----:B------:R-:W-:Y:S04]  /*17430*/  LDS R102, [R2+0x1100] ;  /* 0x0011000002667984 */ /* 0x000fe80000000800 */
[----:B------:R-:W-:Y:S04]  /*17440*/  LDS R101, [R0+0x100] ;  /* 0x0001000000657984 */ /* 0x000fe80000000800 */
[----:B------:R-:W2:Y:S04]  /*17450*/  LDS R103, [R0+0x1100] ;  /* 0x0011000000677984 */ /* 0x000ea80000000800 */
[----:B------:R-:W-:Y:S04]  /*17460*/  LDS R96, [R3+0x100] ;  /* 0x0001000003607984 */ /* 0x000fe80000000800 */
[----:B------:R-:W-:Y:S04]  /*17470*/  LDS R98, [R3+0x1100] ;  /* 0x0011000003627984 */ /* 0x000fe80000000800 */
        /* <DEDUP_REMOVED lines=8> */
[C---:B----4-:R-:W-:Y:S08]  /*17500*/  HMMA.1688.F32.TF32 R216, R100.reuse, R200, R216 ;  /* 0x000000c864d8723c */ /* 0x050ff000000810d8 */
[C---:B------:R-:W-:Y:S01]  /*17510*/  HMMA.1688.F32.TF32 R128, R100.reuse, R248, R128 ;  /* 0x000000f86480723c */ /* 0x040fe20000081080 */
[----:B------:R-:W-:Y:S04]  /*17520*/  STL.64 [R1+0x400], R180 ;  /* 0x000400b401007387 */ /* 0x000fe80000100a00 */
[----:B------:R2:W-:Y:S04]  /*17530*/  STL.64 [R1+0x408], R182 ;  /* 0x000408b601007387 */ /* 0x0005e80000100a00 */
[----:B--2---:R-:W2:Y:S04]  /*17540*/  LDL.LU.64 R182, [R1+0x19d8] ;  /* 0x0019d80001b67983 */ /* 0x004ea80000300a00 */
[----:B------:R-:W2:Y:S04]  /*17550*/  LDL.LU.64 R180, [R1+0x19d0] ;  /* 0x0019d00001b47983 */ /* 0x000ea80000300a00 */
[----:B------:R-:W-:Y:S04]  /*17560*/  STL.64 [R1+0x3f0], R224 ;  /* 0x0003f0e001007387 */ /* 0x000fe80000100a00 */
[----:B------:R3:W-:Y:S01]  /*17570*/  STL.64 [R1+0x3f8], R226 ;  /* 0x0003f8e201007387 */ /* 0x0007e20000100a00 */
[C---:B------:R-:W-:Y:S03]  /*17580*/  HMMA.1688.F32.TF32 R212, R100.reuse, R188, R212 ;  /* 0x000000bc64d4723c */ /* 0x040fe600000810d4 */
[----:B---3--:R-:W3:Y:S04]  /*17590*/  LDL.LU.64 R226, [R1+0x19c8] ;  /* 0x0019c80001e27983 */ /* 0x008ee80000300a00 */
[----:B------:R-:W3:Y:S04]  /*175a0*/  LDL.LU.64 R224, [R1+0x19c0] ;  /* 0x0019c00001e07983 */ /* 0x000ee80000300a00 */
[----:B------:R-:W-:Y:S04]  /*175b0*/  STL.64 [R1+0x3e0], R216 ;  /* 0x0003e0d801007387 */ /* 0x000fe80000100a00 */
[----:B------:R4:W-:Y:S04]  /*175c0*/  STL.64 [R1+0x3e8], R218 ;  /* 0x0003e8da01007387 */ /* 0x0009e80000100a00 */
[----:B------:R-:W-:Y:S04]  /*175d0*/  STL.64 [R1+0x3d0], R128 ;  /* 0x0003d08001007387 */ /* 0x000fe80000100a00 */
[----:B------:R1:W-:Y:S01]  /*175e0*/  STL.64 [R1+0x3d8], R130 ;  /* 0x0003d88201007387 */ /* 0x0003e20000100a00 */
[C---:B----4-:R-:W-:Y:S08]  /*175f0*/  HMMA.1688.F32.TF32 R216, R100.reuse, R244, R236 ;  /* 0x000000f464d8723c */ /* 0x050ff000000810ec */
[C---:B-1----:R-:W-:Y:S08]  /*17600*/  HMMA.1688.F32.TF32 R128, R100.reuse, R240, R232 ;  /* 0x000000f06480723c */ /* 0x042ff000000810e8 */
[----:B------:R-:W-:Y:S07]  /*17610*/  HMMA.1688.F32.TF32 R100, R100, R184, R208 ;  /* 0x000000b86464723c */ /* 0x000fee00000810d0 */
[----:B------:R-:W-:Y:S04]  /*17620*/  STL.64 [R1+0x3c0], R216 ;  /* 0x0003c0d801007387 */ /* 0x000fe80000100a00 */
[----:B------:R-:W-:Y:S04]  /*17630*/  STL.64 [R1+0x3c8], R218 ;  /* 0x0003c8da01007387 */ /* 0x000fe80000100a00 */
[----:B------:R-:W-:Y:S01]  /*17640*/  STL.64 [R1+0x3b0], R128 ;  /* 0x0003b08001007387 */ /* 0x000fe20000100a00 */
[C---:B------:R-:W-:Y:S03]  /*17650*/  HMMA.1688.F32.TF32 R124, R96.reuse, R192, R124 ;  /* 0x000000c0607c723c */ /* 0x040fe6000008107c */
[----:B------:R1:W-:Y:S04]  /*17660*/  STL.64 [R1+0x3b8], R130 ;  /* 0x0003b88201007387 */ /* 0x0003e80000100a00 */
[----:B------:R-:W-:Y:S04]  /*17670*/  STL.64 [R1+0x3a0], R212 ;  /* 0x0003a0d401007387 */ /* 0x000fe80000100a00 */
[----:B------:R-:W-:Y:S01]  /*17680*/  STL.64 [R1+0x3a8], R214 ;  /* 0x0003a8d601007387 */ /* 0x000fe20000100a00 */
[C---:B-1----:R-:W-:Y:S03]  /*17690*/  HMMA.1688.F32.TF32 R128, R96.reuse, R196, R204 ;  /* 0x000000c46080723c */ /* 0x042fe600000810cc */
[----:B------:R-:W-:Y:S04]  /*176a0*/  STL.64 [R1+0x330], R100 ;  /* 0x0003306401007387 */ /* 0x000fe80000100a00 */
[----:B------:R1:W-:Y:S01]  /*176b0*/  STL.64 [R1+0x338], R102 ;  /* 0x0003386601007387 */ /* 0x0003e20000100a00 */
[C---:B------:R-:W-:Y:S03]  /*176c0*/  HMMA.1688.F32.TF32 R116, R96.reuse, R248, R116 ;  /* 0x000000f86074723c */ /* 0x040fe60000081074 */
[----:B------:R-:W-:Y:S04]  /*176d0*/  LDS R212, [R2+0x2000] ;  /* 0x0020000002d47984 */ /* 0x000fe80000000800 */
[----:B------:R-:W-:Y:S01]  /*176e0*/  LDS R214, [R2+0x3000] ;  /* 0x0030000002d67984 */ /* 0x000fe20000000800 */
[C---:B-1----:R-:W-:Y:S03]  /*176f0*/  HMMA.1688.F32.TF32 R100, R96.reuse, R200, R120 ;  /* 0x000000c86064723c */ /* 0x042fe60000081078 */
[----:B------:R-:W-:Y:S04]  /*17700*/  LDS R213, [R0+0x2000] ;  /* 0x0020000000d57984 */ /* 0x000fe80000000800 */
[----:B------:R-:W-:Y:S04]  /*17710*/  LDS R215, [R0+0x3000] ;  /* 0x0030000000d77984 */ /* 0x000fe80000000800 */
[----:B------:R-:W-:Y:S01]  /*17720*/  STL.64 [R1+0x310], R128 ;  /* 0x0003108001007387 */ /* 0x000fe20000100a00 */
[C---:B------:R-:W-:Y:S03]  /*17730*/  HMMA.1688.F32.TF32 R112, R96.reuse, R244, R112 ;  /* 0x000000f46070723c */ /* 0x040fe60000081070 */
[----:B------:R-:W-:Y:S04]  /*17740*/  STL.64 [R1+0x318], R130 ;  /* 0x0003188201007387 */ /* 0x000fe80000100a00 */
[----:B------:R-:W-:Y:S04]  /*17750*/  STL.64 [R1+0x2f0], R124 ;  /* 0x0002f07c01007387 */ /* 0x000fe80000100a00 */
[----:B------:R-:W-:Y:S04]  /*17760*/  STL.64 [R1+0x2f8], R126 ;  /* 0x0002f87e01007387 */ /* 0x000fe80000100a00 */
[----:B------:R-:W-:Y:S04]  /*17770*/  STL.64 [R1+0x2e0], R100 ;  /* 0x0002e06401007387 */ /* 0x000fe80000100a00 */
[----:B------:R1:W-:Y:S01]  /*17780*/  STL.64 [R1+0x2e8], R102 ;  /* 0x0002e86601007387 */ /* 0x0003e20000100a00 */
[C---:B------:R-:W-:Y:S03]  /*17790*/  HMMA.1688.F32.TF32 R104, R96.reuse, R188, R104 ;  /* 0x000000bc6068723c */ /* 0x040fe60000081068 */
[----:B------:R-:W-:Y:S04]  /*177a0*/  LDS R128, [R2+0x380] ;  /* 0x0003800002807984 */ /* 0x000fe80000000800 */
[----:B------:R-:W-:Y:S01]  /*177b0*/  LDS R130, [R2+0x1380] ;  /* 0x0013800002827984 */ /* 0x000fe20000000800 */
[C---:B-1----:R-:W-:Y:S03]  /*177c0*/  HMMA.1688.F32.TF32 R100, R96.reuse, R240, R108 ;  /* 0x000000f06064723c */ /* 0x042fe6000008106c */
[----:B------:R-:W-:Y:S04]  /*177d0*/  LDS R129, [R0+0x380] ;  /* 0x0003800000817984 */ /* 0x000fe80000000800 */
[----:B------:R-:W-:Y:S01]  /*177e0*/  LDS R131, [R0+0x1380] ;  /* 0x0013800000837984 */ /* 0x000fe20000000800 */
[----:B------:R-:W-:Y:S03]  /*177f0*/  HMMA.1688.F32.TF32 R96, R96, R184, R172 ;  /* 0x000000b86060723c */ /* 0x000fe600000810ac */
[----:B------:R-:W-:Y:S04]  /*17800*/  STL.64 [R1+0x2d0], R116 ;  /* 0x0002d07401007387 */ /* 0x000fe80000100a00 */
[----:B------:R-:W-:Y:S04]  /*17810*/  STL.64 [R1+0x2d8], R118 ;  /* 0x0002d87601007387 */ /* 0x000fe80000100a00 */
[----:B------:R-:W-:Y:S04]  /*17820*/  STL.64 [R1+0x2c0], R112 ;  /* 0x0002c07001007387 */ /* 0x000fe80000100a00 */
[----:B------:R-:W-:Y:S04]  /*17830*/  STL.64 [R1+0x2c8], R114 ;  /* 0x0002c87201007387 */ /* 0x000fe80000100a00 */
[----:B------:R-:W-:Y:S01]  /*17840*/  STL.64 [R1+0x2b0], R100 ;  /* 0x0002b06401007387 */ /* 0x000fe20000100a00 */
[C---:B------:R-:W-:Y:S03]  /*17850*/  HMMA.1688.F32.TF32 R8, R92.reuse, R192, R8 ;  /* 0x000000c05c08723c */ /* 0x040fe60000081008 */
[----:B------:R1:W-:Y:S04]  /*17860*/  STL.64 [R1+0x2b8], R102 ;  /* 0x0002b86601007387 */ /* 0x0003e80000100a00 */
[----:B------:R-:W-:Y:S04]  /*17870*/  STL.64 [R1+0x2a0], R104 ;  /* 0x0002a06801007387 */ /* 0x000fe80000100a00 */
[----:B------:R-:W-:Y:S01]  /*17880*/  STL.64 [R1+0x2a8], R106 ;  /* 0x0002a86a01007387 */ /* 0x000fe20000100a00 */
[----:B-1----:R-:W-:Y:S03]  /*17890*/  HMMA.1688.F32.TF32 R100, R92, R196, R176 ;  /* 0x000000c45c64723c */ /* 0x002fe600000810b0 */
[----:B------:R-:W-:Y:S04]  /*178a0*/  STL.64 [R1+0x290], R96 ;  /* 0x0002906001007387 */ /* 0x000fe80000100a00 */
[----:B------:R1:W-:Y:S01]  /*178b0*/  STL.64 [R1+0x298], R98 ;  /* 0x0002986201007387 */ /* 0x0003e20000100a00 */
[----:B------:R-:W-:Y:S03]  /*178c0*/  HMMA.1688.F32.TF32 R236, R228, R188, R60 ;  /* 0x000000bce4ec723c */ /* 0x000fe6000008103c */
[----:B------:R-:W-:Y:S04]  /*178d0*/  LDS R216, [R3+0x2000] ;  /* 0x0020000003d87984 */ /* 0x000fe80000000800 */
[----:B------:R-:W-:Y:S01]  /*178e0*/  LDS R218, [R3+0x3000] ;  /* 0x0030000003da7984 */ /* 0x000fe20000000800 */
[C---:B-1----:R-:W-:Y:S03]  /*178f0*/  HMMA.1688.F32.TF32 R96, R92.reuse, R200, R12 ;  /* 0x000000c85c60723c */ /* 0x042fe6000008100c */
[----:B------:R-:W-:Y:S04]  /*17900*/  LDS R217, [R4+0x2000] ;  /* 0x0020000004d97984 */ /* 0x000fe80000000800 */
[----:B------:R-:W-:Y:S01]  /*17910*/  LDS R219, [R4+0x3000] ;  /* 0x0030000004db7984 */ /* 0x000fe20000000800 */
[C---:B------:R-:W-:Y:S03]  /*17920*/  HMMA.1688.F32.TF32 R12, R92.reuse, R248, R16 ;  /* 0x000000f85c0c723c */ /* 0x040fe60000081010 */
        /* <DEDUP_REMOVED lines=9> */
[----:B------:R1:W-:Y:S04]  /*179c0*/  STL.64 [R1+0x1f8], R14 ;  /* 0x0001f80e01007387 */ /* 0x0003e80000100a00 */
[----:B------:R-:W-:Y:S04]  /*179d0*/  LDS R24, [R3+0x280] ;  /* 0x0002800003187984 */ /* 0x000fe80000000800 */
[----:B------:R-:W-:Y:S01]  /*179e0*/  LDS R26, [R3+0x1280] ;  /* 0x00128000031a7984 */ /* 0x000fe20000000800 */
[C---:B-1----:R-:W-:Y:S03]  /*179f0*/  HMMA.1688.F32.TF32 R12, R92.reuse, R188, R28 ;  /* 0x000000bc5c0c723c */ /* 0x042fe6000008101c */
[----:B------:R-:W-:Y:S04]  /*17a00*/  LDS R25, [R4+0x280] ;  /* 0x0002800004197984 */ /* 0x000fe80000000800 */
[----:B------:R-:W-:Y:S04]  /*17a10*/  LDS R27, [R4+0x1280] ;  /* 0x00128000041b7984 */ /* 0x000fe80000000800 */
[----:B------:R-:W-:Y:S04]  /*17a20*/  STL.64 [R1+0x1d0], R8 ;  /* 0x0001d00801007387 */ /* 0x000fe80000100a00 */
[----:B------:R1:W-:Y:S04]  /*17a30*/  STL.64 [R1+0x1d8], R10 ;  /* 0x0001d80a01007387 */ /* 0x0003e80000100a00 */
[----:B------:R-:W-:Y:S04]  /*17a40*/  STL.64 [R1+0x1c0], R16 ;  /* 0x0001c01001007387 */ /* 0x000fe80000100a00 */
[----:B------:R4:W-:Y:S01]  /*17a50*/  STL.64 [R1+0x1c8], R18 ;  /* 0x0001c81201007387 */ /* 0x0009e20000100a00 */
[----:B-1----:R-:W-:Y:S03]  /*17a60*/  HMMA.1688.F32.TF32 R8, R92, R184, R32 ;  /* 0x000000b85c08723c */ /* 0x002fe60000081020 */
[----:B------:R-:W-:Y:S04]  /*17a70*/  STL.64 [R1+0x1a0], R12 ;  /* 0x0001a00c01007387 */ /* 0x000fe80000100a00 */
[----:B------:R1:W-:Y:S01]  /*17a80*/  STL.64 [R1+0x1a8], R14 ;  /* 0x0001a80e01007387 */ /* 0x0003e20000100a00 */
[C---:B----4-:R-:W-:Y:S08]  /*17a90*/  HMMA.1688.F32.TF32 R16, R228.reuse, R196, R36 ;  /* 0x000000c4e410723c */ /* 0x050ff00000081024 */
[C---:B-1----:R-:W-:Y:S07]  /*17aa0*/  HMMA.1688.F32.TF32 R12, R228.reuse, R192, R40 ;  /* 0x000000c0e40c723c */ /* 0x042fee0000081028 */
[----:B------:R-:W-:Y:S04]  /*17ab0*/  STL.64 [R1+0x190], R8 ;  /* 0x0001900801007387 */ /* 0x000fe80000100a00 */
[----:B------:R1:W-:Y:S04]  /*17ac0*/  STL.64 [R1+0x198], R10 ;  /* 0x0001980a01007387 */ /* 0x0003e80000100a00 */
[----:B------:R-:W-:Y:S04]  /*17ad0*/  STL.64 [R1+0x180], R16 ;  /* 0x0001801001007387 */ /* 0x000fe80000100a00 */
[----:B------:R4:W-:Y:S01]  /*17ae0*/  STL.64 [R1+0x188], R18 ;  /* 0x0001881201007387 */ /* 0x0009e20000100a00 */
[C---:B-1----:R-:W-:Y:S03]  /*17af0*/  HMMA.1688.F32.TF32 R8, R228.reuse, R200, R44 ;  /* 0x000000c8e408723c */ /* 0x042fe6000008102c */
[----:B------:R-:W-:Y:S04]  /*17b00*/  STL.64 [R1+0x170], R12 ;  /* 0x0001700c01007387 */ /* 0x000fe80000100a00 */
[----:B------:R1:W-:Y:S01]  /*17b10*/  STL.64 [R1+0x178], R14 ;  /* 0x0001780e01007387 */ /* 0x0003e20000100a00 */
[C---:B----4-:R-:W-:Y:S08]  /*17b20*/  HMMA.1688.F32.TF32 R16, R228.reuse, R248, R48 ;  /* 0x000000f8e410723c */ /* 0x050ff00000081030 */
[C---:B-1----:R-:W-:Y:S07]  /*17b30*/  HMMA.1688.F32.TF32 R12, R228.reuse, R244, R52 ;  /* 0x000000f4e40c723c */ /* 0x042fee0000081034 */
[----:B------:R-:W-:Y:S04]  /*17b40*/  STL.64 [R1+0x150], R8 ;  /* 0x0001500801007387 */ /* 0x000fe80000100a00 */
[----:B------:R1:W-:Y:S04]  /*17b50*/  STL.64 [R1+0x158], R10 ;  /* 0x0001580a01007387 */ /* 0x0003e80000100a00 */
[----:B------:R-:W-:Y:S04]  /*17b60*/  STL.64 [R1+0x140], R16 ;  /* 0x0001401001007387 */ /* 0x000fe80000100a00 */
[----:B------:R-:W-:Y:S01]  /*17b70*/  STL.64 [R1+0x148], R18 ;  /* 0x0001481201007387 */ /* 0x000fe20000100a00 */
[C---:B-1----:R-:W-:Y:S03]  /*17b80*/  HMMA.1688.F32.TF32 R8, R228.reuse, R240, R56 ;  /* 0x000000f0e408723c */ /* 0x042fe60000081038 */
[----:B------:R-:W4:Y:S04]  /*17b90*/  LDL.LU.64 R116, [R1+0x7f0] ;  /* 0x0007f00001747983 */ /* 0x000f280000300a00 */
[----:B------:R-:W-:Y:S04]  /*17ba0*/  STL.64 [R1+0x40], R12 ;  /* 0x0000400c01007387 */ /* 0x000fe80000100a00 */
[----:B------:R-:W-:Y:S04]  /*17bb0*/  STL.64 [R1+0x48], R14 ;  /* 0x0000480e01007387 */ /* 0x000fe80000100a00 */
[----:B------:R-:W4:Y:S04]  /*17bc0*/  LDL.LU.64 R118, [R1+0x7f8] ;  /* 0x0007f80001767983 */ /* 0x000f280000300a00 */
[----:B------:R-:W-:Y:S04]  /*17bd0*/  LDS R16, [R2+0x200] ;  /* 0x0002000002107984 */ /* 0x000fe80000000800 */
[----:B------:R-:W-:Y:S04]  /*17be0*/  LDS R18, [R2+0x1200] ;  /* 0x0012000002127984 */ /* 0x000fe80000000800 */
[----:B------:R-:W-:Y:S04]  /*17bf0*/  STL.64 [R1+0x10], R8 ;  /* 0x0000100801007387 */ /* 0x000fe80000100a00 */
[----:B------:R-:W-:Y:S04]  /*17c00*/  STL.64 [R1+0x18], R10 ;  /* 0x0000180a01007387 */ /* 0x000fe80000100a00 */
[----:B------:R-:W2:Y:S04]  /*17c10*/  LDL.LU.64 R112, [R1+0x120] ;  /* 0x0001200001707983 */ /* 0x000ea80000300a00 */
[----:B------:R-:W2:Y:S04]  /*17c20*/  LDL.LU.64 R114, [R1+0x128] ;  /* 0x0001280001727983 */ /* 0x000ea80000300a00 */
[----:B------:R-:W3:Y:S04]  /*17c30*/  LDL.LU.64 R108, [R1+0x7e0] ;  /* 0x0007e000016c7983 */ /* 0x000ee80000300a00 */
        /* <DEDUP_REMOVED lines=25> */
[----:B------:R-:W-:Y:S04]  /*17dd0*/  LDS R17, [R0+0x200] ;  /* 0x0002000000117984 */ /* 0x000fe80000000800 */
[----:B------:R-:W4:Y:S01]  /*17de0*/  LDS R19, [R0+0x1200] ;  /* 0x0012000000137984 */ /* 0x000f220000000800 */
[----:B------:R-:W-:Y:S03]  /*17df0*/  HMMA.1688.F32.TF32 R228, R228, R184, R64 ;  /* 0x000000b8e4e4723c */ /* 0x000fe60000081040 */
[----:B------:R-:W-:Y:S04]  /*17e00*/  LDS R12, [R3+0x200] ;  /* 0x00020000030c7984 */ /* 0x000fe80000000800 */
[----:B------:R-:W-:Y:S04]  /*17e10*/  LDS R14, [R3+0x1200] ;  /* 0x00120000030e7984 */ /* 0x000fe80000000800 */
[----:B------:R-:W-:Y:S04]  /*17e20*/  LDS R13, [R4+0x200] ;  /* 0x00020000040d7984 */ /* 0x000fe80000000800 */
[----:B------:R-:W1:Y:S04]  /*17e30*/  LDS R15, [R4+0x1200] ;  /* 0x00120000040f7984 */ /* 0x000e680000000800 */
[----:B------:R-:W-:Y:S04]  /*17e40*/  STL.64 [R1+0x1898], R238 ;  /* 0x001898ee01007387 */ /* 0x000fe80000100a00 */
[----:B------:R-:W-:Y:S04]  /*17e50*/  STL.64 [R1+0x1890], R236 ;  /* 0x001890ec01007387 */ /* 0x000fe80000100a00 */
[----:B------:R-:W-:Y:S04]  /*17e60*/  STL.64 [R1+0x18a8], R230 ;  /* 0x0018a8e601007387 */ /* 0x000fe80000100a00 */
[----:B------:R-:W-:Y:S04]  /*17e70*/  STL.64 [R1+0x18a0], R228 ;  /* 0x0018a0e401007387 */ /* 0x000fe80000100a00 */
[----:B------:R-:W-:Y:S04]  /*17e80*/  LDS R8, [R2+0x280] ;  /* 0x0002800002087984 */ /* 0x000fe80000000800 */
[----:B------:R-:W-:Y:S04]  /*17e90*/  LDS R10, [R2+0x1280] ;  /* 0x00128000020a7984 */ /* 0x000fe80000000800 */
[----:B------:R-:W-:Y:S04]  /*17ea0*/  LDS R9, [R0+0x280] ;  /* 0x0002800000097984 */ /* 0x000fe80000000800 */
[----:B------:R-:W1:Y:S01]  /*17eb0*/  LDS R11, [R0+0x1280] ;  /* 0x00128000000b7984 */ /* 0x000e620000000800 */
[C---:B----4-:R-:W-:Y:S08]  /*17ec0*/  HMMA.1688.F32.TF32 R56, R16.reuse, R196, R116 ;  /* 0x000000c41038723c */ /* 0x050ff00000081074 */
[C---:B--2---:R-:W-:Y:S11]  /*17ed0*/  HMMA.1688.F32.TF32 R64, R16.reuse, R192, R112 ;  /* 0x000000c01040723c */ /* 0x044ff60000081070 */
[----:B------:R-:W-:Y:S04]  /*17ee0*/  @!UPT UIADD3 URZ, URZ, URZ, URZ ;  /* 0x0000003f3f3ff290 */ /* 0x000fe8000fffe03f */
[----:B------:R-:W-:Y:S04]  /*17ef0*/  STL.64 [R1+0x130], R56 ;  /* 0x0001303801007387 */ /* 0x000fe80000100a00 */
[----:B------:R2:W-:Y:S01]  /*17f00*/  STL.64 [R1+0x138], R58 ;  /* 0x0001383a01007387 */ /* 0x0005e20000100a00 */
[C---:B---3--:R-:W-:Y:S08]  /*17f10*/  HMMA.1688.F32.TF32 R60, R16.reuse, R200, R108 ;  /* 0x000000c8103c723c */ /* 0x048ff0000008106c */
[C---:B--2---:R-:W-:Y:S01]  /*17f20*/  HMMA.1688.F32.TF32 R56, R16.reuse, R248, R104 ;  /* 0x000000f81038723c */ /* 0x044fe20000081068 */
[----:B------:R-:W-:Y:S04]  /*17f30*/  STL.64 [R1+0x120], R64 ;  /* 0x0001204001007387 */ /* 0x000fe80000100a00 */
[----:B------:R2:W-:Y:S10]  /*17f40*/  STL.64 [R1+0x128], R66 ;  /* 0x0001284201007387 */ /* 0x0005f40000100a00 */
[----:B------:R-:W-:Y:S04]  /*17f50*/  STL.64 [R1+0x110], R60 ;  /* 0x0001103c01007387 */ /* 0x000fe80000100a00 */
[----:B------:R3:W-:Y:S01]  /*17f60*/  STL.64 [R1+0x118], R62 ;  /* 0x0001183e01007387 */ /* 0x0007e20000100a00 */
[C---:B--2---:R-:W-:Y:S03]  /*17f70*/  HMMA.1688.F32.TF32 R64, R16.reuse, R244, R100 ;  /* 0x000000f41040723c */ /* 0x044fe60000081064 */
[----:B------:R-:W-:Y:S04]  /*17f80*/  STL.64 [R1+0x100], R56 ;  /* 0x0001003801007387 */ /* 0x000fe80000100a00 */
[----:B------:R2:W-:Y:S01]  /*17f90*/  STL.64 [R1+0x108], R58 ;  /* 0x0001083a01007387 */ /* 0x0005e20000100a00 */
[C---:B---3--:R-:W-:Y:S03]  /*17fa0*/  HMMA.1688.F32.TF32 R60, R16.reuse, R240, R96 ;  /* 0x000000f0103c723c */ /* 0x048fe60000081060 */
[----:B------:R-:W-:Y:S04]  /*17fb0*/  LDS R96, [R3+0x300] ;  /* 0x0003000003607984 */ /* 0x000fe80000000800 */
[----:B------:R-:W-:Y:S01]  /*17fc0*/  LDS R98, [R3+0x1300] ;  /* 0x0013000003627984 */ /* 0x000fe20000000800 */
[C---:B--2---:R-:W-:Y:S03]  /*17fd0*/  HMMA.1688.F32.TF32 R56, R16.reuse, R188, R92 ;  /* 0x000000bc1038723c */ /* 0x044fe6000008105c */
[----:B------:R-:W-:Y:S04]  /*17fe0*/  LDS R97, [R4+0x300] ;  /* 0x0003000004617984 */ /* 0x000fe80000000800 */
[----:B------:R-:W-:Y:S01]  /*17ff0*/  LDS R99, [R4+0x1300] ;  /* 0x0013000004637984 */ /* 0x000fe20000000800 */
[----:B------:R-:W-:Y:S08]  /*18000*/  HMMA.1688.F32.TF32 R52, R16, R184, R52 ;  /* 0x000000b81034723c */ /* 0x000ff00000081034 */
[C---:B-1----:R-:W-:Y:S08]  /*18010*/  HMMA.1688.F32.TF32 R48, R12.reuse, R196, R48 ;  /* 0x000000c40c30723c */ /* 0x042ff00000081030 */
[C---:B------:R-:W-:Y:S01]  /*18020*/  HMMA.1688.F32.TF32 R16, R12.reuse, R192, R44 ;  /* 0x000000c00c10723c */ /* 0x040fe2000008102c */
[----:B------:R-:W-:Y:S04]  /*18030*/  STL.64 [R1+0xf0], R64 ;  /* 0x0000f04001007387 */ /* 0x000fe80000100a00 */
[----:B------:R-:W-:Y:S04]  /*18040*/  STL.64 [R1+0xf8], R66 ;  /* 0x0000f84201007387 */ /* 0x000fe80000100a00 */
[----:B------:R-:W-:Y:S04]  /*18050*/  STL.64 [R1+0xe0], R60 ;  /* 0x0000e03c01007387 */ /* 0x000fe80000100a00 */
[----:B------:R-:W-:Y:S04]  /*18060*/  STL.64 [R1+0xe8], R62 ;  /* 0x0000e83e01007387 */ /* 0x000fe80000100a00 */
[----:B------:R-:W-:Y:S01]  /*18070*/  STL.64 [R1+0xd0], R56 ;  /* 0x0000d03801007387 */ /* 0x000fe20000100a00 */
[C---:B------:R-:W-:Y:S03]  /*18080*/  HMMA.1688.F32.TF32 R40, R12.reuse, R200, R40 ;  /* 0x000000c80c28723c */ /* 0x040fe60000081028 */
[----:B------:R-:W-:Y:S04]  /*18090*/  STL.64 [R1+0xd8], R58 ;  /* 0x0000d83a01007387 */ /* 0x000fe80000100a00 */
        /* <DEDUP_REMOVED lines=11> */
[----:B------:R-:W-:Y:S04]  /*18150*/  STL.64 [R1+0x90], R40 ;  /* 0x0000902801007387 */ /* 0x000fe80000100a00 */
[----:B------:R-:W-:Y:S01]  /*18160*/  STL.64 [R1+0x98], R42 ;  /* 0x0000982a01007387 */ /* 0x000fe20000100a00 */
[C---:B------:R-:W-:Y:S03]  /*18170*/  HMMA.1688.F32.TF32 R20, R12.reuse, R188, R20 ;  /* 0x000000bc0c14723c */ /* 0x040fe60000081014 */
[----:B------:R-:W-:Y:S04]  /*18180*/  STL.64 [R1+0x80], R36 ;  /* 0x0000802401007387 */ /* 0x000fe80000100a00 */
[----:B------:R-:W-:Y:S04]  /*18190*/  STL.64 [R1+0x88], R38 ;  /* 0x0000882601007387 */ /* 0x000fe80000100a00 */
[----:B------:R-:W-:Y:S04]  /*181a0*/  LDS R53, [R0+0x300] ;  /* 0x0003000000357984 */ /* 0x000fe80000000800 */
[----:B------:R-:W1:Y:S04]  /*181b0*/  LDS R55, [R0+0x1300] ;  /* 0x0013000000377984 */ /* 0x000e680000000800 */
[----:B------:R-:W-:Y:S04]  /*181c0*/  STL.64 [R1+0x70], R16 ;  /* 0x0000701001007387 */ /* 0x000fe80000100a00 */
[----:B------:R2:W-:Y:S02]  /*181d0*/  STL.64 [R1+0x78], R18 ;  /* 0x0000781201007387 */ /* 0x0005e40000100a00 */
[----:B--2---:R-:W-:Y:S08]  /*181e0*/  HMMA.1688.F32.TF32 R16, R12, R184, R68 ;  /* 0x000000b80c10723c */ /* 0x004ff00000081044 */
[----:B------:R-:W-:Y:S01]  /*181f0*/  HMMA.1688.F32.TF32 R12, R8, R196, R72 ;  /* 0x000000c4080c723c */ /* 0x000fe20000081048 */
[----:B------:R2:W-:Y:S04]  /*18200*/  STL.64 [R1+0x60], R28 ;  /* 0x0000601c01007387 */ /* 0x0005e80000100a00 */
[----:B------:R3:W-:Y:S04]  /*18210*/  STL.64 [R1+0x68], R30 ;  /* 0x0000681e01007387 */ /* 0x0007e80000100a00 */
[----:B------:R2:W-:Y:S04]  /*18220*/  STL.64 [R1+0x50], R20 ;  /* 0x0000501401007387 */ /* 0x0005e80000100a00 */
[----:B------:R1:W-:Y:S04]  /*18230*/  STL.64 [R1+0x58], R22 ;  /* 0x0000581601007387 */ /* 0x0003e80000100a00 */
[----:B------:R-:W4:Y:S04]  /*18240*/  LDL.LU.64 R56, [R1+0x7b0] ;  /* 0x0007b00001387983 */ /* 0x000f280000300a00 */
[----:B------:R-:W4:Y:S04]  /*18250*/  LDL.LU.64 R58, [R1+0x7b8] ;  /* 0x0007b800013a7983 */ /* 0x000f280000300a00 */
[----:B------:R1:W-:Y:S04]  /*18260*/  STL.64 [R1], R12 ;  /* 0x0000000c01007387 */ /* 0x0003e80000100a00 */
[----:B------:R1:W-:Y:S04]  /*18270*/  STL.64 [R1+0x8], R14 ;  /* 0x0000080e01007387 */ /* 0x0003e80000100a00 */
[----:B--2---:R-:W2:Y:S04]  /*18280*/  LDL.LU.64 R28, [R1+0x7a0] ;  /* 0x0007a000011c7983 */ /* 0x004ea80000300a00 */
[----:B---3--:R-:W2:Y:S04]  /*18290*/  LDL.LU.64 R30, [R1+0x7a8] ;  /* 0x0007a800011e7983 */ /* 0x008ea80000300a00 */
[----:B------:R-:W3:Y:S04]  /*182a0*/  LDL.LU.64 R32, [R1+0x790] ;  /* 0x0007900001207983 */ /* 0x000ee80000300a00 */
[----:B------:R-:W3:Y:S04]  /*182b0*/  LDL.LU.64 R34, [R1+0x798] ;  /* 0x0007980001227983 */ /* 0x000ee80000300a00 */
[----:B------:R-:W3:Y:S04]  /*182c0*/  LDL.LU.64 R36, [R1+0x780] ;  /* 0x0007800001247983 */ /* 0x000ee80000300a00 */
[----:B------:R-:W3:Y:S04]  /*182d0*/  LDL.LU.64 R38, [R1+0x788] ;  /* 0x0007880001267983 */ /* 0x000ee80000300a00 */
[----:B------:R-:W3:Y:S04]  /*182e0*/  LDL.LU.64 R40, [R1+0x770] ;  /* 0x0007700001287983 */ /* 0x000ee80000300a00 */
[----:B------:R-:W3:Y:S04]  /*182f0*/  LDL.LU.64 R42, [R1+0x778] ;  /* 0x00077800012a7983 */ /* 0x000ee80000300a00 */
[----:B------:R-:W3:Y:S04]  /*18300*/  LDL.LU.64 R44, [R1+0x760] ;  /* 0x00076000012c7983 */ /* 0x000ee80000300a00 */
[----:B------:R-:W3:Y:S01]  /*18310*/  LDL.LU.64 R46, [R1+0x768] ;  /* 0x00076800012e7983 */ /* 0x000ee20000300a00 */
[----:B------:R-:W-:-:S03]  /*18320*/  IMAD.MOV.U32 R252, RZ, RZ, R16 ;  /* 0x000000fffffc7224 */ /* 0x000fc600078e0010 */
[----:B------:R-:W3:Y:S01]  /*18330*/  LDL.LU.64 R48, [R1+0x750] ;  /* 0x0007500001307983 */ /* 0x000ee20000300a00 */
[----:B------:R-:W-:-:S03]  /*18340*/  IMAD.MOV.U32 R7, RZ, RZ, R17 ;  /* 0x000000ffff077224 */ /* 0x000fc600078e0011 */
[----:B------:R-:W3:Y:S01]  /*18350*/  LDL.LU.64 R50, [R1+0x758] ;  /* 0x0007580001327983 */ /* 0x000ee20000300a00 */
[----:B------:R-:W-:-:S03]  /*18360*/  IMAD.MOV.U32 R6, RZ, RZ, R18 ;  /* 0x000000ffff067224 */ /* 0x000fc600078e0012 */
[----:B------:R-:W3:Y:S01]  /*18370*/  LDL.LU.64 R20, [R1+0x6c0] ;  /* 0x0006c00001147983 */ /* 0x000ee20000300a00 */
[----:B------:R-:W-:-:S03]  /*18380*/  IMAD.MOV.U32 R5, RZ, RZ, R19 ;  /* 0x000000ffff057224 */ /* 0x000fc600078e0013 */
[----:B-1----:R-:W3:Y:S04]  /*18390*/  LDL.LU.64 R22, [R1+0x6c8] ;  /* 0x0006c80001167983 */ /* 0x002ee80000300a00 */
[----:B------:R-:W3:Y:S04]  /*183a0*/  LDL.LU.64 R16, [R1+0x6b0] ;  /* 0x0006b00001107983 */ /* 0x000ee80000300a00 */
[----:B------:R-:W3:Y:S04]  /*183b0*/  LDL.LU.64 R18, [R1+0x6b8] ;  /* 0x0006b80001127983 */ /* 0x000ee80000300a00 */
[----:B------:R-:W3:Y:S04]  /*183c0*/  LDL.LU.64 R12, [R1+0x6a0] ;  /* 0x0006a000010c7983 */ /* 0x000ee80000300a00 */
[----:B------:R-:W3:Y:S01]  /*183d0*/  LDL.LU.64 R14, [R1+0x6a8] ;  /* 0x0006a800010e7983 */ /* 0x000ee20000300a00 */
[C---:B------:R-:W-:Y:S08]  /*183e0*/  HMMA.1688.F32.TF32 R232, R8.reuse, R192, R76 ;  /* 0x000000c008e8723c */ /* 0x040ff0000008104c */
[C---:B------:R-:W-:Y:S08]  /*183f0*/  HMMA.1688.F32.TF32 R80, R8.reuse, R200, R80 ;  /* 0x000000c80850723c */ /* 0x040ff00000081050 */
[C---:B------:R-:W-:Y:S08]  /*18400*/  HMMA.1688.F32.TF32 R84, R8.reuse, R248, R84 ;  /* 0x000000f80854723c */ /* 0x040ff00000081054 */
[C---:B------:R-:W-:Y:S08]  /*18410*/  HMMA.1688.F32.TF32 R88, R8.reuse, R244, R88 ;  /* 0x000000f40858723c */ /* 0x040ff00000081058 */
[C---:B------:R-:W-:Y:S08]  /*18420*/  HMMA.1688.F32.TF32 R132, R8.reuse, R240, R132 ;  /* 0x000000f00884723c */ /* 0x040ff00000081084 */
[C---:B------:R-:W-:Y:S08]  /*18430*/  HMMA.1688.F32.TF32 R136, R8.reuse, R188, R136 ;  /* 0x000000bc0888723c */ /* 0x040ff00000081088 */
[----:B------:R-:W-:Y:S08]  /*18440*/  HMMA.1688.F32.TF32 R140, R8, R184, R140 ;  /* 0x000000b8088c723c */ /* 0x000ff0000008108c */
[C---:B------:R-:W-:Y:S01]  /*18450*/  HMMA.1688.F32.TF32 R144, R24.reuse, R196, R144 ;  /* 0x000000c41890723c */ /* 0x040fe20000081090 */
[----:B------:R-:W-:Y:S07]  /*18460*/  STL.64 [R1+0x17a8], R234 ;  /* 0x0017a8ea01007387 */ /* 0x000fee0000100a00 */
        /* <DEDUP_REMOVED lines=9> */
[----:B------:R-:W-:Y:S04]  /*18500*/  STL.64 [R1+0x17c0], R84 ;  /* 0x0017c05401007387 */ /* 0x000fe80000100a00 */
[----:B------:R-:W-:Y:S03]  /*18510*/  STL.64 [R1+0x17d8], R90 ;  /* 0x0017d85a01007387 */ /* 0x000fe60000100a00 */
[C---:B------:R-:W-:Y:S01]  /*18520*/  HMMA.1688.F32.TF32 R168, R24.reuse, R188, R168 ;  /* 0x000000bc18a8723c */ /* 0x040fe200000810a8 */
[----:B------:R1:W-:Y:S04]  /*18530*/  STL.64 [R1+0x17d0], R88 ;  /* 0x0017d05801007387 */ /* 0x0003e80000100a00 */
[----:B------:R-:W-:Y:S03]  /*18540*/  STL.64 [R1+0x17e8], R134 ;  /* 0x0017e88601007387 */ /* 0x000fe60000100a00 */
[----:B------:R-:W-:Y:S01]  /*18550*/  HMMA.1688.F32.TF32 R24, R24, R184, R180 ;  /* 0x000000b81818723c */ /* 0x000fe200000810b4 */
        /* <DEDUP_REMOVED lines=20> */
[----:B------:R-:W-:Y:S01]  /*186a0*/  STL.64 [R1+0x1880], R24 ;  /* 0x0018801801007387 */ /* 0x000fe20000100a00 */
[----:B----4-:R-:W-:Y:S01]  /*186b0*/  HMMA.1688.F32.TF32 R208, R52, R196, R56 ;  /* 0x000000c434d0723c */ /* 0x010fe20000081038 */
[----:B------:R-:W-:Y:S01]  /*186c0*/  MOV R239, R220 ;  /* 0x000000dc00ef7202 */ /* 0x000fe20000000f00 */
[----:B------:R-:W-:Y:S01]  /*186d0*/  IMAD.MOV.U32 R228, RZ, RZ, R221 ;  /* 0x000000ffffe47224 */ /* 0x000fe200078e00dd */
[----:B------:R-:W-:Y:S01]  /*186e0*/  LDS R8, [R3+0x380] ;  /* 0x0003800003087984 */ /* 0x000fe20000000800 */
[----:B------:R-:W-:-:S02]  /*186f0*/  IMAD.MOV.U32 R229, RZ, RZ, R222 ;  /* 0x000000ffffe57224 */ /* 0x000fc400078e00de */
[----:B------:R-:W-:Y:S01]  /*18700*/  IMAD.MOV.U32 R230, RZ, RZ, R223 ;  /* 0x000000ffffe67224 */ /* 0x000fe200078e00df */
[----:B------:R-:W-:Y:S01]  /*18710*/  LDS R10, [R3+0x1380] ;  /* 0x00138000030a7984 */ /* 0x000fe20000000800 */
[----:B------:R-:W-:-:S03]  /*18720*/  IMAD.MOV.U32 R231, RZ, RZ, R202 ;  /* 0x000000ffffe77224 */ /* 0x000fc600078e00ca */
[----:B------:R-:W-:Y:S04]  /*18730*/  LDS R9, [R4+0x380] ;  /* 0x0003800004097984 */ /* 0x000fe80000000800 */
[----:B------:R-:W4:Y:S01]  /*18740*/  LDS R11, [R4+0x1380] ;  /* 0x00138000040b7984 */ /* 0x000f220000000800 */
[C---:B--2---:R-:W-:Y:S08]  /*18750*/  HMMA.1688.F32.TF32 R28, R52.reuse, R192, R28 ;  /* 0x000000c0341c723c */ /* 0x044ff0000008101c */
[C---:B---3--:R-:W-:Y:S08]  /*18760*/  HMMA.1688.F32.TF32 R32, R52.reuse, R200, R32 ;  /* 0x000000c83420723c */ /* 0x048ff00000081020 */
[C---:B------:R-:W-:Y:S08]  /*18770*/  HMMA.1688.F32.TF32 R36, R52.reuse, R248, R36 ;  /* 0x000000f83424723c */ /* 0x040ff00000081024 */
[C---:B------:R-:W-:Y:S08]  /*18780*/  HMMA.1688.F32.TF32 R40, R52.reuse, R244, R40 ;  /* 0x000000f43428723c */ /* 0x040ff00000081028 */
[C---:B------:R-:W-:Y:S08]  /*18790*/  HMMA.1688.F32.TF32 R44, R52.reuse, R240, R44 ;  /* 0x000000f0342c723c */ /* 0x040ff0000008102c */
[C---:B------:R-:W-:Y:S08]  /*187a0*/  HMMA.1688.F32.TF32 R48, R52.reuse, R188, R48 ;  /* 0x000000bc3430723c */ /* 0x040ff00000081030 */
[----:B------:R-:W-:Y:S01]  /*187b0*/  HMMA.1688.F32.TF32 R52, R52, R184, R20 ;  /* 0x000000b83434723c */ /* 0x000fe20000081014 */
[----:B------:R-:W-:Y:S07]  /*187c0*/  STL.64 [R1+0x18b8], R210 ;  /* 0x0018b8d201007387 */ /* 0x000fee0000100a00 */
[C---:B------:R-:W-:Y:S01]  /*187d0*/  HMMA.1688.F32.TF32 R56, R96.reuse, R196, R16 ;  /* 0x000000c46038723c */ /* 0x040fe20000081010 */
        /* <DEDUP_REMOVED lines=13> */
[----:B------:R-:W-:Y:S03]  /*188b0*/  HMMA.1688.F32.TF32 R60, R96, R192, R12 ;  /* 0x000000c0603c723c */ /* 0x000fe6000008100c */
[----:B------:R-:W-:Y:S04]  /*188c0*/  STL.64 [R1+0x1928], R54 ;  /* 0x0019283601007387 */ /* 0x000fe80000100a00 */
[----:B------:R-:W-:Y:S04]  /*188d0*/  STL.64 [R1+0x1920], R52 ;  /* 0x0019203401007387 */ /* 0x000fe80000100a00 */
[----:B------:R-:W-:Y:S04]  /*188e0*/  STL.64 [R1+0x1938], R58 ;  /* 0x0019383a01007387 */ /* 0x000fe80000100a00 */
[----:B------:R2:W-:Y:S04]  /*188f0*/  STL.64 [R1+0x1930], R56 ;  /* 0x0019303801007387 */ /* 0x0005e80000100a00 */
        /* <DEDUP_REMOVED lines=10> */
[----:B-1----:R-:W4:Y:S04]  /*189a0*/  LDL.LU.64 R88, [R1+0x20] ;  /* 0x0000200001587983 */ /* 0x002f280000300a00 */
[----:B------:R-:W4:Y:S04]  /*189b0*/  LDL.LU.64 R90, [R1+0x28] ;  /* 0x00002800015a7983 */ /* 0x000f280000300a00 */
[----:B------:R-:W4:Y:S04]  /*189c0*/  LDL.LU.64 R84, [R1+0x160] ;  /* 0x0001600001547983 */ /* 0x000f280000300a00 */
[----:B------:R-:W4:Y:S04]  /*189d0*/  LDL.LU.64 R86, [R1+0x168] ;  /* 0x0001680001567983 */ /* 0x000f280000300a00 */
[----:B------:R-:W4:Y:S04]  /*189e0*/  LDL.LU.64 R80, [R1+0x320] ;  /* 0x0003200001507983 */ /* 0x000f280000300a00 */
[----:B------:R-:W4:Y:S04]  /*189f0*/  LDL.LU.64 R82, [R1+0x328] ;  /* 0x0003280001527983 */ /* 0x000f280000300a00 */
[----:B--2---:R-:W2:Y:S04]  /*18a00*/  LDL.LU.64 R56, [R1+0x360] ;  /* 0x0003600001387983 */ /* 0x004ea80000300a00 */
[----:B------:R-:W2:Y:S04]  /*18a10*/  LDL.LU.64 R58, [R1+0x368] ;  /* 0x00036800013a7983 */ /* 0x000ea80000300a00 */
        /* <DEDUP_REMOVED lines=14> */
[----:B------:R-:W-:Y:S04]  /*18b00*/  STL.64 [R1+0x1948], R62 ;  /* 0x0019483e01007387 */ /* 0x000fe80000100a00 */
[----:B------:R-:W-:Y:S04]  /*18b10*/  STL.64 [R1+0x1940], R60 ;  /* 0x0019403c01007387 */ /* 0x000fe80000100a00 */
[----:B------:R-:W2:Y:S04]  /*18b20*/  LDL.LU.64 R20, [R1+0x230] ;  /* 0x0002300001147983 */ /* 0x000ea80000300a00 */
[----:B------:R-:W2:Y:S04]  /*18b30*/  LDL.LU.64 R22, [R1+0x238] ;  /* 0x0002380001167983 */ /* 0x000ea80000300a00 */
[----:B------:R-:W2:Y:S04]  /*18b40*/  LDL.LU.64 R16, [R1+0x210] ;  /* 0x0002100001107983 */ /* 0x000ea80000300a00 */
[----:B------:R-:W2:Y:S01]  /*18b50*/  LDL.LU.64 R18, [R1+0x218] ;  /* 0x0002180001127983 */ /* 0x000ea20000300a00 */
[----:B------:R-:W-:Y:S01]  /*18b60*/  MOV R232, R194 ;  /* 0x000000c200e87202 */ /* 0x000fe20000000f00 */
[----:B------:R-:W-:-:S02]  /*18b70*/  IMAD.MOV.U32 R233, RZ, RZ, R195 ;  /* 0x000000ffffe97224 */ /* 0x000fc400078e00c3 */
[----:B------:R-:W-:Y:S02]  /*18b80*/  IMAD.MOV.U32 R234, RZ, RZ, R198 ;  /* 0x000000ffffea7224 */ /* 0x000fe400078e00c6 */
[----:B------:R-:W-:Y:S01]  /*18b90*/  IMAD.MOV.U32 R235, RZ, RZ, R199 ;  /* 0x000000ffffeb7224 */ /* 0x000fe200078e00c7 */
[C---:B---3--:R-:W-:Y:S01]  /*18ba0*/  HMMA.1688.F32.TF32 R64, R96.reuse, R200, R12 ;  /* 0x000000c86040723c */ /* 0x048fe2000008100c */
[----:B------:R-:W3:Y:S04]  /*18bb0*/  LDL.LU.64 R12, [R1+0x1e0] ;  /* 0x0001e000010c7983 */ /* 0x000ee80000300a00 */
[----:B------:R-:W3:Y:S03]  /*18bc0*/  LDL.LU.64 R14, [R1+0x1e8] ;  /* 0x0001e800010e7983 */ /* 0x000ee60000300a00 */
[----:B----4-:R-:W-:Y:S01]  /*18bd0*/  HMMA.1688.F32.TF32 R68, R96, R248, R68 ;  /* 0x000000f86044723c */ /* 0x010fe20000081044 */
[----:B------:R-:W4:Y:S04]  /*18be0*/  LDL.LU.64 R24, [R1+0x1b0] ;  /* 0x0001b00001187983 */ /* 0x000f280000300a00 */
[----:B------:R-:W4:Y:S10]  /*18bf0*/  LDL.LU.64 R26, [R1+0x1b8] ;  /* 0x0001b800011a7983 */ /* 0x000f340000300a00 */
[----:B------:R-:W-:Y:S04]  /*18c00*/  STL.64 [R1+0x1958], R66 ;  /* 0x0019584201007387 */ /* 0x000fe80000100a00 */
[----:B------:R-:W-:Y:S04]  /*18c10*/  STL.64 [R1+0x1950], R64 ;  /* 0x0019504001007387 */ /* 0x000fe80000100a00 */
[----:B------:R-:W-:Y:S04]  /*18c20*/  STL.64 [R1+0x1968], R70 ;  /* 0x0019684601007387 */ /* 0x000fe80000100a00 */
[----:B------:R-:W-:Y:S01]  /*18c30*/  STL.64 [R1+0x1960], R68 ;  /* 0x0019604401007387 */ /* 0x000fe20000100a00 */
[-C--:B------:R-:W-:Y:S03]  /*18c40*/  HMMA.1688.F32.TF32 R108, R128, R200.reuse, R80 ;  /* 0x000000c8806c723c */ /* 0x080fe60000081050 */
[----:B------:R-:W3:Y:S04]  /*18c50*/  LDL.LU R80, [R1+0x5d0] ;  /* 0x0005d00001507983 */ /* 0x000ee80000300800 */
        /* <DEDUP_REMOVED lines=14> */
[----:B------:R-:W3:Y:S01]  /*18d40*/  LDL.LU R199, [R1+0x199c] ;  /* 0x00199c0001c77983 */ /* 0x000ee20000300800 */
[----:B--2---:R-:W-:Y:S08]  /*18d50*/  HMMA.1688.F32.TF32 R204, R8, R200, R28 ;  /* 0x000000c808cc723c */ /* 0x004ff0000008101c */
[-C--:B------:R-:W-:Y:S08]  /*18d60*/  HMMA.1688.F32.TF32 R100, R128, R196.reuse, R88 ;  /* 0x000000c48064723c */ /* 0x080ff00000081058 */
[C---:B------:R-:W-:Y:S08]  /*18d70*/  HMMA.1688.F32.TF32 R172, R8.reuse, R196, R36 ;  /* 0x000000c408ac723c */ /* 0x040ff00000081024 */
[----:B----4-:R-:W-:Y:S08]  /*18d80*/  HMMA.1688.F32.TF32 R180, R8, R188, R24 ;  /* 0x000000bc08b4723c */ /* 0x010ff00000081018 */
[C---:B---3--:R-:W-:Y:S08]  /*18d90*/  HMMA.1688.F32.TF32 R28, R212.reuse, R198, R80 ;  /* 0x000000c6d41c723c */ /* 0x048ff00000081050 */
[----:B------:R-:W-:Y:S07]  /*18da0*/  HMMA.1688.F32.TF32 R24, R212, R194, R236 ;  /* 0x000000c2d418723c */ /* 0x000fee00000810ec */
[----:B------:R-:W-:-:S08]  /*18db0*/  IMAD.MOV.U32 R236, RZ, RZ, R203 ;  /* 0x000000ffffec7224 */ /* 0x000fd000078e00cb */
[----:B------:R-:W-:Y:S04]  /*18dc0*/  STL.64 [R1+0x850], R28 ;  /* 0x0008501c01007387 */ /* 0x000fe80000100a00 */
[----:B------:R-:W-:Y:S04]  /*18dd0*/  STL.64 [R1+0x858], R30 ;  /* 0x0008581e01007387 */ /* 0x000fe80000100a00 */
[----:B------:R-:W2:Y:S01]  /*18de0*/  LDL.LU R203, [R1+0x1998] ;  /* 0x0019980001cb7983 */ /* 0x000ea20000300800 */
[----:B------:R-:W-:Y:S01]  /*18df0*/  IMAD.MOV.U32 R196, RZ, RZ, R27 ;  /* 0x000000ffffc47224 */ /* 0x000fe200078e001b */
[----:B------:R-:W-:Y:S01]  /*18e00*/  MOV R200, R25 ;  /* 0x0000001900c87202 */ /* 0x000fe20000000f00 */
[----:B------:R-:W-:Y:S01]  /*18e10*/  IMAD.MOV.U32 R201, RZ, RZ, R24 ;  /* 0x000000ffffc97224 */ /* 0x000fe200078e0018 */
[----:B------:R-:W3:Y:S01]  /*18e20*/  LDL.LU R237, [R1+0x594] ;  /* 0x0005940001ed7983 */ /* 0x000ee20000300800 */
[----:B------:R-:W-:-:S02]  /*18e30*/  IMAD.MOV.U32 R197, RZ, RZ, R26 ;  /* 0x000000ffffc57224 */ /* 0x000fc400078e001a */
[----:B------:R-:W-:Y:S01]  /*18e40*/  IMAD.MOV.U32 R239, RZ, RZ, R250 ;  /* 0x000000ffffef7224 */ /* 0x000fe200078e00fa */
[----:B------:R-:W3:Y:S04]  /*18e50*/  LDL.LU R238, [R1+0x598] ;  /* 0x0005980001ee7983 */ /* 0x000ee80000300800 */
[----:B------:R-:W4:Y:S01]  /*18e60*/  LDL.LU R250, [R1+0x1994] ;  /* 0x0019940001fa7983 */ /* 0x000f220000300800 */
[----:B------:R-:W-:-:S03]  /*18e70*/  IMAD.MOV.U32 R80, RZ, RZ, R251 ;  /* 0x000000ffff507224 */ /* 0x000fc600078e00fb */
[----:B------:R-:W-:Y:S04]  /*18e80*/  STL [R1+0x172c], R196 ;  /* 0x00172cc401007387 */ /* 0x000fe80000100800 */
[----:B------:R-:W-:Y:S04]  /*18e90*/  STL [R1+0x1728], R200 ;  /* 0x001728c801007387 */ /* 0x000fe80000100800 */
[----:B------:R-:W-:Y:S04]  /*18ea0*/  STL [R1+0x1724], R201 ;  /* 0x001724c901007387 */ /* 0x000fe80000100800 */
[----:B------:R1:W-:Y:S04]  /*18eb0*/  STL [R1+0x1720], R197 ;  /* 0x001720c501007387 */ /* 0x0003e80000100800 */
[----:B------:R-:W4:Y:S01]  /*18ec0*/  LDL.LU R251, [R1+0x1990] ;  /* 0x0019900001fb7983 */ /* 0x000f220000300800 */
[-C--:B------:R-:W-:Y:S03]  /*18ed0*/  HMMA.1688.F32.TF32 R92, R96, R188.reuse, R92 ;  /* 0x000000bc605c723c */ /* 0x080fe6000008105c */
[----:B------:R-:W3:Y:S04]  /*18ee0*/  LDL.LU R81, [R1+0x584] ;  /* 0x0005840001517983 */ /* 0x000ee80000300800 */
[----:B------:R-:W3:Y:S01]  /*18ef0*/  LDL.LU R82, [R1+0x588] ;  /* 0x0005880001527983 */ /* 0x000ee20000300800 */
[C---:B------:R-:W-:Y:S03]  /*18f00*/  HMMA.1688.F32.TF32 R124, R128.reuse, R188, R44 ;  /* 0x000000bc807c723c */ /* 0x040fe6000008102c */
[----:B------:R-:W3:Y:S05]  /*18f10*/  LDL.LU R83, [R1+0x58c] ;  /* 0x00058c0001537983 */ /* 0x000eea0000300800 */
[-C--:B------:R-:W-:Y:S08]  /*18f20*/  HMMA.1688.F32.TF32 R104, R128, R192.reuse, R84 ;  /* 0x000000c08068723c */ /* 0x080ff00000081054 */
[----:B------:R-:W-:Y:S08]  /*18f30*/  HMMA.1688.F32.TF32 R176, R8, R192, R32 ;  /* 0x000000c008b0723c */ /* 0x000ff00000081020 */
[C---:B--2---:R-:W-:Y:S07]  /*18f40*/  HMMA.1688.F32.TF32 R24, R212.reuse, R202, R232 ;  /* 0x000000cad418723c */ /* 0x044fee00000810e8 */
[----:B------:R-:W-:Y:S11]  /*18f50*/  IMAD.MOV.U32 R235, RZ, RZ, R246 ;  /* 0x000000ffffeb7224 */ /* 0x000ff600078e00f6 */
[----:B------:R-:W-:Y:S06]  /*18f60*/  @!UPT UIADD3 URZ, URZ, URZ, URZ ;  /* 0x0000003f3f3ff290 */ /* 0x000fec000fffe03f */
[----:B------:R-:W-:Y:S02]  /*18f70*/  IMAD.MOV.U32 R188, RZ, RZ, R27 ;  /* 0x000000ffffbc7224 */ /* 0x000fe400078e001b */
[----:B------:R-:W-:Y:S01]  /*18f80*/  IMAD.MOV.U32 R189, RZ, RZ, R26 ;  /* 0x000000ffffbd7224 */ /* 0x000fe200078e001a */
[----:B------:R-:W-:Y:S01]  /*18f90*/  MOV R193, R24 ;  /* 0x0000001800c17202 */ /* 0x000fe20000000f00 */
[----:B------:R-:W-:Y:S01]  /*18fa0*/  IMAD.MOV.U32 R192, RZ, RZ, R25 ;  /* 0x000000ffffc07224 */ /* 0x000fe200078e0019 */
[----:B------:R2:W-:Y:S04]  /*18fb0*/  STL [R1+0x173c], R188 ;  /* 0x00173cbc01007387 */ /* 0x0005e80000100800 */
[----:B------:R-:W-:Y:S04]  /*18fc0*/  STL [R1+0x1738], R189 ;  /* 0x001738bd01007387 */ /* 0x000fe80000100800 */
[----:B------:R1:W-:Y:S01]  /*18fd0*/  STL [R1+0x1734], R192 ;  /* 0x001734c001007387 */ /* 0x0003e20000100800 */
[----:B----4-:R-:W-:Y:S03]  /*18fe0*/  HMMA.1688.F32.TF32 R24, R212, R250, R228 ;  /* 0x000000fad418723c */ /* 0x010fe600000810e4 */
[----:B------:R4:W-:Y:S04]  /*18ff0*/  STL [R1+0x1730], R193 ;  /* 0x001730c101007387 */ /* 0x0009e80000100800 */
[----:B------:R-:W2:Y:S01]  /*19000*/  LDL.LU R232, [R1+0x570] ;  /* 0x0005700001e87983 */ /* 0x000ea20000300800 */
[----:B------:R-:W-:-:S03]  /*19010*/  MOV R228, R247 ;  /* 0x000000f700e47202 */ /* 0x000fc60000000f00 */
[----:B------:R-:W2:Y:S04]  /*19020*/  LDL.LU R233, [R1+0x574] ;  /* 0x0005740001e97983 */ /* 0x000ea80000300800 */
[----:B------:R-:W2:Y:S04]  /*19030*/  LDL.LU R234, [R1+0x578] ;  /* 0x0005780001ea7983 */ /* 0x000ea80000300800 */
[----:B------:R-:W3:Y:S04]  /*19040*/  LDL.LU R246, [R1+0x198c] ;  /* 0x00198c0001f67983 */ /* 0x000ee80000300800 */
[----:B------:R-:W3:Y:S01]  /*19050*/  LDL.LU R247, [R1+0x1988] ;  /* 0x0019880001f77983 */ /* 0x000ee20000300800 */
[----:B-1----:R-:W-:Y:S01]  /*19060*/  IMAD.MOV.U32 R197, RZ, RZ, R27 ;  /* 0x000000ffffc57224 */ /* 0x002fe200078e001b */
[----:B------:R-:W-:Y:S01]  /*19070*/  MOV R196, R24 ;  /* 0x0000001800c47202 */ /* 0x000fe20000000f00 */
[----:B------:R-:W-:Y:S01]  /*19080*/  IMAD.MOV.U32 R201, RZ, RZ, R26 ;  /* 0x000000ffffc97224 */ /* 0x000fe200078e001a */
[----:B------:R-:W2:Y:S01]  /*19090*/  LDL.LU R229, [R1+0x564] ;  /* 0x0005640001e57983 */ /* 0x000ea20000300800 */
[----:B------:R-:W-:-:S02]  /*190a0*/  IMAD.MOV.U32 R230, RZ, RZ, R186 ;  /* 0x000000ffffe67224 */ /* 0x000fc400078e00ba */
[----:B------:R-:W-:Y:S01]  /*190b0*/  IMAD.MOV.U32 R200, RZ, RZ, R25 ;  /* 0x000000ffffc87224 */ /* 0x000fe200078e0019 */
[----:B------:R-:W2:Y:S01]  /*190c0*/  LDL.LU R186, [R1+0x1984] ;  /* 0x0019840001ba7983 */ /* 0x000ea20000300800 */
[----:B------:R-:W-:-:S03]  /*190d0*/  IMAD.MOV.U32 R231, RZ, RZ, R242 ;  /* 0x000000ffffe77224 */ /* 0x000fc600078e00f2 */
[----:B------:R-:W2:Y:S04]  /*190e0*/  LDL.LU R242, [R1+0x1980] ;  /* 0x0019800001f27983 */ /* 0x000ea80000300800 */
[----:B------:R1:W-:Y:S04]  /*190f0*/  STL [R1+0x174c], R197 ;  /* 0x00174cc501007387 */ /* 0x0003e80000100800 */
[----:B------:R1:W-:Y:S04]  /*19100*/  STL [R1+0x1748], R201 ;  /* 0x001748c901007387 */ /* 0x0003e80000100800 */
[----:B------:R1:W-:Y:S04]  /*19110*/  STL [R1+0x1744], R196 ;  /* 0x001744c401007387 */ /* 0x0003e80000100800 */
[----:B------:R1:W-:Y:S01]  /*19120*/  STL [R1+0x1740], R200 ;  /* 0x001740c801007387 */ /* 0x0003e20000100800 */
[----:B---3--:R-:W-:Y:S07]  /*19130*/  HMMA.1688.F32.TF32 R24, R212, R246, R236 ;  /* 0x000000f6d418723c */ /* 0x008fee00000810ec */
[----:B------:R-:W-:-:S02]  /*19140*/  IMAD.MOV.U32 R236, RZ, RZ, R243 ;  /* 0x000000ffffec7224 */ /* 0x000fc400078e00f3 */
[----:B------:R-:W3:Y:S01]  /*19150*/  LDL.LU R243, [R1+0x197c] ;  /* 0x00197c0001f37983 */ /* 0x000ee20000300800 */
[----:B------:R-:W-:Y:S01]  /*19160*/  IMAD.MOV.U32 R237, RZ, RZ, R187 ;  /* 0x000000ffffed7224 */ /* 0x000fe200078e00bb */
[----:B------:R-:W-:Y:S01]  /*19170*/  MOV R239, R191 ;  /* 0x000000bf00ef7202 */ /* 0x000fe20000000f00 */
[----:B------:R-:W-:Y:S01]  /*19180*/  IMAD.MOV.U32 R238, RZ, RZ, R190 ;  /* 0x000000ffffee7224 */ /* 0x000fe200078e00be */
[----:B------:R-:W3:Y:S04]  /*19190*/  LDL.LU R187, [R1+0x1978] ;  /* 0x0019780001bb7983 */ /* 0x000ee80000300800 */
[----:B------:R-:W3:Y:S04]  /*191a0*/  LDL.LU R190, [R1+0x1974] ;  /* 0x0019740001be7983 */ /* 0x000ee80000300800 */
[----:B------:R-:W3:Y:S03]  /*191b0*/  LDL.LU R191, [R1+0x1970] ;  /* 0x0019700001bf7983 */ /* 0x000ee60000300800 */
[----:B--2---:R-:W-:Y:S01]  /*191c0*/  IMAD.MOV.U32 R188, RZ, RZ, R24 ;  /* 0x000000ffffbc7224 */ /* 0x004fe200078e0018 */
[----:B------:R-:W-:Y:S01]  /*191d0*/  MOV R192, R26 ;  /* 0x0000001a00c07202 */ /* 0x000fe20000000f00 */
[----:B------:R-:W-:-:S02]  /*191e0*/  IMAD.MOV.U32 R189, RZ, RZ, R25 ;  /* 0x000000ffffbd7224 */ /* 0x000fc400078e0019 */
[----:B----4-:R-:W-:-:S05]  /*191f0*/  IMAD.MOV.U32 R193, RZ, RZ, R27 ;  /* 0x000000ffffc17224 */ /* 0x010fca00078e001b */
[----:B------:R2:W-:Y:S04]  /*19200*/  STL [R1+0x175c], R193 ;  /* 0x00175cc101007387 */ /* 0x0005e80000100800 */
[----:B------:R4:W-:Y:S04]  /*19210*/  STL [R1+0x1758], R192 ;  /* 0x001758c001007387 */ /* 0x0009e80000100800 */
[----:B------:R1:W-:Y:S04]  /*19220*/  STL [R1+0x1754], R188 ;  /* 0x001754bc01007387 */ /* 0x0003e80000100800 */
[----:B------:R1:W-:Y:S01]  /*19230*/  STL [R1+0x1750], R189 ;  /* 0x001750bd01007387 */ /* 0x0003e20000100800 */
[C---:B------:R-:W-:Y:S08]  /*19240*/  HMMA.1688.F32.TF32 R112, R128.reuse, R248, R56 ;  /* 0x000000f88070723c */ /* 0x040ff00000081038 */
[C---:B------:R-:W-:Y:S08]  /*19250*/  HMMA.1688.F32.TF32 R116, R128.reuse, R244, R52 ;  /* 0x000000f48074723c */ /* 0x040ff00000081034 */
[C---:B------:R-:W-:Y:S08]  /*19260*/  HMMA.1688.F32.TF32 R120, R128.reuse, R240, R48 ;  /* 0x000000f08078723c */ /* 0x040ff00000081030 */
[----:B------:R-:W-:Y:S08]  /*19270*/  HMMA.1688.F32.TF32 R128, R128, R184, R40 ;  /* 0x000000b88080723c */ /* 0x000ff00000081028 */
[C---:B---3--:R-:W-:Y:S11]  /*19280*/  HMMA.1688.F32.TF32 R24, R212.reuse, R242, R80 ;  /* 0x000000f2d418723c */ /* 0x048ff60000081050 */
[----:B------:R-:W-:Y:S11]  /*19290*/  @!UPT UIADD3 URZ, URZ, URZ, URZ ;  /* 0x0000003f3f3ff290 */ /* 0x000ff6000fffe03f */
[----:B------:R-:W-:Y:S02]  /*192a0*/  @!UPT UIADD3 URZ, URZ, URZ, URZ ;  /* 0x0000003f3f3ff290 */ /* 0x000fe4000fffe03f */
[----:B-1----:R-:W-:Y:S02]  /*192b0*/  IMAD.MOV.U32 R197, RZ, RZ, R24 ;  /* 0x000000ffffc57224 */ /* 0x002fe400078e0018 */
[----:B------:R-:W-:Y:S02]  /*192c0*/  IMAD.MOV.U32 R201, RZ, RZ, R25 ;  /* 0x000000ffffc97224 */ /* 0x000fe400078e0019 */
[----:B------:R-:W-:Y:S02]  /*192d0*/  IMAD.MOV.U32 R196, RZ, RZ, R26 ;  /* 0x000000ffffc47224 */ /* 0x000fe400078e001a */
[----:B------:R-:W-:Y:S02]  /*192e0*/  IMAD.MOV.U32 R200, RZ, RZ, R27 ;  /* 0x000000ffffc87224 */ /* 0x000fe400078e001b */
[C---:B------:R-:W-:Y:S03]  /*192f0*/  HMMA.1688.F32.TF32 R24, R212.reuse, R190, R232 ;  /* 0x000000bed418723c */ /* 0x040fe600000810e8 */
[----:B------:R-:W-:Y:S11]  /*19300*/  STL [R1+0x176c], R200 ;  /* 0x00176cc801007387 */ /* 0x000ff60000100800 */
[----:B------:R-:W-:Y:S10]  /*19310*/  @!UPT UIADD3 URZ, URZ, URZ, URZ ;  /* 0x0000003f3f3ff290 */ /* 0x000ff4000fffe03f */
[----:B--2---:R-:W-:Y:S01]  /*19320*/  MOV R193, R24 ;  /* 0x0000001800c17202 */ /* 0x004fe20000000f00 */
[----:B----4-:R-:W-:Y:S02]  /*19330*/  IMAD.MOV.U32 R192, RZ, RZ, R25 ;  /* 0x000000ffffc07224 */ /* 0x010fe400078e0019 */
[----:B------:R-:W-:Y:S02]  /*19340*/  IMAD.MOV.U32 R188, RZ, RZ, R26 ;  /* 0x000000ffffbc7224 */ /* 0x000fe400078e001a */
[----:B------:R-:W-:Y:S02]  /*19350*/  IMAD.MOV.U32 R189, RZ, RZ, R27 ;  /* 0x000000ffffbd7224 */ /* 0x000fe400078e001b */
[----:B------:R-:W-:Y:S01]  /*19360*/  HMMA.1688.F32.TF32 R24, R212, R186, R228 ;  /* 0x000000bad418723c */ /* 0x000fe200000810e4 */
[----:B------:R-:W-:Y:S04]  /*19370*/  STL [R1+0x1768], R196 ;  /* 0x001768c401007387 */ /* 0x000fe80000100800 */
[----:B------:R-:W-:Y:S04]  /*19380*/  STL [R1+0x1764], R197 ;  /* 0x001764c501007387 */ /* 0x000fe80000100800 */
[----:B------:R1:W-:Y:S04]  /*19390*/  STL [R1+0x1760], R201 ;  /* 0x001760c901007387 */ /* 0x0003e80000100800 */
[----:B------:R2:W-:Y:S04]  /*193a0*/  STL [R1+0x177c], R189 ;  /* 0x00177cbd01007387 */ /* 0x0005e80000100800 */
[----:B------:R-:W-:Y:S04]  /*193b0*/  STL [R1+0x1778], R188 ;  /* 0x001778bc01007387 */ /* 0x000fe80000100800 */
[----:B------:R3:W-:Y:S03]  /*193c0*/  STL [R1+0x1774], R193 ;  /* 0x001774c101007387 */ /* 0x0007e60000100800 */
[----:B-1----:R-:W-:Y:S01]  /*193d0*/  IMAD.MOV.U32 R201, RZ, RZ, R27 ;  /* 0x000000ffffc97224 */ /* 0x002fe200078e001b */
[----:B------:R-:W-:Y:S01]  /*193e0*/  HMMA.1688.F32.TF32 R20, R8, R248, R20 ;  /* 0x000000f80814723c */ /* 0x000fe20000081014 */
[----:B------:R-:W-:Y:S01]  /*193f0*/  IMAD.MOV.U32 R197, RZ, RZ, R26 ;  /* 0x000000ffffc57224 */ /* 0x000fe200078e001a */
[----:B------:R-:W-:Y:S01]  /*19400*/  MOV R196, R25 ;  /* 0x0000001900c47202 */ /* 0x000fe20000000f00 */
[----:B------:R-:W-:Y:S01]  /*19410*/  IMAD.MOV.U32 R200, RZ, RZ, R24 ;  /* 0x000000ffffc87224 */ /* 0x000fe200078e0018 */
[----:B------:R1:W-:Y:S04]  /*19420*/  STL [R1+0x1770], R192 ;  /* 0x001770c001007387 */ /* 0x0003e80000100800 */
[----:B------:R4:W-:Y:S01]  /*19430*/  STL [R1+0x178c], R201 ;  /* 0x00178cc901007387 */ /* 0x0009e20000100800 */
[----:B------:R-:W-:Y:S03]  /*19440*/  HMMA.1688.F32.TF32 R24, R216, R198, R236 ;  /* 0x000000c6d818723c */ /* 0x000fe600000810ec */
[----:B------:R-:W-:Y:S04]  /*19450*/  STL [R1+0x1788], R197 ;  /* 0x001788c501007387 */ /* 0x000fe80000100800 */
[----:B------:R-:W-:Y:S04]  /*19460*/  STL [R1+0x1784], R200 ;  /* 0x001784c801007387 */ /* 0x000fe80000100800 */
[----:B------:R1:W-:Y:S04]  /*19470*/  STL [R1+0x1780], R196 ;  /* 0x001780c401007387 */ /* 0x0003e80000100800 */
[----:B------:R-:W2:Y:S04]  /*19480*/  LDL.LU R236, [R1+0x220] ;  /* 0x0002200001ec7983 */ /* 0x000ea80000300800 */
[----:B------:R-:W4:Y:S04]  /*19490*/  LDL.LU R237, [R1+0x224] ;  /* 0x0002240001ed7983 */ /* 0x000f280000300800 */
        /* <DEDUP_REMOVED lines=73> */
[----:B------:R-:W4:Y:S01]  /*19930*/  LDL.LU R39, [R1+0x52c] ;  /* 0x00052c0001277983 */ /* 0x000f220000300800 */
[----:B--2---:R-:W-:Y:S01]  /*19940*/  IMAD.MOV.U32 R189, RZ, RZ, R24 ;  /* 0x000000ffffbd7224 */ /* 0x004fe200078e0018 */
[----:B---3--:R-:W-:Y:S01]  /*19950*/  MOV R193, R26 ;  /* 0x0000001a00c17202 */ /* 0x008fe20000000f00 */
[----:B------:R-:W-:Y:S01]  /*19960*/  IMAD.MOV.U32 R188, RZ, RZ, R25 ;  /* 0x000000ffffbc7224 */ /* 0x000fe200078e0019 */
[----:B------:R-:W2:Y:S01]  /*19970*/  LDL.LU R24, [R1+0x4e0] ;  /* 0x0004e00001187983 */ /* 0x000ea20000300800 */
[----:B-1----:R-:W-:-:S03]  /*19980*/  IMAD.MOV.U32 R192, RZ, RZ, R27 ;  /* 0x000000ffffc07224 */ /* 0x002fc600078e001b */
[----:B------:R-:W2:Y:S04]  /*19990*/  LDL.LU R25, [R1+0x4e4] ;  /* 0x0004e40001197983 */ /* 0x000ea80000300800 */
[----:B------:R-:W2:Y:S04]  /*199a0*/  LDL.LU R26, [R1+0x4e8] ;  /* 0x0004e800011a7983 */ /* 0x000ea80000300800 */
[----:B------:R-:W2:Y:S04]  /*199b0*/  LDL.LU R27, [R1+0x4ec] ;  /* 0x0004ec00011b7983 */ /* 0x000ea80000300800 */
        /* <DEDUP_REMOVED lines=12> */
[C---:B------:R-:W-:Y:S08]  /*19a80*/  HMMA.1688.F32.TF32 R16, R8.reuse, R244, R16 ;  /* 0x000000f40810723c */ /* 0x040ff00000081010 */
[C---:B------:R-:W-:Y:S01]  /*19a90*/  HMMA.1688.F32.TF32 R12, R8.reuse, R240, R12 ;  /* 0x000000f0080c723c */ /* 0x040fe2000008100c */
[----:B------:R-:W-:Y:S04]  /*19aa0*/  LDS R212, [R2+0x2100] ;  /* 0x0021000002d47984 */ /* 0x000fe80000000800 */
[----:B------:R-:W-:Y:S03]  /*19ab0*/  LDS R214, [R2+0x3100] ;  /* 0x0031000002d67984 */ /* 0x000fe60000000800 */
[----:B------:R-:W-:Y:S01]  /*19ac0*/  HMMA.1688.F32.TF32 R8, R8, R184, R220 ;  /* 0x000000b80808723c */ /* 0x000fe200000810dc */
[----:B------:R-:W-:Y:S04]  /*19ad0*/  LDS R220, [R2+0x2080] ;  /* 0x0020800002dc7984 */ /* 0x000fe80000000800 */
[----:B------:R-:W-:Y:S04]  /*19ae0*/  LDS R222, [R2+0x3080] ;  /* 0x0030800002de7984 */ /* 0x000fe80000000800 */
[----:B------:R-:W-:Y:S04]  /*19af0*/  LDS R221, [R0+0x2080] ;  /* 0x0020800000dd7984 */ /* 0x000fe80000000800 */
[----:B------:R-:W1:Y:S04]  /*19b00*/  LDS R223, [R0+0x3080] ;  /* 0x0030800000df7984 */ /* 0x000e680000000800 */
[----:B------:R1:W-:Y:S04]  /*19b10*/  STL [R1+0x179c], R192 ;  /* 0x00179cc001007387 */ /* 0x0003e80000100800 */
[----:B------:R1:W-:Y:S04]  /*19b20*/  STL [R1+0x1798], R193 ;  /* 0x001798c101007387 */ /* 0x0003e80000100800 */
[----:B------:R1:W-:Y:S04]  /*19b30*/  STL [R1+0x1794], R189 ;  /* 0x001794bd01007387 */ /* 0x0003e80000100800 */
[----:B------:R1:W-:Y:S01]  /*19b40*/  STL [R1+0x1790], R188 ;  /* 0x001790bc01007387 */ /* 0x0003e20000100800 */
[C---:B------:R-:W-:Y:S03]  /*19b50*/  HMMA.1688.F32.TF32 R72, R96.reuse, R244, R72 ;  /* 0x000000f46048723c */ /* 0x040fe60000081048 */
[----:B------:R-:W-:Y:S04]  /*19b60*/  LDS R213, [R0+0x2100] ;  /* 0x0021000000d57984 */ /* 0x000fe80000000800 */
[----:B------:R-:W-:Y:S01]  /*19b70*/  LDS R215, [R0+0x3100] ;  /* 0x0031000000d77984 */ /* 0x000fe20000000800 */
[C---:B------:R-:W-:Y:S08]  /*19b80*/  HMMA.1688.F32.TF32 R76, R96.reuse, R240, R76 ;  /* 0x000000f0604c723c */ /* 0x040ff0000008104c */
[----:B------:R-:W-:Y:S01]  /*19b90*/  HMMA.1688.F32.TF32 R96, R96, R184, R224 ;  /* 0x000000b86060723c */ /* 0x000fe200000810e0 */
[----:B------:R-:W-:Y:S04]  /*19ba0*/  LDS R224, [R3+0x2080] ;  /* 0x0020800003e07984 */ /* 0x000fe80000000800 */
[----:B------:R-:W-:Y:S04]  /*19bb0*/  LDS R226, [R3+0x3080] ;  /* 0x0030800003e27984 */ /* 0x000fe80000000800 */
[----:B------:R-:W-:Y:S04]  /*19bc0*/  LDS R225, [R4+0x2080] ;  /* 0x0020800004e17984 */ /* 0x000fe80000000800 */
[----:B------:R-:W1:Y:S01]  /*19bd0*/  LDS R227, [R4+0x3080] ;  /* 0x0030800004e37984 */ /* 0x000e620000000800 */
[C---:B----4-:R-:W-:Y:S08]  /*19be0*/  HMMA.1688.F32.TF32 R44, R216.reuse, R194, R44 ;  /* 0x000000c2d82c723c */ /* 0x050ff0000008102c */
[----:B------:R-:W-:Y:S11]  /*19bf0*/  HMMA.1688.F32.TF32 R40, R216, R202, R40 ;  /* 0x000000cad828723c */ /* 0x000ff60000081028 */
[----:B------:R-:W-:Y:S05]  /*19c00*/  @!UPT UIADD3 URZ, URZ, URZ, URZ ;  /* 0x0000003f3f3ff290 */ /* 0x000fea000fffe03f */
[----:B------:R-:W-:Y:S01]  /*19c10*/  IMAD.MOV.U32 R201, RZ, RZ, R44 ;  /* 0x000000ffffc97224 */ /* 0x000fe200078e002c */
[----:B------:R-:W-:Y:S01]  /*19c20*/  MOV R196, R47 ;  /* 0x0000002f00c47202 */ /* 0x000fe20000000f00 */
[----:B------:R-:W-:Y:S02]  /*19c30*/  IMAD.MOV.U32 R197, RZ, RZ, R45 ;  /* 0x000000ffffc57224 */ /* 0x000fe400078e002d */
[----:B------:R-:W-:-:S04]  /*19c40*/  IMAD.MOV.U32 R200, RZ, RZ, R46 ;  /* 0x000000ffffc87224 */ /* 0x000fc800078e002e */
[----:B-1----:R-:W-:Y:S02]  /*19c50*/  IMAD.MOV.U32 R192, RZ, RZ, R40 ;  /* 0x000000ffffc07224 */ /* 0x002fe400078e0028 */
[----:B------:R-:W-:Y:S02]  /*19c60*/  IMAD.MOV.U32 R193, RZ, RZ, R41 ;  /* 0x000000ffffc17224 */ /* 0x000fe400078e0029 */
[----:B------:R-:W-:Y:S02]  /*19c70*/  IMAD.MOV.U32 R189, RZ, RZ, R42 ;  /* 0x000000ffffbd7224 */ /* 0x000fe400078e002a */
[----:B------:R-:W-:Y:S01]  /*19c80*/  IMAD.MOV.U32 R188, RZ, RZ, R43 ;  /* 0x000000ffffbc7224 */ /* 0x000fe200078e002b */
[C---:B------:R-:W-:Y:S08]  /*19c90*/  HMMA.1688.F32.TF32 R44, R216.reuse, R250, R36 ;  /* 0x000000fad82c723c */ /* 0x040ff00000081024 */
[C---:B------:R-:W-:Y:S08]  /*19ca0*/  HMMA.1688.F32.TF32 R40, R216.reuse, R246, R32 ;  /* 0x000000f6d828723c */ /* 0x040ff00000081020 */
[C---:B------:R-:W-:Y:S08]  /*19cb0*/  HMMA.1688.F32.TF32 R36, R216.reuse, R242, R28 ;  /* 0x000000f2d824723c */ /* 0x040ff0000008101c */
[C---:B------:R-:W-:Y:S08]  /*19cc0*/  HMMA.1688.F32.TF32 R32, R216.reuse, R190, R208 ;  /* 0x000000bed820723c */ /* 0x040ff000000810d0 */
[----:B--2---:R-:W-:Y:S01]  /*19cd0*/  HMMA.1688.F32.TF32 R28, R216, R186, R24 ;  /* 0x000000bad81c723c */ /* 0x004fe20000081018 */
[----:B------:R-:W-:Y:S04]  /*19ce0*/  STL.64 [R1+0x650], R44 ;  /* 0x0006502c01007387 */ /* 0x000fe80000100a00 */
[----:B------:R-:W-:Y:S03]  /*19cf0*/  LDS R216, [R3+0x2100] ;  /* 0x0021000003d87984 */ /* 0x000fe60000000800 */
[C---:B------:R-:W-:Y:S01]  /*19d00*/  HMMA.1688.F32.TF32 R24, R220.reuse, R198, R168 ;  /* 0x000000c6dc18723c */ /* 0x040fe200000810a8 */
[----:B------:R-:W-:Y:S04]  /*19d10*/  STL.64 [R1+0x658], R46 ;  /* 0x0006582e01007387 */ /* 0x000fe80000100a00 */
[----:B------:R-:W-:Y:S04]  /*19d20*/  STL.64 [R1+0x640], R40 ;  /* 0x0006402801007387 */ /* 0x000fe80000100a00 */
[----:B------:R-:W-:Y:S04]  /*19d30*/  STL.64 [R1+0x648], R42 ;  /* 0x0006482a01007387 */ /* 0x000fe80000100a00 */
[----:B------:R-:W-:Y:S04]  /*19d40*/  STL.64 [R1+0x630], R36 ;  /* 0x0006302401007387 */ /* 0x000fe80000100a00 */
[----:B------:R-:W-:Y:S04]  /*19d50*/  STL.64 [R1+0x638], R38 ;  /* 0x0006382601007387 */ /* 0x000fe80000100a00 */
[----:B------:R-:W-:Y:S04]  /*19d60*/  STL.64 [R1+0x620], R32 ;  /* 0x0006202001007387 */ /* 0x000fe80000100a00 */
[----:B------:R1:W-:Y:S04]  /*19d70*/  STL.64 [R1+0x628], R34 ;  /* 0x0006282201007387 */ /* 0x0003e80000100a00 */
[----:B------:R-:W-:Y:S04]  /*19d80*/  STL.64 [R1+0x4e0], R28 ;  /* 0x0004e01c01007387 */ /* 0x000fe80000100a00 */
[----:B------:R2:W-:Y:S01]  /*19d90*/  STL.64 [R1+0x4e8], R30 ;  /* 0x0004e81e01007387 */ /* 0x0005e20000100a00 */
[C---:B-1----:R-:W-:Y:S03]  /*19da0*/  HMMA.1688.F32.TF32 R32, R220.reuse, R194, R164 ;  /* 0x000000c2dc20723c */ /* 0x042fe600000810a4 */
[----:B------:R-:W-:Y:S04]  /*19db0*/  STL.64 [R1+0x4d0], R24 ;  /* 0x0004d01801007387 */ /* 0x000fe80000100a00 */
[----:B------:R3:W-:Y:S01]  /*19dc0*/  STL.64 [R1+0x4d8], R26 ;  /* 0x0004d81a01007387 */ /* 0x0007e20000100a00 */
[C---:B--2---:R-:W-:Y:S03]  /*19dd0*/  HMMA.1688.F32.TF32 R28, R220.reuse, R202, R160 ;  /* 0x000000cadc1c723c */ /* 0x044fe600000810a0 */
[----:B------:R-:W-:Y:S04]  /*19de0*/  LDS R218, [R3+0x3100] ;  /* 0x0031000003da7984 */ /* 0x000fe80000000800 */
[----:B------:R-:W-:Y:S01]  /*19df0*/  LDS R217, [R4+0x2100] ;  /* 0x0021000004d97984 */ /* 0x000fe20000000800 */
[C---:B---3--:R-:W-:Y:S03]  /*19e00*/  HMMA.1688.F32.TF32 R24, R220.reuse, R250, R156 ;  /* 0x000000fadc18723c */ /* 0x048fe6000008109c */
[----:B------:R-:W1:Y:S04]  /*19e10*/  LDS R219, [R4+0x3100] ;  /* 0x0031000004db7984 */ /* 0x000e680000000800 */
[----:B------:R-:W-:Y:S04]  /*19e20*/  STL.64 [R1+0x4c0], R32 ;  /* 0x0004c02001007387 */ /* 0x000fe80000100a00 */
[----:B------:R2:W-:Y:S04]  /*19e30*/  STL.64 [R1+0x4c8], R34 ;  /* 0x0004c82201007387 */ /* 0x0005e80000100a00 */
[----:B------:R-:W-:Y:S04]  /*19e40*/  STL.64 [R1+0x4b0], R28 ;  /* 0x0004b01c01007387 */ /* 0x000fe80000100a00 */
[----:B------:R3:W-:Y:S01]  /*19e50*/  STL.64 [R1+0x4b8], R30 ;  /* 0x0004b81e01007387 */ /* 0x0007e20000100a00 */
[C---:B--2---:R-:W-:Y:S03]  /*19e60*/  HMMA.1688.F32.TF32 R32, R220.reuse, R246, R152 ;  /* 0x000000f6dc20723c */ /* 0x044fe60000081098 */
[----:B------:R-:W-:Y:S04]  /*19e70*/  STL.64 [R1+0x4a0], R24 ;  /* 0x0004a01801007387 */ /* 0x000fe80000100a00 */
[----:B------:R2:W-:Y:S01]  /*19e80*/  STL.64 [R1+0x4a8], R26 ;  /* 0x0004a81a01007387 */ /* 0x0005e20000100a00 */
[C---:B---3--:R-:W-:Y:S08]  /*19e90*/  HMMA.1688.F32.TF32 R28, R220.reuse, R242, R148 ;  /* 0x000000f2dc1c723c */ /* 0x048ff00000081094 */
[C---:B--2---:R-:W-:Y:S07]  /*19ea0*/  HMMA.1688.F32.TF32 R24, R220.reuse, R190, R144 ;  /* 0x000000bedc18723c */ /* 0x044fee0000081090 */
[----:B------:R-:W-:Y:S04]  /*19eb0*/  STL.64 [R1+0x490], R32 ;  /* 0x0004902001007387 */ /* 0x000fe80000100a00 */
[----:B------:R2:W-:Y:S04]  /*19ec0*/  STL.64 [R1+0x498], R34 ;  /* 0x0004982201007387 */ /* 0x0005e80000100a00 */
[----:B------:R-:W-:Y:S04]  /*19ed0*/  STL.64 [R1+0x480], R28 ;  /* 0x0004801c01007387 */ /* 0x000fe80000100a00 */
[----:B------:R3:W-:Y:S01]  /*19ee0*/  STL.64 [R1+0x488], R30 ;  /* 0x0004881e01007387 */ /* 0x0007e20000100a00 */
[----:B--2---:R-:W-:Y:S03]  /*19ef0*/  HMMA.1688.F32.TF32 R32, R220, R186, R140 ;  /* 0x000000badc20723c */ /* 0x004fe6000008108c */
[----:B------:R-:W-:Y:S04]  /*19f00*/  STL.64 [R1+0x470], R24 ;  /* 0x0004701801007387 */ /* 0x000fe80000100a00 */
[----:B------:R2:W-:Y:S01]  /*19f10*/  STL.64 [R1+0x478], R26 ;  /* 0x0004781a01007387 */ /* 0x0005e20000100a00 */
[C---:B---3--:R-:W-:Y:S03]  /*19f20*/  HMMA.1688.F32.TF32 R28, R224.reuse, R198, R136 ;  /* 0x000000c6e01c723c */ /* 0x048fe60000081088 */
[----:B------:R-:W-:Y:S04]  /*19f30*/  LDS R220, [R2+0x2180] ;  /* 0x0021800002dc7984 */ /* 0x000fe80000000800 */
[----:B------:R-:W-:Y:S01]  /*19f40*/  LDS R222, [R2+0x3180] ;  /* 0x0031800002de7984 */ /* 0x000fe20000000800 */
[C---:B--2---:R-:W-:Y:S03]  /*19f50*/  HMMA.1688.F32.TF32 R24, R224.reuse, R194, R132 ;  /* 0x000000c2e018723c */ /* 0x044fe60000081084 */
[----:B------:R-:W-:Y:S04]  /*19f60*/  LDS R221, [R0+0x2180] ;  /* 0x0021800000dd7984 */ /* 0x000fe80000000800 */
[----:B------:R-:W2:Y:S04]  /*19f70*/  LDS R223, [R0+0x3180] ;  /* 0x0031800000df7984 */ /* 0x000ea80000000800 */
[----:B------:R-:W-:Y:S04]  /*19f80*/  STL.64 [R1+0x460], R32 ;  /* 0x0004602001007387 */ /* 0x000fe80000100a00 */
[----:B------:R3:W-:Y:S04]  /*19f90*/  STL.64 [R1+0x468], R34 ;  /* 0x0004682201007387 */ /* 0x0007e80000100a00 */
[----:B------:R-:W-:Y:S04]  /*19fa0*/  STL.64 [R1+0x390], R28 ;  /* 0x0003901c01007387 */ /* 0x000fe80000100a00 */
[----:B------:R4:W-:Y:S01]  /*19fb0*/  STL.64 [R1+0x398], R30 ;  /* 0x0003981e01007387 */ /* 0x0009e20000100a00 */
[C---:B---3--:R-:W-:Y:S03]  /*19fc0*/  HMMA.1688.F32.TF32 R32, R224.reuse, R202, R88 ;  /* 0x000000cae020723c */ /* 0x048fe60000081058 */
[----:B------:R-:W-:Y:S04]  /*19fd0*/  STL.64 [R1+0x380], R24 ;  /* 0x0003801801007387 */ /* 0x000fe80000100a00 */
[----:B------:R3:W-:Y:S01]  /*19fe0*/  STL.64 [R1+0x388], R26 ;  /* 0x0003881a01007387 */ /* 0x0007e20000100a00 */
[C---:B----4-:R-:W-:Y:S08]  /*19ff0*/  HMMA.1688.F32.TF32 R28, R224.reuse, R250, R84 ;  /* 0x000000fae01c723c */ /* 0x050ff00000081054 */
[C---:B---3--:R-:W-:Y:S07]  /*1a000*/  HMMA.1688.F32.TF32 R24, R224.reuse, R246, R80 ;  /* 0x000000f6e018723c */ /* 0x048fee0000081050 */
        /* <DEDUP_REMOVED lines=8> */
[----:B---3--:R-:W-:Y:S01]  /*1a090*/  HMMA.1688.F32.TF32 R24, R224, R186, R236 ;  /* 0x000000bae018723c */ /* 0x008fe200000810ec */
[----:B------:R-:W-:Y:S04]  /*1a0a0*/  LDS R224, [R3+0x2180] ;  /* 0x0021800003e07984 */ /* 0x000fe80000000800 */
[----:B------:R-:W-:Y:S04]  /*1a0b0*/  LDS R226, [R3+0x3180] ;  /* 0x0031800003e27984 */ /* 0x000fe80000000800 */
[----:B------:R-:W-:Y:S04]  /*1a0c0*/  STL.64 [R1+0x340], R32 ;  /* 0x0003402001007387 */ /* 0x000fe80000100a00 */
[----:B------:R-:W-:Y:S04]  /*1a0d0*/  STL.64 [R1+0x348], R34 ;  /* 0x0003482201007387 */ /* 0x000fe80000100a00 */
[----:B------:R-:W3:Y:S04]  /*1a0e0*/  LDL.LU R232, [R1+0x10] ;  /* 0x0000100001e87983 */ /* 0x000ee80000300800 */
[----:B------:R-:W-:Y:S04]  /*1a0f0*/  STL.64 [R1+0x320], R28 ;  /* 0x0003201c01007387 */ /* 0x000fe80000100a00 */
[----:B------:R-:W-:Y:S04]  /*1a100*/  STL.64 [R1+0x328], R30 ;  /* 0x0003281e01007387 */ /* 0x000fe80000100a00 */
[----:B------:R4:W-:Y:S04]  /*1a110*/  STL.64 [R1+0x20], R24 ;  /* 0x0000201801007387 */ /* 0x0009e80000100a00 */
[----:B------:R1:W-:Y:S04]  /*1a120*/  STL.64 [R1+0x28], R26 ;  /* 0x0000281a01007387 */ /* 0x0003e80000100a00 */
[----:B------:R-:W3:Y:S04]  /*1a130*/  LDL.LU R233, [R1+0x14] ;  /* 0x0000140001e97983 */ /* 0x000ee80000300800 */
[----:B------:R-:W3:Y:S04]  /*1a140*/  LDL.LU R234, [R1+0x18] ;  /* 0x0000180001ea7983 */ /* 0x000ee80000300800 */
[----:B------:R-:W3:Y:S04]  /*1a150*/  LDL.LU R235, [R1+0x1c] ;  /* 0x00001c0001eb7983 */ /* 0x000ee80000300800 */
[----:B------:R-:W2:Y:S04]  /*1a160*/  LDL.LU R80, [R1+0x40] ;  /* 0x0000400001507983 */ /* 0x000ea80000300800 */
        /* <DEDUP_REMOVED lines=51> */
[----:B----4-:R-:W4:Y:S04]  /*1a4a0*/  LDL.LU R24, [R1+0x290] ;  /* 0x0002900001187983 */ /* 0x010f280000300800 */
[----:B------:R-:W4:Y:S04]  /*1a4b0*/  LDL.LU R25, [R1+0x294] ;  /* 0x0002940001197983 */ /* 0x000f280000300800 */
[----:B-1----:R-:W4:Y:S04]  /*1a4c0*/  LDL.LU R26, [R1+0x298] ;  /* 0x00029800011a7983 */ /* 0x002f280000300800 */
[----:B------:R-:W4:Y:S04]  /*1a4d0*/  LDL.LU R27, [R1+0x29c] ;  /* 0x00029c00011b7983 */ /* 0x000f280000300800 */
        /* <DEDUP_REMOVED lines=24> */
[----:B------:R-:W3:Y:S04]  /*1a660*/  LDL.LU R52, [R1+0x3c0] ;  /* 0x0003c00001347983 */ /* 0x000ee80000300800 */
[----:B------:R-:W3:Y:S04]  /*1a670*/  LDL.LU R53, [R1+0x3c4] ;  /* 0x0003c40001357983 */ /* 0x000ee80000300800 */
[----:B------:R-:W3:Y:S04]  /*1a680*/  LDL.LU R54, [R1+0x3c8] ;  /* 0x0003c80001367983 */ /* 0x000ee80000300800 */
[----:B------:R-:W3:Y:S04]  /*1a690*/  LDL.LU R55, [R1+0x3cc] ;  /* 0x0003cc0001377983 */ /* 0x000ee80000300800 */
        /* <DEDUP_REMOVED lines=28> */
[----:B------:R-:W-:Y:S04]  /*1a860*/  LDS R225, [R4+0x2180] ;  /* 0x0021800004e17984 */ /* 0x000fe80000000800 */
[----:B------:R-:W1:Y:S01]  /*1a870*/  LDS R227, [R4+0x3180] ;  /* 0x0031800004e37984 */ /* 0x000e620000000800 */
[C---:B--2---:R-:W-:Y:S08]  /*1a880*/  HMMA.1688.F32.TF32 R48, R212.reuse, R242, R48 ;  /* 0x000000f2d430723c */ /* 0x044ff00000081030 */
[C---:B---3--:R-:W-:Y:S08]  /*1a890*/  HMMA.1688.F32.TF32 R52, R212.reuse, R246, R52 ;  /* 0x000000f6d434723c */ /* 0x048ff00000081034 */
[C---:B----4-:R-:W-:Y:S08]  /*1a8a0*/  HMMA.1688.F32.TF32 R56, R212.reuse, R250, R56 ;  /* 0x000000fad438723c */ /* 0x050ff00000081038 */
[C---:B------:R-:W-:Y:S08]  /*1a8b0*/  HMMA.1688.F32.TF32 R64, R212.reuse, R194, R64 ;  /* 0x000000c2d440723c */ /* 0x040ff00000081040 */
[C---:B------:R-:W-:Y:S08]  /*1a8c0*/  HMMA.1688.F32.TF32 R68, R212.reuse, R198, R68 ;  /* 0x000000c6d444723c */ /* 0x040ff00000081044 */
[C---:B------:R-:W-:Y:S11]  /*1a8d0*/  HMMA.1688.F32.TF32 R60, R212.reuse, R202, R60 ;  /* 0x000000cad43c723c */ /* 0x040ff6000008103c */
[----:B------:R-:W-:Y:S04]  /*1a8e0*/  @!UPT UIADD3 URZ, URZ, URZ, URZ ;  /* 0x0000003f3f3ff290 */ /* 0x000fe8000fffe03f */
[----:B------:R-:W-:Y:S04]  /*1a8f0*/  STL.64 [R1+0x7e0], R68 ;  /* 0x0007e04401007387 */ /* 0x000fe80000100a00 */
[----:B------:R2:W-:Y:S01]  /*1a900*/  STL.64 [R1+0x7e8], R70 ;  /* 0x0007e84601007387 */ /* 0x0005e20000100a00 */
[C---:B------:R-:W-:Y:S03]  /*1a910*/  HMMA.1688.F32.TF32 R44, R212.reuse, R190, R44 ;  /* 0x000000bed42c723c */ /* 0x040fe6000008102c */
[----:B--2---:R-:W2:Y:S04]  /*1a920*/  LDL.LU.64 R70, [R1+0x1968] ;  /* 0x0019680001467983 */ /* 0x004ea80000300a00 */
[----:B------:R-:W2:Y:S01]  /*1a930*/  LDL.LU.64 R68, [R1+0x1960] ;  /* 0x0019600001447983 */ /* 0x000ea20000300a00 */
[----:B------:R-:W-:Y:S03]  /*1a940*/  HMMA.1688.F32.TF32 R212, R212, R186, R40 ;  /* 0x000000bad4d4723c */ /* 0x000fe60000081028 */
[----:B------:R-:W-:Y:S04]  /*1a950*/  STL.64 [R1+0x7d0], R64 ;  /* 0x0007d04001007387 */ /* 0x000fe80000100a00 */
[----:B------:R3:W-:Y:S04]  /*1a960*/  STL.64 [R1+0x7d8], R66 ;  /* 0x0007d84201007387 */ /* 0x0007e80000100a00 */
[----:B---3--:R-:W3:Y:S04]  /*1a970*/  LDL.LU.64 R66, [R1+0x1958] ;  /* 0x0019580001427983 */ /* 0x008ee80000300a00 */
[----:B------:R-:W3:Y:S04]  /*1a980*/  LDL.LU.64 R64, [R1+0x1950] ;  /* 0x0019500001407983 */ /* 0x000ee80000300a00 */
[----:B------:R-:W-:Y:S04]  /*1a990*/  STL.64 [R1+0x7c0], R60 ;  /* 0x0007c03c01007387 */ /* 0x000fe80000100a00 */
[----:B------:R4:W-:Y:S04]  /*1a9a0*/  STL.64 [R1+0x7c8], R62 ;  /* 0x0007c83e01007387 */ /* 0x0009e80000100a00 */
[----:B----4-:R-:W4:Y:S04]  /*1a9b0*/  LDL.LU.64 R62, [R1+0x1948] ;  /* 0x00194800013e7983 */ /* 0x010f280000300a00 */
[----:B------:R-:W4:Y:S04]  /*1a9c0*/  LDL.LU.64 R60, [R1+0x1940] ;  /* 0x00194000013c7983 */ /* 0x000f280000300a00 */
[----:B------:R-:W-:Y:S04]  /*1a9d0*/  STL.64 [R1+0x7b0], R56 ;  /* 0x0007b03801007387 */ /* 0x000fe80000100a00 */
[----:B------:R1:W-:Y:S04]  /*1a9e0*/  STL.64 [R1+0x7b8], R58 ;  /* 0x0007b83a01007387 */ /* 0x0003e80000100a00 */
[----:B-1----:R-:W2:Y:S04]  /*1a9f0*/  LDL.LU.64 R58, [R1+0x1938] ;  /* 0x00193800013a7983 */ /* 0x002ea80000300a00 */
[----:B------:R-:W2:Y:S04]  /*1aa00*/  LDL.LU.64 R56, [R1+0x1930] ;  /* 0x0019300001387983 */ /* 0x000ea80000300a00 */
        /* <DEDUP_REMOVED lines=14> */
[----:B------:R1:W-:Y:S04]  /*1aaf0*/  STL.64 [R1+0x610], R212 ;  /* 0x000610d401007387 */ /* 0x0003e80000100a00 */
[----:B------:R1:W-:Y:S04]  /*1ab00*/  STL.64 [R1+0x618], R214 ;  /* 0x000618d601007387 */ /* 0x0003e80000100a00 */
[----:B-1----:R-:W2:Y:S04]  /*1ab10*/  LDL.LU R212, [R1+0x2a0] ;  /* 0x0002a00001d47983 */ /* 0x002ea80000300800 */
[----:B------:R-:W2:Y:S04]  /*1ab20*/  LDL.LU R213, [R1+0x2a4] ;  /* 0x0002a40001d57983 */ /* 0x000ea80000300800 */
[----:B------:R-:W2:Y:S04]  /*1ab30*/  LDL.LU R214, [R1+0x2a8] ;  /* 0x0002a80001d67983 */ /* 0x000ea80000300800 */
[----:B------:R-:W2:Y:S01]  /*1ab40*/  LDL.LU R215, [R1+0x2ac] ;  /* 0x0002ac0001d77983 */ /* 0x000ea20000300800 */
[C---:B------:R-:W-:Y:S08]  /*1ab50*/  HMMA.1688.F32.TF32 R36, R216.reuse, R198, R36 ;  /* 0x000000c6d824723c */ /* 0x040ff00000081024 */
[C---:B------:R-:W-:Y:S08]  /*1ab60*/  HMMA.1688.F32.TF32 R32, R216.reuse, R194, R32 ;  /* 0x000000c2d820723c */ /* 0x040ff00000081020 */
[C---:B------:R-:W-:Y:S08]  /*1ab70*/  HMMA.1688.F32.TF32 R28, R216.reuse, R202, R28 ;  /* 0x000000cad81c723c */ /* 0x040ff0000008101c */
[C---:B------:R-:W-:Y:S01]  /*1ab80*/  HMMA.1688.F32.TF32 R208, R216.reuse, R250, R208 ;  /* 0x000000fad8d0723c */ /* 0x040fe200000810d0 */
[----:B------:R-:W-:Y:S07]  /*1ab90*/  STL.64 [R1+0x600], R36 ;  /* 0x0006002401007387 */ /* 0x000fee0000100a00 */
[C---:B------:R-:W-:Y:S01]  /*1aba0*/  HMMA.1688.F32.TF32 R228, R216.reuse, R246, R228 ;  /* 0x000000f6d8e4723c */ /* 0x040fe200000810e4 */
[----:B------:R1:W-:Y:S07]  /*1abb0*/  STL.64 [R1+0x608], R38 ;  /* 0x0006082601007387 */ /* 0x0003ee0000100a00 */
[C---:B------:R-:W-:Y:S01]  /*1abc0*/  HMMA.1688.F32.TF32 R236, R216.reuse, R242, R236 ;  /* 0x000000f2d8ec723c */ /* 0x040fe200000810ec */
[----:B-1----:R-:W3:Y:S04]  /*1abd0*/  LDL.LU.64 R38, [R1+0x18e8] ;  /* 0x0018e80001267983 */ /* 0x002ee80000300a00 */
[----:B------:R-:W3:Y:S04]  /*1abe0*/  LDL.LU.64 R36, [R1+0x18e0] ;  /* 0x0018e00001247983 */ /* 0x000ee80000300a00 */
[----:B------:R-:W-:Y:S04]  /*1abf0*/  STL.64 [R1+0x5f0], R32 ;  /* 0x0005f02001007387 */ /* 0x000fe80000100a00 */
[----:B------:R1:W-:Y:S04]  /*1ac00*/  STL.64 [R1+0x5f8], R34 ;  /* 0x0005f82201007387 */ /* 0x0003e80000100a00 */
        /* <DEDUP_REMOVED lines=17> */
[----:B------:R-:W3:Y:S01]  /*1ad20*/  LDL.LU.64 R236, [R1+0x1890] ;  /* 0x0018900001ec7983 */ /* 0x000ee20000300a00 */
[----:B------:R-:W-:Y:S08]  /*1ad30*/  HMMA.1688.F32.TF32 R24, R216, R186, R24 ;  /* 0x000000bad818723c */ /* 0x000ff00000081018 */
[C---:B------:R-:W-:Y:S08]  /*1ad40*/  HMMA.1688.F32.TF32 R168, R220.reuse, R198, R168 ;  /* 0x000000c6dca8723c */ /* 0x040ff000000810a8 */
[C---:B------:R-:W-:Y:S08]  /*1ad50*/  HMMA.1688.F32.TF32 R164, R220.reuse, R194, R164 ;  /* 0x000000c2dca4723c */ /* 0x040ff000000810a4 */
[C---:B------:R-:W-:Y:S08]  /*1ad60*/  HMMA.1688.F32.TF32 R156, R220.reuse, R250, R156 ;  /* 0x000000fadc9c723c */ /* 0x040ff0000008109c */
[C---:B------:R-:W-:Y:S08]  /*1ad70*/  HMMA.1688.F32.TF32 R152, R220.reuse, R246, R152 ;  /* 0x000000f6dc98723c */ /* 0x040ff00000081098 */
[C---:B------:R-:W-:Y:S08]  /*1ad80*/  HMMA.1688.F32.TF32 R144, R220.reuse, R190, R144 ;  /* 0x000000bedc90723c */ /* 0x040ff00000081090 */
[----:B------:R-:W-:Y:S08]  /*1ad90*/  HMMA.1688.F32.TF32 R140, R220, R186, R140 ;  /* 0x000000badc8c723c */ /* 0x000ff0000008108c */
[----:B--2---:R-:W-:Y:S01]  /*1ada0*/  HMMA.1688.F32.TF32 R212, R216, R190, R212 ;  /* 0x000000bed8d4723c */ /* 0x004fe200000810d4 */
[----:B------:R-:W-:Y:S04]  /*1adb0*/  LDS R216, [R3+0x2200] ;  /* 0x0022000003d87984 */ /* 0x000fe80000000800 */
[----:B------:R-:W-:Y:S03]  /*1adc0*/  LDS R218, [R3+0x3200] ;  /* 0x0032000003da7984 */ /* 0x000fe60000000800 */
[C---:B------:R-:W-:Y:S01]  /*1add0*/  HMMA.1688.F32.TF32 R132, R224.reuse, R194, R132 ;  /* 0x000000c2e084723c */ /* 0x040fe20000081084 */
[----:B------:R-:W-:Y:S04]  /*1ade0*/  LDS R217, [R4+0x2200] ;  /* 0x0022000004d97984 */ /* 0x000fe80000000800 */
[----:B------:R-:W1:Y:S10]  /*1adf0*/  LDS R219, [R4+0x3200] ;  /* 0x0032000004db7984 */ /* 0x000e740000000800 */
[----:B------:R-:W-:Y:S04]  /*1ae00*/  STL.64 [R1+0x5a0], R212 ;  /* 0x0005a0d401007387 */ /* 0x000fe80000100a00 */
[----:B------:R-:W-:Y:S04]  /*1ae10*/  STL.64 [R1+0x5a8], R214 ;  /* 0x0005a8d601007387 */ /* 0x000fe80000100a00 */
[----:B------:R-:W-:Y:S04]  /*1ae20*/  STL.64 [R1+0x400], R24 ;  /* 0x0004001801007387 */ /* 0x000fe80000100a00 */
[----:B------:R2:W-:Y:S01]  /*1ae30*/  STL.64 [R1+0x408], R26 ;  /* 0x0004081a01007387 */ /* 0x0005e20000100a00 */
[-C--:B------:R-:W-:Y:S03]  /*1ae40*/  HMMA.1688.F32.TF32 R88, R224, R202.reuse, R88 ;  /* 0x000000cae058723c */ /* 0x080fe60000081058 */
[----:B------:R-:W-:Y:S04]  /*1ae50*/  LDS R212, [R2+0x2200] ;  /* 0x0022000002d47984 */ /* 0x000fe80000000800 */
[----:B------:R-:W-:Y:S01]  /*1ae60*/  LDS R214, [R2+0x3200] ;  /* 0x0032000002d67984 */ /* 0x000fe20000000800 */
[C---:B--2---:R-:W-:Y:S03]  /*1ae70*/  HMMA.1688.F32.TF32 R24, R220.reuse, R202, R160 ;  /* 0x000000cadc18723c */ /* 0x044fe600000810a0 */
[----:B------:R-:W-:Y:S04]  /*1ae80*/  STL.64 [R1+0x3f0], R168 ;  /* 0x0003f0a801007387 */ /* 0x000fe80000100a00 */
[----:B------:R-:W-:Y:S04]  /*1ae90*/  STL.64 [R1+0x3f8], R170 ;  /* 0x0003f8aa01007387 */ /* 0x000fe80000100a00 */
[----:B------:R-:W-:Y:S04]  /*1aea0*/  STL.64 [R1+0x3e0], R164 ;  /* 0x0003e0a401007387 */ /* 0x000fe80000100a00 */
[----:B------:R-:W-:Y:S04]  /*1aeb0*/  STL.64 [R1+0x3e8], R166 ;  /* 0x0003e8a601007387 */ /* 0x000fe80000100a00 */
[----:B------:R-:W-:Y:S04]  /*1aec0*/  LDS R213, [R0+0x2200] ;  /* 0x0022000000d57984 */ /* 0x000fe80000000800 */
[----:B------:R-:W2:Y:S04]  /*1aed0*/  LDS R215, [R0+0x3200] ;  /* 0x0032000000d77984 */ /* 0x000ea80000000800 */
[----:B------:R-:W-:Y:S04]  /*1aee0*/  STL.64 [R1+0x3d0], R24 ;  /* 0x0003d01801007387 */ /* 0x000fe80000100a00 */
[----:B------:R1:W-:Y:S02]  /*1aef0*/  STL.64 [R1+0x3d8], R26 ;  /* 0x0003d81a01007387 */ /* 0x0003e40000100a00 */
[----:B-1----:R-:W-:Y:S02]  /*1af00*/  HMMA.1688.F32.TF32 R24, R220, R242, R148 ;  /* 0x000000f2dc18723c */ /* 0x002fe40000081094 */
[----:B------:R-:W-:Y:S04]  /*1af10*/  STL.64 [R1+0x3c0], R156 ;  /* 0x0003c09c01007387 */ /* 0x000fe80000100a00 */
[----:B------:R-:W-:Y:S04]  /*1af20*/  STL.64 [R1+0x3c8], R158 ;  /* 0x0003c89e01007387 */ /* 0x000fe80000100a00 */
[----:B------:R-:W-:Y:S04]  /*1af30*/  STL.64 [R1+0x3b0], R152 ;  /* 0x0003b09801007387 */ /* 0x000fe80000100a00 */
[----:B------:R-:W-:Y:S04]  /*1af40*/  STL.64 [R1+0x3b8], R154 ;  /* 0x0003b89a01007387 */ /* 0x000fe80000100a00 */
[----:B------:R-:W-:Y:S04]  /*1af50*/  LDS R220, [R2+0x2280] ;  /* 0x0022800002dc7984 */ /* 0x000fe80000000800 */
[----:B------:R-:W-:Y:S04]  /*1af60*/  LDS R222, [R2+0x3280] ;  /* 0x0032800002de7984 */ /* 0x000fe80000000800 */
[----:B------:R-:W-:Y:S04]  /*1af70*/  STL.64 [R1+0x3a0], R24 ;  /* 0x0003a01801007387 */ /* 0x000fe80000100a00 */
[----:B------:R1:W-:Y:S04]  /*1af80*/  STL.64 [R1+0x3a8], R26 ;  /* 0x0003a81a01007387 */ /* 0x0003e80000100a00 */
[----:B------:R-:W-:Y:S04]  /*1af90*/  LDS R221, [R0+0x2280] ;  /* 0x0022800000dd7984 */ /* 0x000fe80000000800 */
[----:B------:R-:W2:Y:S01]  /*1afa0*/  LDS R223, [R0+0x3280] ;  /* 0x0032800000df7984 */ /* 0x000ea20000000800 */
[C---:B-1----:R-:W-:Y:S03]  /*1afb0*/  HMMA.1688.F32.TF32 R24, R224.reuse, R198, R136 ;  /* 0x000000c6e018723c */ /* 0x042fe60000081088 */
[----:B------:R-:W-:Y:S04]  /*1afc0*/  STL.64 [R1+0x330], R144 ;  /* 0x0003309001007387 */ /* 0x000fe80000100a00 */
[----:B------:R-:W-:Y:S04]  /*1afd0*/  STL.64 [R1+0x338], R146 ;  /* 0x0003389201007387 */ /* 0x000fe80000100a00 */
[----:B------:R-:W-:Y:S04]  /*1afe0*/  STL.64 [R1+0x310], R140 ;  /* 0x0003108c01007387 */ /* 0x000fe80000100a00 */
[----:B------:R-:W-:Y:S08]  /*1aff0*/  STL.64 [R1+0x318], R142 ;  /* 0x0003188e01007387 */ /* 0x000ff00000100a00 */
[----:B------:R-:W-:Y:S04]  /*1b000*/  STL.64 [R1+0x1f0], R24 ;  /* 0x0001f01801007387 */ /* 0x000fe80000100a00 */
[----:B------:R1:W-:Y:S02]  /*1b010*/  STL.64 [R1+0x1f8], R26 ;  /* 0x0001f81a01007387 */ /* 0x0003e40000100a00 */
[C---:B-1----:R-:W-:Y:S02]  /*1b020*/  HMMA.1688.F32.TF32 R24, R224.reuse, R250, R84 ;  /* 0x000000fae018723c */ /* 0x042fe40000081054 */
[----:B------:R-:W-:Y:S04]  /*1b030*/  STL.64 [R1+0x160], R132 ;  /* 0x0001608401007387 */ /* 0x000fe80000100a00 */
[----:B------:R-:W-:Y:S02]  /*1b040*/  STL.64 [R1+0x168], R134 ;  /* 0x0001688601007387 */ /* 0x000fe40000100a00 */
[C---:B------:R-:W-:Y:S02]  /*1b050*/  HMMA.1688.F32.TF32 R84, R224.reuse, R246, R80 ;  /* 0x000000f6e054723c */ /* 0x040fe40000081050 */
[----:B------:R-:W-:Y:S04]  /*1b060*/  STL.64 [R1+0x180], R88 ;  /* 0x0001805801007387 */ /* 0x000fe80000100a00 */
[----:B------:R-:W-:Y:S02]  /*1b070*/  STL.64 [R1+0x188], R90 ;  /* 0x0001885a01007387 */ /* 0x000fe40000100a00 */
[C---:B------:R-:W-:Y:S07]  /*1b080*/  HMMA.1688.F32.TF32 R80, R224.reuse, R242, R232 ;  /* 0x000000f2e050723c */ /* 0x040fee00000810e8 */
[----:B------:R-:W-:Y:S04]  /*1b090*/  STL.64 [R1+0x1b0], R24 ;  /* 0x0001b01801007387 */ /* 0x000fe80000100a00 */
[----:B------:R3:W-:Y:S02]  /*1b0a0*/  STL.64 [R1+0x1b8], R26 ;  /* 0x0001b81a01007387 */ /* 0x0007e40000100a00 */
[C---:B---3--:R-:W-:Y:S02]  /*1b0b0*/  HMMA.1688.F32.TF32 R24, R224.reuse, R190, R236 ;  /* 0x000000bee018723c */ /* 0x048fe400000810ec */
[----:B------:R-:W-:Y:S04]  /*1b0c0*/  STL.64 [R1+0x1c0], R84 ;  /* 0x0001c05401007387 */ /* 0x000fe80000100a00 */
[----:B------:R-:W-:Y:S02]  /*1b0d0*/  STL.64 [R1+0x1c8], R86 ;  /* 0x0001c85601007387 */ /* 0x000fe40000100a00 */
[----:B------:R-:W-:Y:S02]  /*1b0e0*/  HMMA.1688.F32.TF32 R236, R224, R186, R228 ;  /* 0x000000bae0ec723c */ /* 0x000fe400000810e4 */
[----:B------:R1:W-:Y:S04]  /*1b0f0*/  STL.64 [R1+0x1d0], R80 ;  /* 0x0001d05001007387 */ /* 0x0003e80000100a00 */
[----:B------:R3:W-:Y:S04]  /*1b100*/  STL.64 [R1+0x1d8], R82 ;  /* 0x0001d85201007387 */ /* 0x0007e80000100a00 */
[----:B------:R-:W2:Y:S04]  /*1b110*/  LDL.LU R228, [R1] ;  /* 0x0000000001e47983 */ /* 0x000ea80000300800 */
[----:B------:R-:W-:Y:S04]  /*1b120*/  LDS R224, [R3+0x2280] ;  /* 0x0022800003e07984 */ /* 0x000fe80000000800 */
[----:B------:R1:W-:Y:S04]  /*1b130*/  STL.64 [R1+0x1e0], R24 ;  /* 0x0001e01801007387 */ /* 0x0003e80000100a00 */
[----:B------:R1:W-:Y:S04]  /*1b140*/  STL.64 [R1+0x1e8], R26 ;  /* 0x0001e81a01007387 */ /* 0x0003e80000100a00 */
[----:B------:R-:W2:Y:S04]  /*1b150*/  LDL.LU R229, [R1+0x4] ;  /* 0x0000040001e57983 */ /* 0x000ea80000300800 */
[----:B------:R-:W2:Y:S04]  /*1b160*/  LDL.LU R230, [R1+0x8] ;  /* 0x0000080001e67983 */ /* 0x000ea80000300800 */
[----:B------:R-:W2:Y:S04]  /*1b170*/  LDL.LU R231, [R1+0xc] ;  /* 0x00000c0001e77983 */ /* 0x000ea80000300800 */
[----:B------:R-:W2:Y:S04]  /*1b180*/  LDL.LU R232, [R1+0x50] ;  /* 0x0000500001e87983 */ /* 0x000ea80000300800 */
[----:B------:R-:W2:Y:S04]  /*1b190*/  LDL.LU R233, [R1+0x54] ;  /* 0x0000540001e97983 */ /* 0x000ea80000300800 */
[----:B------:R-:W2:Y:S04]  /*1b1a0*/  LDL.LU R234, [R1+0x58] ;  /* 0x0000580001ea7983 */ /* 0x000ea80000300800 */
[----:B------:R-:W2:Y:S04]  /*1b1b0*/  LDL.LU R235, [R1+0x5c] ;  /* 0x00005c0001eb7983 */ /* 0x000ea80000300800 */
[----:B-1----:R-:W4:Y:S04]  /*1b1c0*/  LDL.LU R80, [R1+0x60] ;  /* 0x0000600001507983 */ /* 0x002f280000300800 */
[----:B------:R-:W4:Y:S04]  /*1b1d0*/  LDL.LU R81, [R1+0x64] ;  /* 0x0000640001517983 */ /* 0x000f280000300800 */
[----:B---3--:R-:W4:Y:S04]  /*1b1e0*/  LDL.LU R82, [R1+0x68] ;  /* 0x0000680001527983 */ /* 0x008f280000300800 */
[----:B------:R-:W4:Y:S04]  /*1b1f0*/  LDL.LU R83, [R1+0x6c] ;  /* 0x00006c0001537983 */ /* 0x000f280000300800 */
        /* <DEDUP_REMOVED lines=52> */
[----:B------:R-:W-:Y:S04]  /*1b540*/  LDS R226, [R3+0x3280] ;  /* 0x0032800003e27984 */ /* 0x000fe80000000800 */
[----:B------:R-:W-:Y:S04]  /*1b550*/  LDS R225, [R4+0x2280] ;  /* 0x0022800004e17984 */ /* 0x000fe80000000800 */
[----:B------:R-:W2:Y:S02]  /*1b560*/  LDS R227, [R4+0x3280] ;  /* 0x0032800004e37984 */ /* 0x000ea40000000800 */
[C---:B--2---:R-:W-:Y:S08]  /*1b570*/  HMMA.1688.F32.TF32 R232, R216.reuse, R190, R232 ;  /* 0x000000bed8e8723c */ /* 0x044ff000000810e8 */
[C---:B----4-:R-:W-:Y:S08]  /*1b580*/  HMMA.1688.F32.TF32 R80, R216.reuse, R242, R80 ;  /* 0x000000f2d850723c */ /* 0x050ff00000081050 */
[C---:B---3--:R-:W-:Y:S08]  /*1b590*/  HMMA.1688.F32.TF32 R84, R216.reuse, R246, R84 ;  /* 0x000000f6d854723c */ /* 0x048ff00000081054 */
[C---:B------:R-:W-:Y:S08]  /*1b5a0*/  HMMA.1688.F32.TF32 R88, R216.reuse, R250, R88 ;  /* 0x000000fad858723c */ /* 0x040ff00000081058 */
[----:B------:R-:W-:Y:S08]  /*1b5b0*/  HMMA.1688.F32.TF32 R136, R216, R194, R136 ;  /* 0x000000c2d888723c */ /* 0x000ff00000081088 */
[C---:B------:R-:W-:Y:S08]  /*1b5c0*/  HMMA.1688.F32.TF32 R152, R212.reuse, R242, R152 ;  /* 0x000000f2d498723c */ /* 0x040ff00000081098 */
[C---:B------:R-:W-:Y:S08]  /*1b5d0*/  HMMA.1688.F32.TF32 R156, R212.reuse, R246, R156 ;  /* 0x000000f6d49c723c */ /* 0x040ff0000008109c */
[C---:B------:R-:W-:Y:S08]  /*1b5e0*/  HMMA.1688.F32.TF32 R160, R212.reuse, R250, R160 ;  /* 0x000000fad4a0723c */ /* 0x040ff000000810a0 */
        /* <DEDUP_REMOVED lines=11> */
[----:B------:R2:W-:Y:S01]  /*1b6a0*/  STL.64 [R1+0x768], R170 ;  /* 0x000768aa01007387 */ /* 0x0005e20000100a00 */
[C---:B------:R-:W-:Y:S03]  /*1b6b0*/  HMMA.1688.F32.TF32 R140, R216.reuse, R198, R140 ;  /* 0x000000c6d88c723c */ /* 0x040fe6000008108c */
[----:B--2---:R-:W2:Y:S04]  /*1b6c0*/  LDL.LU.64 R170, [R1+0x1878] ;  /* 0x0018780001aa7983 */ /* 0x004ea80000300a00 */
[----:B------:R-:W2:Y:S04]  /*1b6d0*/  LDL.LU.64 R168, [R1+0x1870] ;  /* 0x0018700001a87983 */ /* 0x000ea80000300a00 */
[----:B------:R-:W-:Y:S04]  /*1b6e0*/  STL.64 [R1+0x750], R164 ;  /* 0x000750a401007387 */ /* 0x000fe80000100a00 */
[----:B------:R3:W-:Y:S01]  /*1b6f0*/  STL.64 [R1+0x758], R166 ;  /* 0x000758a601007387 */ /* 0x0007e20000100a00 */
[----:B------:R-:W-:Y:S03]  /*1b700*/  HMMA.1688.F32.TF32 R132, R216, R202, R132 ;  /* 0x000000cad884723c */ /* 0x000fe60000081084 */
        /* <DEDUP_REMOVED lines=18> */
[----:B------:R-:W3:Y:S04]  /*1b830*/  LDL.LU.64 R146, [R1+0x1818] ;  /* 0x0018180001927983 */ /* 0x000ee80000300a00 */
[----:B------:R-:W3:Y:S04]  /*1b840*/  LDL.LU.64 R144, [R1+0x1810] ;  /* 0x0018100001907983 */ /* 0x000ee80000300a00 */
[----:B------:R-:W-:Y:S04]  /*1b850*/  STL.64 [R1+0x590], R212 ;  /* 0x000590d401007387 */ /* 0x000fe80000100a00 */
[----:B------:R-:W-:Y:S04]  /*1b860*/  STL.64 [R1+0x598], R214 ;  /* 0x000598d601007387 */ /* 0x000fe80000100a00 */
        /* <DEDUP_REMOVED lines=26> */
[----:B-1----:R-:W4:Y:S04]  /*1ba10*/  LDL.LU.64 R234, [R1+0x17a8] ;  /* 0x0017a80001ea7983 */ /* 0x002f280000300a00 */
[----:B------:R-:W4:Y:S01]  /*1ba20*/  LDL.LU.64 R232, [R1+0x17a0] ;  /* 0x0017a00001e87983 */ /* 0x000f220000300a00 */
[----:B------:R-:W-:Y:S01]  /*1ba30*/  MOV R212, R252 ;  /* 0x000000fc00d47202 */ /* 0x000fe20000000f00 */
[----:B------:R-:W-:-:S02]  /*1ba40*/  IMAD.MOV.U32 R213, RZ, RZ, R7 ;  /* 0x000000ffffd57224 */ /* 0x000fc400078e0007 */
[----:B------:R-:W-:Y:S02]  /*1ba50*/  IMAD.MOV.U32 R214, RZ, RZ, R6 ;  /* 0x000000ffffd67224 */ /* 0x000fe400078e0006 */
[----:B------:R-:W-:-:S07]  /*1ba60*/  IMAD.MOV.U32 R215, RZ, RZ, R5 ;  /* 0x000000ffffd77224 */ /* 0x000fce00078e0005 */
[----:B------:R-:W-:Y:S08]  /*1ba70*/  HMMA.1688.F32.TF32 R212, R216, R186, R212 ;  /* 0x000000bad8d4723c */ /* 0x000ff000000810d4 */
[----:B------:R-:W-:Y:S11]  /*1ba80*/  HMMA.1688.F32.TF32 R216, R220, R198, R228 ;  /* 0x000000c6dcd8723c */ /* 0x000ff600000810e4 */
[----:B------:R-:W-:Y:S04]  /*1ba90*/  @!UPT UIADD3 URZ, URZ, URZ, URZ ;  /* 0x0000003f3f3ff290 */ /* 0x000fe8000fffe03f */
[----:B------:R-:W-:Y:S04]  /*1baa0*/  STL.64 [R1+0x300], R212 ;  /* 0x000300d401007387 */ /* 0x000fe80000100a00 */
[----:B------:R4:W-:Y:S04]  /*1bab0*/  STL.64 [R1+0x308], R214 ;  /* 0x000308d601007387 */ /* 0x0009e80000100a00 */
[----:B------:R-:W-:Y:S04]  /*1bac0*/  STL.64 [R1+0x2f0], R216 ;  /* 0x0002f0d801007387 */ /* 0x000fe80000100a00 */
[----:B------:R-:W-:Y:S01]  /*1bad0*/  STL.64 [R1+0x2f8], R218 ;  /* 0x0002f8da01007387 */ /* 0x000fe20000100a00 */
[----:B--2---:R-:W-:Y:S08]  /*1bae0*/  HMMA.1688.F32.TF32 R24, R224, R186, R24 ;  /* 0x000000bae018723c */ /* 0x004ff00000081018 */
[C---:B---3--:R-:W-:Y:S08]  /*1baf0*/  HMMA.1688.F32.TF32 R84, R220.reuse, R250, R84 ;  /* 0x000000fadc54723c */ /* 0x048ff00000081054 */
[C---:B----4-:R-:W-:Y:S08]  /*1bb00*/  HMMA.1688.F32.TF32 R212, R220.reuse, R194, R232 ;  /* 0x000000c2dcd4723c */ /* 0x050ff000000810e8 */
[----:B------:R-:W-:Y:S11]  /*1bb10*/  HMMA.1688.F32.TF32 R80, R220, R202, R80 ;  /* 0x000000cadc50723c */ /* 0x000ff60000081050 */
[----:B------:R-:W-:Y:S05]  /*1bb20*/  @!UPT UIADD3 URZ, URZ, URZ, URZ ;  /* 0x0000003f3f3ff290 */ /* 0x000fea000fffe03f */
[----:B------:R-:W-:Y:S01]  /*1bb30*/  IMAD.MOV.U32 R232, RZ, RZ, R215 ;  /* 0x000000ffffe87224 */ /* 0x000fe200078e00d7 */
[----:B------:R-:W-:Y:S01]  /*1bb40*/  MOV R234, R213 ;  /* 0x000000d500ea7202 */ /* 0x000fe20000000f00 */
[----:B------:R-:W-:Y:S02]  /*1bb50*/  IMAD.MOV.U32 R235, RZ, RZ, R212 ;  /* 0x000000ffffeb7224 */ /* 0x000fe400078e00d4 */
[----:B------:R-:W-:Y:S01]  /*1bb60*/  IMAD.MOV.U32 R233, RZ, RZ, R214 ;  /* 0x000000ffffe97224 */ /* 0x000fe200078e00d6 */
[----:B------:R1:W-:Y:S04]  /*1bb70*/  STL [R1+0x171c], R232 ;  /* 0x00171ce801007387 */ /* 0x0003e80000100800 */
[----:B------:R2:W-:Y:S04]  /*1bb80*/  STL [R1+0x1718], R234 ;  /* 0x001718ea01007387 */ /* 0x0005e80000100800 */
[----:B------:R3:W-:Y:S01]  /*1bb90*/  STL [R1+0x1714], R235 ;  /* 0x001714eb01007387 */ /* 0x0007e20000100800 */
[----:B-1----:R-:W-:-:S03]  /*1bba0*/  IMAD.MOV.U32 R232, RZ, RZ, R84 ;  /* 0x000000ffffe87224 */ /* 0x002fc600078e0054 */
[----:B------:R1:W-:Y:S01]  /*1bbb0*/  STL [R1+0x1710], R233 ;  /* 0x001710e901007387 */ /* 0x0003e20000100800 */
[----:B--2---:R-:W-:Y:S01]  /*1bbc0*/  IMAD.MOV.U32 R234, RZ, RZ, R85 ;  /* 0x000000ffffea7224 */ /* 0x004fe200078e0055 */
[----:B---3--:R-:W-:Y:S01]  /*1bbd0*/  MOV R235, R86 ;  /* 0x0000005600eb7202 */ /* 0x008fe20000000f00 */
[----:B-1----:R-:W-:Y:S02]  /*1bbe0*/  IMAD.MOV.U32 R233, RZ, RZ, R87 ;  /* 0x000000ffffe97224 */ /* 0x002fe400078e0057 */
[C---:B------:R-:W-:Y:S01]  /*1bbf0*/  HMMA.1688.F32.TF32 R84, R220.reuse, R246, R88 ;  /* 0x000000f6dc54723c */ /* 0x040fe20000081058 */
[----:B------:R-:W-:Y:S04]  /*1bc00*/  STL.64 [R1+0x2d0], R80 ;  /* 0x0002d05001007387 */ /* 0x000fe80000100a00 */
[----:B------:R1:W-:Y:S03]  /*1bc10*/  STL.64 [R1+0x2d8], R82 ;  /* 0x0002d85201007387 */ /* 0x0003e60000100a00 */
[C---:B------:R-:W-:Y:S08]  /*1bc20*/  HMMA.1688.F32.TF32 R88, R220.reuse, R190, R136 ;  /* 0x000000bedc58723c */ /* 0x040ff00000081088 */
[C---:B-1----:R-:W-:Y:S07]  /*1bc30*/  HMMA.1688.F32.TF32 R80, R220.reuse, R242, R132 ;  /* 0x000000f2dc50723c */ /* 0x042fee0000081084 */
[----:B------:R-:W-:Y:S04]  /*1bc40*/  STL.64 [R1+0x2b0], R84 ;  /* 0x0002b05401007387 */ /* 0x000fe80000100a00 */
[----:B------:R1:W-:Y:S02]  /*1bc50*/  STL.64 [R1+0x2b8], R86 ;  /* 0x0002b85601007387 */ /* 0x0003e40000100a00 */
[----:B-1----:R-:W-:Y:S10]  /*1bc60*/  HMMA.1688.F32.TF32 R84, R220, R186, R140 ;  /* 0x000000badc54723c */ /* 0x002ff4000008108c */
[----:B------:R-:W-:Y:S04]  /*1bc70*/  STL.64 [R1+0x2a0], R80 ;  /* 0x0002a05001007387 */ /* 0x000fe80000100a00 */
[----:B------:R1:W-:Y:S04]  /*1bc80*/  STL.64 [R1+0x2a8], R82 ;  /* 0x0002a85201007387 */ /* 0x0003e80000100a00 */
[----:B------:R-:W-:Y:S04]  /*1bc90*/  STL.64 [R1+0x290], R88 ;  /* 0x0002905801007387 */ /* 0x000fe80000100a00 */
[----:B------:R2:W-:Y:S01]  /*1bca0*/  STL.64 [R1+0x298], R90 ;  /* 0x0002985a01007387 */ /* 0x0005e20000100a00 */
[C---:B-1----:R-:W-:Y:S03]  /*1bcb0*/  HMMA.1688.F32.TF32 R80, R224.reuse, R198, R144 ;  /* 0x000000c6e050723c */ /* 0x042fe60000081090 */
[----:B------:R-:W-:Y:S05]  /*1bcc0*/  STL.64 [R1+0x280], R84 ;  /* 0x0002805401007387 */ /* 0x000fea0000100a00 */
[C---:B--2---:R-:W-:Y:S01]  /*1bcd0*/  HMMA.1688.F32.TF32 R88, R224.reuse, R194, R148 ;  /* 0x000000c2e058723c */ /* 0x044fe20000081094 */
[----:B------:R1:W-:Y:S07]  /*1bce0*/  STL.64 [R1+0x288], R86 ;  /* 0x0002885601007387 */ /* 0x0003ee0000100a00 */
[C---:B-1----:R-:W-:Y:S07]  /*1bcf0*/  HMMA.1688.F32.TF32 R84, R224.reuse, R202, R152 ;  /* 0x000000cae054723c */ /* 0x042fee0000081098 */
        /* <DEDUP_REMOVED lines=12> */
[----:B------:R-:W-:Y:S01]  /*1bdc0*/  STL.64 [R1+0x238], R90 ;  /* 0x0002385a01007387 */ /* 0x000fe20000100a00 */
[----:B-1----:R-:W-:Y:S03]  /*1bdd0*/  HMMA.1688.F32.TF32 R80, R224, R190, R168 ;  /* 0x000000bee050723c */ /* 0x002fe600000810a8 */
[----:B------:R-:W-:Y:S04]  /*1bde0*/  LDS R88, [R3+0x2300] ;  /* 0x0023000003587984 */ /* 0x000fe80000000800 */
[----:B------:R-:W-:Y:S04]  /*1bdf0*/  LDS R90, [R3+0x3300] ;  /* 0x00330000035a7984 */ /* 0x000fe80000000800 */
[----:B------:R-:W-:Y:S04]  /*1be00*/  STL.64 [R1+0x220], R84 ;  /* 0x0002205401007387 */ /* 0x000fe80000100a00 */
[----:B------:R-:W-:Y:S04]  /*1be10*/  STL.64 [R1+0x228], R86 ;  /* 0x0002285601007387 */ /* 0x000fe80000100a00 */
[----:B------:R-:W-:Y:S04]  /*1be20*/  LDS R84, [R2+0x2300] ;  /* 0x0023000002547984 */ /* 0x000fe80000000800 */
[----:B------:R-:W-:Y:S04]  /*1be30*/  LDS R86, [R2+0x3300] ;  /* 0x0033000002567984 */ /* 0x000fe80000000800 */
[----:B------:R-:W-:Y:S04]  /*1be40*/  LDS R85, [R0+0x2300] ;  /* 0x0023000000557984 */ /* 0x000fe80000000800 */
[----:B------:R-:W1:Y:S04]  /*1be50*/  LDS R87, [R0+0x3300] ;  /* 0x0033000000577984 */ /* 0x000e680000000800 */
[----:B------:R-:W-:Y:S04]  /*1be60*/  LDS R89, [R4+0x2300] ;  /* 0x0023000004597984 */ /* 0x000fe80000000800 */
[----:B------:R-:W2:Y:S04]  /*1be70*/  LDS R91, [R4+0x3300] ;  /* 0x00330000045b7984 */ /* 0x000ea80000000800 */
[----:B------:R-:W-:Y:S04]  /*1be80*/  STL.64 [R1+0x210], R80 ;  /* 0x0002105001007387 */ /* 0x000fe80000100a00 */
[----:B------:R-:W-:Y:S01]  /*1be90*/  STL.64 [R1+0x218], R82 ;  /* 0x0002185201007387 */ /* 0x000fe20000100a00 */
[C---:B-1----:R-:W-:Y:S08]  /*1bea0*/  HMMA.1688.F32.TF32 R136, R84.reuse, R198, R208 ;  /* 0x000000c65488723c */ /* 0x042ff000000810d0 */
[C---:B------:R-:W-:Y:S01]  /*1beb0*/  HMMA.1688.F32.TF32 R132, R84.reuse, R194, R28 ;  /* 0x000000c25484723c */ /* 0x040fe2000008101c */
[----:B------:R-:W-:Y:S04]  /*1bec0*/  LDS R80, [R2+0x2380] ;  /* 0x0023800002507984 */ /* 0x000fe80000000800 */
[----:B------:R-:W-:Y:S03]  /*1bed0*/  LDS R82, [R2+0x3380] ;  /* 0x0033800002527984 */ /* 0x000fe60000000800 */
[C---:B------:R-:W-:Y:S01]  /*1bee0*/  HMMA.1688.F32.TF32 R32, R84.reuse, R202, R32 ;  /* 0x000000ca5420723c */ /* 0x040fe20000081020 */
[----:B------:R-:W-:Y:S04]  /*1bef0*/  LDS R81, [R0+0x2380] ;  /* 0x0023800000517984 */ /* 0x000fe80000000800 */
[----:B------:R-:W-:Y:S03]  /*1bf00*/  LDS R83, [R0+0x3380] ;  /* 0x0033800000537984 */ /* 0x000fe60000000800 */
[C---:B------:R-:W-:Y:S01]  /*1bf10*/  HMMA.1688.F32.TF32 R28, R84.reuse, R250, R36 ;  /* 0x000000fa541c723c */ /* 0x040fe20000081024 */
[----:B------:R-:W-:Y:S04]  /*1bf20*/  STL.64 [R1+0x200], R24 ;  /* 0x0002001801007387 */ /* 0x000fe80000100a00 */
        /* <DEDUP_REMOVED lines=11> */
[----:B------:R-:W-:Y:S04]  /*1bfe0*/  LDS R24, [R3+0x2380] ;  /* 0x0023800003187984 */ /* 0x000fe80000000800 */
[----:B------:R-:W-:Y:S01]  /*1bff0*/  LDS R26, [R3+0x3380] ;  /* 0x00338000031a7984 */ /* 0x000fe20000000800 */
[C---:B---3--:R-:W-:Y:S03]  /*1c000*/  HMMA.1688.F32.TF32 R28, R84.reuse, R190, R48 ;  /* 0x000000be541c723c */ /* 0x048fe60000081030 */
[----:B------:R-:W-:Y:S04]  /*1c010*/  STL.64 [R1+0x6c0], R36 ;  /* 0x0006c02401007387 */ /* 0x000fe80000100a00 */
[----:B------:R1:W-:Y:S04]  /*1c020*/  STL.64 [R1+0x6c8], R38 ;  /* 0x0006c82601007387 */ /* 0x0003e80000100a00 */
[----:B------:R-:W-:Y:S04]  /*1c030*/  LDS R25, [R4+0x2380] ;  /* 0x0023800004197984 */ /* 0x000fe80000000800 */
[----:B------:R-:W3:Y:S01]  /*1c040*/  LDS R27, [R4+0x3380] ;  /* 0x00338000041b7984 */ /* 0x000ee20000000800 */
[----:B-1----:R-:W-:Y:S03]  /*1c050*/  HMMA.1688.F32.TF32 R36, R84, R186, R52 ;  /* 0x000000ba5424723c */ /* 0x002fe60000081034 */
[----:B------:R-:W-:Y:S04]  /*1c060*/  STL.64 [R1+0x6b0], R32 ;  /* 0x0006b02001007387 */ /* 0x000fe80000100a00 */
[----:B------:R2:W-:Y:S04]  /*1c070*/  STL.64 [R1+0x6b8], R34 ;  /* 0x0006b82201007387 */ /* 0x0005e80000100a00 */
[----:B------:R-:W-:Y:S04]  /*1c080*/  STL.64 [R1+0x6a0], R28 ;  /* 0x0006a01c01007387 */ /* 0x000fe80000100a00 */
[----:B------:R1:W-:Y:S01]  /*1c090*/  STL.64 [R1+0x6a8], R30 ;  /* 0x0006a81e01007387 */ /* 0x0003e20000100a00 */
[C---:B--2---:R-:W-:Y:S08]  /*1c0a0*/  HMMA.1688.F32.TF32 R32, R88.reuse, R198, R56 ;  /* 0x000000c65820723c */ /* 0x044ff00000081038 */
[C---:B-1----:R-:W-:Y:S01]  /*1c0b0*/  HMMA.1688.F32.TF32 R28, R88.reuse, R194, R60 ;  /* 0x000000c2581c723c */ /* 0x042fe2000008103c */
[----:B------:R-:W-:Y:S04]  /*1c0c0*/  STL.64 [R1+0x560], R36 ;  /* 0x0005602401007387 */ /* 0x000fe80000100a00 */
[----:B------:R1:W-:Y:S10]  /*1c0d0*/  STL.64 [R1+0x568], R38 ;  /* 0x0005682601007387 */ /* 0x0003f40000100a00 */
[----:B------:R-:W-:Y:S01]  /*1c0e0*/  STL.64 [R1+0x550], R32 ;  /* 0x0005502001007387 */ /* 0x000fe20000100a00 */
[C---:B-1----:R-:W-:Y:S03]  /*1c0f0*/  HMMA.1688.F32.TF32 R36, R88.reuse, R202, R64 ;  /* 0x000000ca5824723c */ /* 0x042fe60000081040 */
[----:B------:R1:W-:Y:S04]  /*1c100*/  STL.64 [R1+0x558], R34 ;  /* 0x0005582201007387 */ /* 0x0003e80000100a00 */
[----:B------:R-:W-:Y:S04]  /*1c110*/  STL.64 [R1+0x540], R28 ;  /* 0x0005401c01007387 */ /* 0x000fe80000100a00 */
[----:B------:R2:W-:Y:S01]  /*1c120*/  STL.64 [R1+0x548], R30 ;  /* 0x0005481e01007387 */ /* 0x0005e20000100a00 */
[----:B-1----:R-:W-:Y:S01]  /*1c130*/  HMMA.1688.F32.TF32 R32, R88, R250, R68 ;  /* 0x000000fa5820723c */ /* 0x002fe20000081044 */
[----:B------:R-:W-:Y:S01]  /*1c140*/  IMAD.MOV.U32 R228, RZ, RZ, R192 ;  /* 0x000000ffffe47224 */ /* 0x000fe200078e00c0 */
[----:B------:R-:W-:Y:S01]  /*1c150*/  MOV R229, R193 ;  /* 0x000000c100e57202 */ /* 0x000fe20000000f00 */
[----:B------:R-:W-:-:S02]  /*1c160*/  IMAD.MOV.U32 R230, RZ, RZ, R189 ;  /* 0x000000ffffe67224 */ /* 0x000fc400078e00bd */
[----:B------:R-:W-:Y:S01]  /*1c170*/  IMAD.MOV.U32 R231, RZ, RZ, R188 ;  /* 0x000000ffffe77224 */ /* 0x000fe200078e00bc */
[----:B------:R-:W-:Y:S01]  /*1c180*/  MOV R133, R197 ;  /* 0x000000c500857202 */ /* 0x000fe20000000f00 */
[----:B------:R-:W-:Y:S01]  /*1c190*/  IMAD.MOV.U32 R132, RZ, RZ, R201 ;  /* 0x000000ffff847224 */ /* 0x000fe200078e00c9 */
[----:B--2---:R-:W-:Y:S03]  /*1c1a0*/  HMMA.1688.F32.TF32 R28, R88, R246, R72 ;  /* 0x000000f6581c723c */ /* 0x004fe60000081048 */
[----:B------:R-:W-:Y:S04]  /*1c1b0*/  STL.64 [R1+0x530], R36 ;  /* 0x0005302401007387 */ /* 0x000fe80000100a00 */
[----:B------:R1:W-:Y:S01]  /*1c1c0*/  STL.64 [R1+0x538], R38 ;  /* 0x0005382601007387 */ /* 0x0003e20000100a00 */
[----:B---3--:R-:W-:Y:S01]  /*1c1d0*/  HMMA.1688.F32.TF32 R180, R24, R190, R180 ;  /* 0x000000be18b4723c */ /* 0x008fe200000810b4 */
[----:B------:R-:W-:-:S02]  /*1c1e0*/  IMAD.MOV.U32 R134, RZ, RZ, R200 ;  /* 0x000000ffff867224 */ /* 0x000fc400078e00c8 */
[----:B------:R-:W2:Y:S01]  /*1c1f0*/  S2R R5, SR_TID.X ;  /* 0x0000000000057919 */ /* 0x000ea20000002100 */
[----:B------:R-:W-:-:S03]  /*1c200*/  IMAD.MOV.U32 R135, RZ, RZ, R196 ;  /* 0x000000ffff877224 */ /* 0x000fc600078e00c4 */
[----:B------:R-:W-:Y:S01]  /*1c210*/  LDS R64, [R3+0x4000] ;  /* 0x0040000003407984 */ /* 0x000fe20000000800 */
[C---:B-1----:R-:W-:Y:S03]  /*1c220*/  HMMA.1688.F32.TF32 R36, R88.reuse, R242, R76 ;  /* 0x000000f25824723c */ /* 0x042fe6000008104c */
[----:B------:R-:W-:Y:S04]  /*1c230*/  STL.64 [R1+0x520], R32 ;  /* 0x0005202001007387 */ /* 0x000fe80000100a00 */
[----:B------:R1:W-:Y:S04]  /*1c240*/  STL.64 [R1+0x528], R34 ;  /* 0x0005282201007387 */ /* 0x0003e80000100a00 */
[----:B------:R-:W-:Y:S04]  /*1c250*/  STL.64 [R1+0x510], R28 ;  /* 0x0005101c01007387 */ /* 0x000fe80000100a00 */
[----:B------:R3:W-:Y:S01]  /*1c260*/  STL.64 [R1+0x518], R30 ;  /* 0x0005181e01007387 */ /* 0x0007e20000100a00 */
[C---:B-1----:R-:W-:Y:S03]  /*1c270*/  HMMA.1688.F32.TF32 R32, R88.reuse, R190, R92 ;  /* 0x000000be5820723c */ /* 0x042fe6000008105c */
[----:B------:R-:W-:Y:S04]  /*1c280*/  LDS R66, [R3+0x5000] ;  /* 0x0050000003427984 */ /* 0x000fe80000000800 */
[----:B------:R-:W-:Y:S01]  /*1c290*/  LDS R65, [R4+0x4000] ;  /* 0x0040000004417984 */ /* 0x000fe20000000800 */
[----:B---3--:R-:W-:Y:S03]  /*1c2a0*/  HMMA.1688.F32.TF32 R28, R88, R186, R96 ;  /* 0x000000ba581c723c */ /* 0x008fe60000081060 */
[----:B------:R-:W-:Y:S04]  /*1c2b0*/  STL.64 [R1+0x500], R36 ;  /* 0x0005002401007387 */ /* 0x000fe80000100a00 */
[----:B------:R1:W-:Y:S04]  /*1c2c0*/  STL.64 [R1+0x508], R38 ;  /* 0x0005082601007387 */ /* 0x0003e80000100a00 */
[----:B------:R-:W-:Y:S04]  /*1c2d0*/  LDS R67, [R4+0x5000] ;  /* 0x0050000004437984 */ /* 0x000fe80000000800 */
        /* <DEDUP_REMOVED lines=13> */
[----:B------:R-:W-:Y:S01]  /*1c3b0*/  STL.64 [R1+0x170], R32 ;  /* 0x0001702001007387 */ /* 0x000fe20000100a00 */
[C---:B-1----:R-:W-:Y:S03]  /*1c3c0*/  HMMA.1688.F32.TF32 R36, R80.reuse, R250, R112 ;  /* 0x000000fa5024723c */ /* 0x042fe60000081070 */
[----:B------:R1:W-:Y:S04]  /*1c3d0*/  STL.64 [R1+0x178], R34 ;  /* 0x0001782201007387 */ /* 0x0003e80000100a00 */
[----:B------:R-:W-:Y:S04]  /*1c3e0*/  STL.64 [R1+0x150], R28 ;  /* 0x0001501c01007387 */ /* 0x000fe80000100a00 */
[----:B------:R3:W-:Y:S01]  /*1c3f0*/  STL.64 [R1+0x158], R30 ;  /* 0x0001581e01007387 */ /* 0x0007e20000100a00 */
[C---:B-1----:R-:W-:Y:S08]  /*1c400*/  HMMA.1688.F32.TF32 R32, R80.reuse, R246, R116 ;  /* 0x000000f65020723c */ /* 0x042ff00000081074 */
[C---:B---3--:R-:W-:Y:S03]  /*1c410*/  HMMA.1688.F32.TF32 R28, R80.reuse, R242, R120 ;  /* 0x000000f2501c723c */ /* 0x048fe60000081078 */
[----:B------:R-:W-:Y:S04]  /*1c420*/  STL.64 [R1+0x130], R36 ;  /* 0x0001302401007387 */ /* 0x000fe80000100a00 */
[----:B------:R1:W-:Y:S08]  /*1c430*/  STL.64 [R1+0x138], R38 ;  /* 0x0001382601007387 */ /* 0x0003f00000100a00 */
[----:B------:R-:W-:Y:S01]  /*1c440*/  STL.64 [R1+0x110], R32 ;  /* 0x0001102001007387 */ /* 0x000fe20000100a00 */
[C---:B-1----:R-:W-:Y:S03]  /*1c450*/  HMMA.1688.F32.TF32 R36, R80.reuse, R190, R124 ;  /* 0x000000be5024723c */ /* 0x042fe6000008107c */
[----:B------:R1:W-:Y:S04]  /*1c460*/  STL.64 [R1+0x118], R34 ;  /* 0x0001182201007387 */ /* 0x0003e80000100a00 */
[----:B------:R-:W-:Y:S04]  /*1c470*/  STL.64 [R1+0xf0], R28 ;  /* 0x0000f01c01007387 */ /* 0x000fe80000100a00 */
[----:B------:R3:W-:Y:S01]  /*1c480*/  STL.64 [R1+0xf8], R30 ;  /* 0x0000f81e01007387 */ /* 0x0007e20000100a00 */
[----:B-1----:R-:W-:Y:S03]  /*1c490*/  HMMA.1688.F32.TF32 R32, R80, R186, R128 ;  /* 0x000000ba5020723c */ /* 0x002fe60000081080 */
[----:B------:R-:W-:Y:S04]  /*1c4a0*/  LDS R128, [R3+0x4080] ;  /* 0x0040800003807984 */ /* 0x000fe80000000800 */
[----:B------:R-:W-:Y:S01]  /*1c4b0*/  LDS R130, [R3+0x5080] ;  /* 0x0050800003827984 */ /* 0x000fe20000000800 */
[C---:B---3--:R-:W-:Y:S03]  /*1c4c0*/  HMMA.1688.F32.TF32 R28, R24.reuse, R198, R172 ;  /* 0x000000c6181c723c */ /* 0x048fe600000810ac */
[----:B------:R-:W-:Y:S04]  /*1c4d0*/  STL.64 [R1+0xd0], R36 ;  /* 0x0000d02401007387 */ /* 0x000fe80000100a00 */
[----:B------:R-:W-:Y:S01]  /*1c4e0*/  STL.64 [R1+0xd8], R38 ;  /* 0x0000d82601007387 */ /* 0x000fe20000100a00 */
[C---:B------:R-:W-:Y:S03]  /*1c4f0*/  HMMA.1688.F32.TF32 R248, R24.reuse, R250, R20 ;  /* 0x000000fa18f8723c */ /* 0x040fe60000081014 */
[----:B------:R-:W-:Y:S04]  /*1c500*/  LDS R129, [R4+0x4080] ;  /* 0x0040800004817984 */ /* 0x000fe80000000800 */
[----:B------:R-:W-:Y:S01]  /*1c510*/  LDS R131, [R4+0x5080] ;  /* 0x0050800004837984 */ /* 0x000fe20000000800 */
[----:B------:R-:W-:Y:S03]  /*1c520*/  HMMA.1688.F32.TF32 R244, R24, R246, R16 ;  /* 0x000000f618f4723c */ /* 0x000fe60000081010 */
[----:B------:R-:W-:Y:S04]  /*1c530*/  LDS R172, [R3+0x4100] ;  /* 0x0041000003ac7984 */ /* 0x000fe80000000800 */
[----:B------:R-:W-:Y:S04]  /*1c540*/  LDS R174, [R3+0x5100] ;  /* 0x0051000003ae7984 */ /* 0x000fe80000000800 */
[----:B------:R-:W-:Y:S01]  /*1c550*/  STL.64 [R1+0x80], R28 ;  /* 0x0000801c01007387 */ /* 0x000fe20000100a00 */
[----:B------:R-:W-:-:S03]  /*1c560*/  IMAD.MOV.U32 R6, RZ, RZ, R31 ;  /* 0x000000ffff067224 */ /* 0x000fc600078e001f */
[----:B------:R-:W-:Y:S04]  /*1c570*/  STL.64 [R1+0xb0], R32 ;  /* 0x0000b02001007387 */ /* 0x000fe80000100a00 */
[----:B------:R1:W-:Y:S04]  /*1c580*/  STL.64 [R1+0xb8], R34 ;  /* 0x0000b82201007387 */ /* 0x0003e80000100a00 */
[----:B------:R3:W-:Y:S01]  /*1c590*/  STL [R1+0x88], R30 ;  /* 0x0000881e01007387 */ /* 0x0007e20000100800 */
[C---:B------:R-:W-:Y:S03]  /*1c5a0*/  HMMA.1688.F32.TF32 R240, R24.reuse, R242, R12 ;  /* 0x000000f218f0723c */ /* 0x040fe6000008100c */
[----:B------:R-:W-:Y:S04]  /*1c5b0*/  LDS R173, [R4+0x4100] ;  /* 0x0041000004ad7984 */ /* 0x000fe80000000800 */
[----:B------:R-:W-:Y:S01]  /*1c5c0*/  LDS R175, [R4+0x5100] ;  /* 0x0051000004af7984 */ /* 0x000fe20000000800 */
[C---:B-1----:R-:W-:Y:S08]  /*1c5d0*/  HMMA.1688.F32.TF32 R32, R24.reuse, R194, R176 ;  /* 0x000000c21820723c */ /* 0x042ff000000810b0 */
[C---:B---3--:R-:W-:Y:S08]  /*1c5e0*/  HMMA.1688.F32.TF32 R28, R24.reuse, R202, R204 ;  /* 0x000000ca181c723c */ /* 0x048ff000000810cc */
[----:B------:R-:W-:Y:S01]  /*1c5f0*/  HMMA.1688.F32.TF32 R184, R24, R186, R8 ;  /* 0x000000ba18b8723c */ /* 0x000fe20000081008 */
[----:B------:R1:W-:Y:S06]  /*1c600*/  STL [R1+0x16b8], R6 ;  /* 0x0016b80601007387 */ /* 0x0003ec0000100800 */
[----:B------:R-:W-:Y:S04]  /*1c610*/  STL.64 [R1+0x30], R32 ;  /* 0x0000302001007387 */ /* 0x000fe80000100a00 */
[----:B------:R-:W-:Y:S04]  /*1c620*/  STL.64 [R1+0x38], R34 ;  /* 0x0000382201007387 */ /* 0x000fe80000100a00 */
[----:B------:R2:W-:Y:S04]  /*1c630*/  STL [R1], R28 ;  /* 0x0000001c01007387 */ /* 0x0005e80000100800 */
        /* <DEDUP_REMOVED lines=10> */
[----:B------:R-:W3:Y:S04]  /*1c6e0*/  LDL.LU R192, [R1+0x179c] ;  /* 0x00179c0001c07983 */ /* 0x000ee80000300800 */
[----:B------:R-:W4:Y:S04]  /*1c6f0*/  LDL.LU R193, [R1+0x1798] ;  /* 0x0017980001c17983 */ /* 0x000f280000300800 */
[----:B------:R-:W2:Y:S04]  /*1c700*/  LDL.LU R189, [R1+0x1794] ;  /* 0x0017940001bd7983 */ /* 0x000ea80000300800 */
[----:B------:R-:W2:Y:S04]  /*1c710*/  LDL.LU R188, [R1+0x1790] ;  /* 0x0017900001bc7983 */ /* 0x000ea80000300800 */
[----:B------:R-:W2:Y:S04]  /*1c720*/  LDL.LU R201, [R1+0x178c] ;  /* 0x00178c0001c97983 */ /* 0x000ea80000300800 */
[----:B------:R-:W2:Y:S04]  /*1c730*/  LDL.LU R197, [R1+0x1788] ;  /* 0x0017880001c57983 */ /* 0x000ea80000300800 */
[----:B------:R-:W2:Y:S04]  /*1c740*/  LDL.LU R200, [R1+0x1784] ;  /* 0x0017840001c87983 */ /* 0x000ea80000300800 */
[----:B------:R-:W2:Y:S01]  /*1c750*/  LDL.LU R196, [R1+0x1780] ;  /* 0x0017800001c47983 */ /* 0x000ea20000300800 */
[----:B-1----:R-:W-:-:S03]  /*1c760*/  IMAD.MOV.U32 R6, RZ, RZ, R29 ;  /* 0x000000ffff067224 */ /* 0x002fc600078e001d */
[----:B------:R-:W-:Y:S04]  /*1c770*/  LDS R32, [R2+0x4000] ;  /* 0x0040000002207984 */ /* 0x000fe80000000800 */
[----:B------:R-:W-:Y:S04]  /*1c780*/  LDS R34, [R2+0x5000] ;  /* 0x0050000002227984 */ /* 0x000fe80000000800 */
[----:B------:R-:W-:Y:S04]  /*1c790*/  LDS R33, [R0+0x4000] ;  /* 0x0040000000217984 */ /* 0x000fe80000000800 */
[----:B------:R-:W-:Y:S01]  /*1c7a0*/  LDS R35, [R0+0x5000] ;  /* 0x0050000000237984 */ /* 0x000fe20000000800 */
[----:B---3--:R-:W-:-:S02]  /*1c7b0*/  IMAD.MOV.U32 R139, RZ, RZ, R192 ;  /* 0x000000ffff8b7224 */ /* 0x008fc400078e00c0 */
[----:B----4-:R-:W-:Y:S02]  /*1c7c0*/  IMAD.MOV.U32 R138, RZ, RZ, R193 ;  /* 0x000000ffff8a7224 */ /* 0x010fe400078e00c1 */
[----:B--2---:R-:W-:Y:S02]  /*1c7d0*/  IMAD.MOV.U32 R136, RZ, RZ, R189 ;  /* 0x000000ffff887224 */ /* 0x004fe400078e00bd */
[----:B------:R-:W2:Y:S01]  /*1c7e0*/  LDL.LU R189, [R1+0x177c] ;  /* 0x00177c0001bd7983 */ /* 0x000ea20000300800 */
[----:B------:R-:W-:-:S03]  /*1c7f0*/  MOV R137, R188 ;  /* 0x000000bc00897202 */ /* 0x000fc60000000f00 */
[----:B------:R-:W3:Y:S04]  /*1c800*/  LDL.LU R188, [R1+0x1778] ;  /* 0x0017780001bc7983 */ /* 0x000ee80000300800 */
[----:B------:R-:W4:Y:S01]  /*1c810*/  LDL.LU R193, [R1+0x1774] ;  /* 0x0017740001c17983 */ /* 0x000f220000300800 */
[----:B------:R-:W-:-:S03]  /*1c820*/  IMAD.MOV.U32 R143, RZ, RZ, R201 ;  /* 0x000000ffff8f7224 */ /* 0x000fc600078e00c9 */
[----:B------:R-:W4:Y:S01]  /*1c830*/  LDL.LU R192, [R1+0x1770] ;  /* 0x0017700001c07983 */ /* 0x000f220000300800 */
[----:B------:R-:W-:-:S03]  /*1c840*/  IMAD.MOV.U32 R140, RZ, RZ, R200 ;  /* 0x000000ffff8c7224 */ /* 0x000fc600078e00c8 */
[----:B------:R-:W4:Y:S01]  /*1c850*/  LDL.LU R200, [R1+0x176c] ;  /* 0x00176c0001c87983 */ /* 0x000f220000300800 */
[----:B------:R-:W-:Y:S01]  /*1c860*/  IMAD.MOV.U32 R142, RZ, RZ, R197 ;  /* 0x000000ffff8e7224 */ /* 0x000fe200078e00c5 */
[----:B------:R-:W-:Y:S02]  /*1c870*/  MOV R141, R196 ;  /* 0x000000c4008d7202 */ /* 0x000fe40000000f00 */
[----:B------:R-:W4:Y:S04]  /*1c880*/  LDL.LU R196, [R1+0x1768] ;  /* 0x0017680001c47983 */ /* 0x000f280000300800 */
[----:B------:R-:W4:Y:S04]  /*1c890*/  LDL.LU R197, [R1+0x1764] ;  /* 0x0017640001c57983 */ /* 0x000f280000300800 */
[----:B------:R-:W4:Y:S01]  /*1c8a0*/  LDL.LU R201, [R1+0x1760] ;  /* 0x0017600001c97983 */ /* 0x000f220000300800 */
[----:B--2---:R-:W-:-:S02]  /*1c8b0*/  IMAD.MOV.U32 R147, RZ, RZ, R189 ;  /* 0x000000ffff937224 */ /* 0x004fc400078e00bd */
[----:B---3--:R-:W-:Y:S02]  /*1c8c0*/  IMAD.MOV.U32 R146, RZ, RZ, R188 ;  /* 0x000000ffff927224 */ /* 0x008fe400078e00bc */
[----:B----4-:R-:W-:Y:S02]  /*1c8d0*/  IMAD.MOV.U32 R144, RZ, RZ, R193 ;  /* 0x000000ffff907224 */ /* 0x010fe400078e00c1 */
        /* <DEDUP_REMOVED lines=13> */
[----:B------:R-:W-:Y:S01]  /*1c9b0*/  LOP3.LUT R28, R5, 0x7, RZ, 0xc0, !PT ;  /* 0x00000007051c7812 */ /* 0x000fe200078ec0ff */
        /* <DEDUP_REMOVED lines=8> */
[----:B------:R-:W2:Y:S01]  /*1ca40*/  LDL.LU R193, [R1+0x1730] ;  /* 0x0017300001c17983 */ /* 0x000ea20000300800 */
[----:B------:R-:W-:-:S03]  /*1ca50*/  IMAD.MOV.U32 R156, RZ, RZ, R196 ;  /* 0x000000ffff9c7224 */ /* 0x000fc600078e00c4 */
[----:B------:R-:W3:Y:S01]  /*1ca60*/  LDL.LU R196, [R1+0x172c] ;  /* 0x00172c0001c47983 */ /* 0x000ee20000300800 */
[----:B------:R-:W-:-:S03]  /*1ca70*/  MOV R157, R200 ;  /* 0x000000c8009d7202 */ /* 0x000fc60000000f00 */
[----:B------:R-:W3:Y:S01]  /*1ca80*/  LDL.LU R200, [R1+0x1728] ;  /* 0x0017280001c87983 */ /* 0x000ee20000300800 */
[----:B------:R-:W-:-:S03]  /*1ca90*/  IMAD.MOV.U32 R159, RZ, RZ, R197 ;  /* 0x000000ffff9f7224 */ /* 0x000fc600078e00c5 */
[----:B------:R-:W3:Y:S04]  /*1caa0*/  LDL.LU R201, [R1+0x1724] ;  /* 0x0017240001c97983 */ /* 0x000ee80000300800 */
[----:B------:R-:W3:Y:S04]  /*1cab0*/  LDL.LU R197, [R1+0x1720] ;  /* 0x0017200001c57983 */ /* 0x000ee80000300800 */
[----:B------:R-:W3:Y:S04]  /*1cac0*/  LDL.LU R168, [R1+0x850] ;  /* 0x0008500001a87983 */ /* 0x000ee80000300800 */
[----:B------:R-:W3:Y:S04]  /*1cad0*/  LDL.LU R169, [R1+0x854] ;  /* 0x0008540001a97983 */ /* 0x000ee80000300800 */
[----:B------:R-:W3:Y:S04]  /*1cae0*/  LDL.LU R170, [R1+0x858] ;  /* 0x0008580001aa7983 */ /* 0x000ee80000300800 */
[----:B------:R-:W3:Y:S01]  /*1caf0*/  LDL.LU R171, [R1+0x85c] ;  /* 0x00085c0001ab7983 */ /* 0x000ee20000300800 */
[----:B------:R-:W-:-:S02]  /*1cb00*/  IMAD.SHL.U32 R29, R5, 0x2, RZ ;  /* 0x00000002051d7824 */ /* 0x000fc400078e00ff */
[----:B------:R-:W-:-:S05]  /*1cb10*/  IMAD R28, R28, 0x90, RZ ;  /* 0x000000901c1c7824 */ /* 0x000fca00078e02ff */
[----:B------:R-:W-:Y:S01]  /*1cb20*/  LOP3.LUT R28, R28, 0x30, R29, 0x78, !PT ;  /* 0x000000301c1c7812 */ /* 0x000fe200078e781d */
[----:B------:R-:W-:-:S03]  /*1cb30*/  IMAD.U32 R5, RZ, RZ, UR4 ;  /* 0x00000004ff057e24 */ /* 0x000fc6000f8e00ff */
[----:B------:R-:W-:-:S05]  /*1cb40*/  LOP3.LUT R28, R28, 0x40, RZ, 0x3c, !PT ;  /* 0x000000401c1c7812 */ /* 0x000fca00078e3cff */
[----:B------:R-:W-:-:S05]  /*1cb50*/  IMAD R5, R5, 0x2000, R28 ;  /* 0x0000200005057824 */ /* 0x000fca00078e021c */
[----:B------:R-:W1:Y:S04]  /*1cb60*/  LDSM.16.M88.4 R220, [R5+0x10000] ;  /* 0x0100000005dc783b */ /* 0x000e680000000200 */
[----:B------:R-:W-:Y:S04]  /*1cb70*/  LDSM.16.M88.4 R216, [R5+0x10400] ;  /* 0x0104000005d8783b */ /* 0x000fe80000000200 */
[----:B------:R-:W-:Y:S04]  /*1cb80*/  LDSM.16.M88.4 R212, [R5+0x10800] ;  /* 0x0108000005d4783b */ /* 0x000fe80000000200 */
[----:B------:R-:W1:Y:S04]  /*1cb90*/  LDSM.16.M88.4 R208, [R5+0x10c00] ;  /* 0x010c000005d0783b */ /* 0x000e680000000200 */
[----:B------:R-:W1:Y:S01]  /*1cba0*/  LDSM.16.M88.4 R204, [R5+0x11000] ;  /* 0x0110000005cc783b */ /* 0x000e620000000200 */
[----:B------:R-:W-:Y:S01]  /*1cbb0*/  IMAD.MOV.U32 R252, RZ, RZ, R30 ;  /* 0x000000fffffc7224 */ /* 0x000fe200078e001e */
[----:B------:R-:W-:Y:S01]  /*1cbc0*/  MOV R7, R31 ;  /* 0x0000001f00077202 */ /* 0x000fe20000000f00 */
[----:B-1----:R-:W-:Y:S08]  /*1cbd0*/  HMMA.1688.F32.TF32 R36, R64, R220, R136 ;  /* 0x000000dc4024723c */ /* 0x002ff00000081088 */
[C---:B------:R-:W-:Y:S08]  /*1cbe0*/  HMMA.1688.F32.TF32 R16, R32.reuse, R208, R156 ;  /* 0x000000d02010723c */ /* 0x040ff0000008109c */
[----:B------:R-:W-:Y:S08]  /*1cbf0*/  HMMA.1688.F32.TF32 R20, R32, R204, R152 ;  /* 0x000000cc2014723c */ /* 0x000ff00000081098 */
[C---:B------:R-:W-:Y:S08]  /*1cc00*/  HMMA.1688.F32.TF32 R40, R64.reuse, R216, R132 ;  /* 0x000000d84028723c */ /* 0x040ff00000081084 */
[----:B------:R-:W-:Y:S01]  /*1cc10*/  HMMA.1688.F32.TF32 R44, R64, R212, R228 ;  /* 0x000000d4402c723c */ /* 0x000fe200000810e4 */
[----:B----4-:R-:W-:Y:S01]  /*1cc20*/  MOV R161, R192 ;  /* 0x000000c000a17202 */ /* 0x010fe20000000f00 */
[----:B--2---:R-:W-:-:S02]  /*1cc30*/  IMAD.MOV.U32 R160, RZ, RZ, R193 ;  /* 0x000000ffffa07224 */ /* 0x004fc400078e00c1 */
[----:B------:R-:W-:Y:S01]  /*1cc40*/  LDSM.16.M88.4 R192, [R5+0x11c00] ;  /* 0x011c000005c0783b */ /* 0x000fe20000000200 */
[----:B---3--:R-:W-:Y:S01]  /*1cc50*/  IMAD.MOV.U32 R167, RZ, RZ, R196 ;  /* 0x000000ffffa77224 */ /* 0x008fe200078e00c4 */
[----:B------:R-:W-:Y:S01]  /*1cc60*/  MOV R165, R200 ;  /* 0x000000c800a57202 */ /* 0x000fe20000000f00 */
[----:B------:R-:W-:Y:S02]  /*1cc70*/  IMAD.MOV.U32 R164, RZ, RZ, R201 ;  /* 0x000000ffffa47224 */ /* 0x000fe400078e00c9 */
[----:B------:R-:W1:Y:S01]  /*1cc80*/  LDSM.16.M88.4 R200, [R5+0x11400] ;  /* 0x0114000005c8783b */ /* 0x000e620000000200 */
[----:B------:R-:W-:-:S03]  /*1cc90*/  IMAD.MOV.U32 R166, RZ, RZ, R197 ;  /* 0x000000ffffa67224 */ /* 0x000fc600078e00c5 */
[----:B------:R-:W2:Y:S01]  /*1cca0*/  LDSM.16.M88.4 R196, [R5+0x11800] ;  /* 0x0118000005c4783b */ /* 0x000ea20000000200 */
[----:B------:R-:W-:Y:S02]  /*1ccb0*/  IMAD.MOV.U32 R162, RZ, RZ, R189 ;  /* 0x000000ffffa27224 */ /* 0x000fe400078e00bd */
[----:B------:R-:W-:Y:S01]  /*1ccc0*/  IMAD.MOV.U32 R163, RZ, RZ, R188 ;  /* 0x000000ffffa37224 */ /* 0x000fe200078e00bc */
[C---:B------:R-:W-:Y:S08]  /*1ccd0*/  HMMA.1688.F32.TF32 R8, R32.reuse, R216, R164 ;  /* 0x000000d82008723c */ /* 0x040ff000000810a4 */
[C---:B------:R-:W-:Y:S08]  /*1cce0*/  HMMA.1688.F32.TF32 R188, R32.reuse, R220, R168 ;  /* 0x000000dc20bc723c */ /* 0x040ff000000810a8 */
[C---:B------:R-:W-:Y:S08]  /*1ccf0*/  HMMA.1688.F32.TF32 R12, R32.reuse, R212, R160 ;  /* 0x000000d4200c723c */ /* 0x040ff000000810a0 */
[C---:B-1----:R-:W-:Y:S08]  /*1cd00*/  HMMA.1688.F32.TF32 R24, R32.reuse, R200, R148 ;  /* 0x000000c82018723c */ /* 0x042ff00000081094 */
[C---:B--2---:R-:W-:Y:S08]  /*1cd10*/  HMMA.1688.F32.TF32 R28, R32.reuse, R196, R144 ;  /* 0x000000c4201c723c */ /* 0x044ff00000081090 */
        /* <DEDUP_REMOVED lines=73> */
[----:B------:R-:W-:Y:S04]  /*1d1b0*/  STL.64 [R1+0x16b0], R46 ;  /* 0x0016b02e01007387 */ /* 0x000fe80000100a00 */
[----:B------:R-:W-:Y:S01]  /*1d1c0*/  STL.64 [R1+0x16a8], R44 ;  /* 0x0016a82c01007387 */ /* 0x000fe20000100a00 */
[----:B--2---:R-:W-:Y:S08]  /*1d1d0*/  HMMA.1688.F32.TF32 R92, R96, R196, R136 ;  /* 0x000000c4605c723c */ /* 0x004ff00000081088 */
[----:B---3--:R-:W-:Y:S01]  /*1d1e0*/  HMMA.1688.F32.TF32 R52, R64, R204, R224 ;  /* 0x000000cc4034723c */ /* 0x008fe200000810e0 */
[----:B------:R-:W-:Y:S04]  /*1d1f0*/  LDS R224, [R2+0x4180] ;  /* 0x0041800002e07984 */ /* 0x000fe80000000800 */
[----:B------:R-:W-:Y:S03]  /*1d200*/  LDS R226, [R2+0x5180] ;  /* 0x0051800002e27984 */ /* 0x000fe60000000800 */
[-C--:B----4-:R-:W-:Y:S01]  /*1d210*/  HMMA.1688.F32.TF32 R80, R96, R208.reuse, R148 ;  /* 0x000000d06050723c */ /* 0x090fe20000081094 */
[----:B------:R-:W-:Y:S04]  /*1d220*/  LDS R225, [R0+0x4180] ;  /* 0x0041800000e17984 */ /* 0x000fe80000000800 */
[----:B------:R-:W-:Y:S03]  /*1d230*/  LDS R227, [R0+0x5180] ;  /* 0x0051800000e37984 */ /* 0x000fe60000000800 */
[C---:B------:R-:W-:Y:S08]  /*1d240*/  HMMA.1688.F32.TF32 R48, R64.reuse, R208, R48 ;  /* 0x000000d04030723c */ /* 0x040ff00000081030 */
[C---:B------:R-:W-:Y:S11]  /*1d250*/  HMMA.1688.F32.TF32 R56, R64.reuse, R200, R228 ;  /* 0x000000c84038723c */ /* 0x040ff600000810e4 */
[----:B------:R-:W-:Y:S04]  /*1d260*/  @!UPT UIADD3 URZ, URZ, URZ, URZ ;  /* 0x0000003f3f3ff290 */ /* 0x000fe8000fffe03f */
[----:B------:R-:W-:Y:S04]  /*1d270*/  STL.64 [R1+0x16c8], R50 ;  /* 0x0016c83201007387 */ /* 0x000fe80000100a00 */
[----:B------:R-:W-:Y:S04]  /*1d280*/  STL.64 [R1+0x16c0], R48 ;  /* 0x0016c03001007387 */ /* 0x000fe80000100a00 */
[----:B------:R-:W-:Y:S01]  /*1d290*/  STL.64 [R1+0x16d8], R54 ;  /* 0x0016d83601007387 */ /* 0x000fe20000100a00 */
[C---:B------:R-:W-:Y:S03]  /*1d2a0*/  HMMA.1688.F32.TF32 R60, R64.reuse, R196, R168 ;  /* 0x000000c4403c723c */ /* 0x040fe600000810a8 */
[----:B------:R-:W-:Y:S04]  /*1d2b0*/  STL.64 [R1+0x16d0], R52 ;  /* 0x0016d03401007387 */ /* 0x000fe80000100a00 */
[----:B------:R-:W2:Y:S04]  /*1d2c0*/  LDL.LU R228, [R1+0x390] ;  /* 0x0003900001e47983 */ /* 0x000ea80000300800 */
[----:B------:R-:W2:Y:S04]  /*1d2d0*/  LDL.LU R229, [R1+0x394] ;  /* 0x0003940001e57983 */ /* 0x000ea80000300800 */
[----:B------:R-:W2:Y:S01]  /*1d2e0*/  LDL.LU R230, [R1+0x398] ;  /* 0x0003980001e67983 */ /* 0x000ea20000300800 */
[----:B------:R-:W-:Y:S03]  /*1d2f0*/  HMMA.1688.F32.TF32 R64, R64, R192, R164 ;  /* 0x000000c04040723c */ /* 0x000fe600000810a4 */
[----:B------:R-:W2:Y:S04]  /*1d300*/  LDL.LU R231, [R1+0x39c] ;  /* 0x00039c0001e77983 */ /* 0x000ea80000300800 */
        /* <DEDUP_REMOVED lines=10> */
[----:B------:R-:W3:Y:S04]  /*1d3b0*/  LDL.LU R148, [R1+0x380] ;  /* 0x0003800001947983 */ /* 0x000ee80000300800 */
[----:B------:R-:W3:Y:S04]  /*1d3c0*/  LDL.LU R149, [R1+0x384] ;  /* 0x0003840001957983 */ /* 0x000ee80000300800 */
[----:B------:R-:W3:Y:S04]  /*1d3d0*/  LDL.LU R150, [R1+0x388] ;  /* 0x0003880001967983 */ /* 0x000ee80000300800 */
[----:B------:R-:W3:Y:S01]  /*1d3e0*/  LDL.LU R151, [R1+0x38c] ;  /* 0x00038c0001977983 */ /* 0x000ee20000300800 */
[C---:B------:R-:W-:Y:S08]  /*1d3f0*/  HMMA.1688.F32.TF32 R68, R96.reuse, R220, R160 ;  /* 0x000000dc6044723c */ /* 0x040ff000000810a0 */
[C---:B------:R-:W-:Y:S08]  /*1d400*/  HMMA.1688.F32.TF32 R72, R96.reuse, R216, R156 ;  /* 0x000000d86048723c */ /* 0x040ff0000008109c */
[C---:B------:R-:W-:Y:S08]  /*1d410*/  HMMA.1688.F32.TF32 R76, R96.reuse, R212, R152 ;  /* 0x000000d4604c723c */ /* 0x040ff00000081098 */
[C---:B------:R-:W-:Y:S01]  /*1d420*/  HMMA.1688.F32.TF32 R84, R96.reuse, R204, R144 ;  /* 0x000000cc6054723c */ /* 0x040fe20000081090 */
[----:B------:R-:W4:Y:S04]  /*1d430*/  LDL.LU R144, [R1+0x370] ;  /* 0x0003700001907983 */ /* 0x000f280000300800 */
[----:B------:R-:W4:Y:S03]  /*1d440*/  LDL.LU R145, [R1+0x374] ;  /* 0x0003740001917983 */ /* 0x000f260000300800 */
[C---:B------:R-:W-:Y:S01]  /*1d450*/  HMMA.1688.F32.TF32 R88, R96.reuse, R200, R140 ;  /* 0x000000c86058723c */ /* 0x040fe2000008108c */
[----:B------:R-:W4:Y:S04]  /*1d460*/  LDL.LU R146, [R1+0x378] ;  /* 0x0003780001927983 */ /* 0x000f280000300800 */
[----:B------:R-:W4:Y:S03]  /*1d470*/  LDL.LU R147, [R1+0x37c] ;  /* 0x00037c0001937983 */ /* 0x000f260000300800 */
[----:B------:R-:W-:Y:S11]  /*1d480*/  HMMA.1688.F32.TF32 R96, R96, R192, R132 ;  /* 0x000000c06060723c */ /* 0x000ff60000081084 */
[----:B------:R-:W-:Y:S11]  /*1d490*/  @!UPT UIADD3 URZ, URZ, URZ, URZ ;  /* 0x0000003f3f3ff290 */ /* 0x000ff6000fffe03f */
[----:B------:R-:W-:Y:S01]  /*1d4a0*/  @!UPT UIADD3 URZ, URZ, URZ, URZ ;  /* 0x0000003f3f3ff290 */ /* 0x000fe2000fffe03f */
[----:B------:R-:W-:Y:S04]  /*1d4b0*/  STL [R1+0x1594], R96 ;  /* 0x0015946001007387 */ /* 0x000fe80000100800 */
[----:B------:R-:W-:Y:S04]  /*1d4c0*/  STL [R1+0x1590], R97 ;  /* 0x0015906101007387 */ /* 0x000fe80000100800 */
[----:B------:R-:W-:Y:S04]  /*1d4d0*/  STL [R1+0x158c], R98 ;  /* 0x00158c6201007387 */ /* 0x000fe80000100800 */
[----:B------:R-:W-:Y:S04]  /*1d4e0*/  STL [R1+0x1578], R99 ;  /* 0x0015786301007387 */ /* 0x000fe80000100800 */
        /* <DEDUP_REMOVED lines=16> */
[C---:B--2---:R-:W-:Y:S03]  /*1d5f0*/  HMMA.1688.F32.TF32 R100, R128.reuse, R220, R228 ;  /* 0x000000dc8064723c */ /* 0x044fe600000810e4 */
[----:B------:R-:W2:Y:S04]  /*1d600*/  LDL.LU R228, [R1+0x20] ;  /* 0x0000200001e47983 */ /* 0x000ea80000300800 */
[----:B------:R-:W2:Y:S04]  /*1d610*/  LDL.LU R229, [R1+0x24] ;  /* 0x0000240001e57983 */ /* 0x000ea80000300800 */
[----:B------:R-:W2:Y:S04]  /*1d620*/  LDL.LU R230, [R1+0x28] ;  /* 0x0000280001e67983 */ /* 0x000ea80000300800 */
[----:B------:R-:W2:Y:S08]  /*1d630*/  LDL.LU R231, [R1+0x2c] ;  /* 0x00002c0001e77983 */ /* 0x000eb00000300800 */
[----:B------:R-:W-:Y:S04]  /*1d640*/  STL [R1+0x15a4], R100 ;  /* 0x0015a46401007387 */ /* 0x000fe80000100800 */
[----:B------:R-:W-:Y:S04]  /*1d650*/  STL [R1+0x15a0], R101 ;  /* 0x0015a06501007387 */ /* 0x000fe80000100800 */
[----:B------:R-:W-:Y:S04]  /*1d660*/  STL [R1+0x159c], R102 ;  /* 0x00159c6601007387 */ /* 0x000fe80000100800 */
[----:B------:R-:W-:Y:S01]  /*1d670*/  STL [R1+0x1598], R103 ;  /* 0x0015986701007387 */ /* 0x000fe20000100800 */
[C---:B---3--:R-:W-:Y:S11]  /*1d680*/  HMMA.1688.F32.TF32 R104, R128.reuse, R216, R148 ;  /* 0x000000d88068723c */ /* 0x048ff60000081094 */
[----:B------:R-:W-:Y:S11]  /*1d690*/  @!UPT UIADD3 URZ, URZ, URZ, URZ ;  /* 0x0000003f3f3ff290 */ /* 0x000ff6000fffe03f */
[----:B------:R-:W-:Y:S01]  /*1d6a0*/  @!UPT UIADD3 URZ, URZ, URZ, URZ ;  /* 0x0000003f3f3ff290 */ /* 0x000fe2000fffe03f */
[----:B------:R-:W-:Y:S04]  /*1d6b0*/  STL [R1+0x15b4], R104 ;  /* 0x0015b46801007387 */ /* 0x000fe80000100800 */
[----:B------:R-:W-:Y:S04]  /*1d6c0*/  STL [R1+0x15b0], R105 ;  /* 0x0015b06901007387 */ /* 0x000fe80000100800 */
[----:B------:R-:W-:Y:S04]  /*1d6d0*/  STL [R1+0x15ac], R106 ;  /* 0x0015ac6a01007387 */ /* 0x000fe80000100800 */
[----:B------:R-:W-:Y:S04]  /*1d6e0*/  STL [R1+0x15a8], R107 ;  /* 0x0015a86b01007387 */ /* 0x000fe80000100800 */
[----:B------:R-:W3:Y:S01]  /*1d6f0*/  LDL.LU R148, [R1+0x7e0] ;  /* 0x0007e00001947983 */ /* 0x000ee20000300800 */
[C---:B----4-:R-:W-:Y:S03]  /*1d700*/  HMMA.1688.F32.TF32 R108, R128.reuse, R212, R144 ;  /* 0x000000d4806c723c */ /* 0x050fe60000081090 */
[----:B------:R-:W3:Y:S04]  /*1d710*/  LDL.LU R149, [R1+0x7e4] ;  /* 0x0007e40001957983 */ /* 0x000ee80000300800 */
[----:B------:R-:W3:Y:S04]  /*1d720*/  LDL.LU R150, [R1+0x7e8] ;  /* 0x0007e80001967983 */ /* 0x000ee80000300800 */
[----:B------:R-:W3:Y:S04]  /*1d730*/  LDL.LU R151, [R1+0x7ec] ;  /* 0x0007ec0001977983 */ /* 0x000ee80000300800 */
[----:B------:R-:W4:Y:S04]  /*1d740*/  LDL.LU R144, [R1+0x7d0] ;  /* 0x0007d00001907983 */ /* 0x000f280000300800 */
[----:B------:R-:W4:Y:S04]  /*1d750*/  LDL.LU R145, [R1+0x7d4] ;  /* 0x0007d40001917983 */ /* 0x000f280000300800 */
[----:B------:R-:W4:Y:S04]  /*1d760*/  LDL.LU R146, [R1+0x7d8] ;  /* 0x0007d80001927983 */ /* 0x000f280000300800 */
[----:B------:R-:W4:Y:S01]  /*1d770*/  LDL.LU R147, [R1+0x7dc] ;  /* 0x0007dc0001937983 */ /* 0x000f220000300800 */
[C---:B------:R-:W-:Y:S03]  /*1d780*/  HMMA.1688.F32.TF32 R112, R128.reuse, R208, R136 ;  /* 0x000000d08070723c */ /* 0x040fe60000081088 */
[----:B------:R-:W2:Y:S04]  /*1d790*/  LDL.LU R136, [R1+0x7c0] ;  /* 0x0007c00001887983 */ /* 0x000ea80000300800 */
[----:B------:R-:W2:Y:S04]  /*1d7a0*/  LDL.LU R137, [R1+0x7c4] ;  /* 0x0007c40001897983 */ /* 0x000ea80000300800 */
[----:B------:R-:W2:Y:S04]  /*1d7b0*/  LDL.LU R138, [R1+0x7c8] ;  /* 0x0007c800018a7983 */ /* 0x000ea80000300800 */
[----:B------:R-:W2:Y:S01]  /*1d7c0*/  LDL.LU R139, [R1+0x7cc] ;  /* 0x0007cc00018b7983 */ /* 0x000ea20000300800 */
[C---:B------:R-:W-:Y:S03]  /*1d7d0*/  HMMA.1688.F32.TF32 R116, R128.reuse, R204, R132 ;  /* 0x000000cc8074723c */ /* 0x040fe60000081084 */
[----:B------:R-:W2:Y:S04]  /*1d7e0*/  LDL.LU R132, [R1+0x7b0] ;  /* 0x0007b00001847983 */ /* 0x000ea80000300800 */
[----:B------:R-:W2:Y:S04]  /*1d7f0*/  LDL.LU R133, [R1+0x7b4] ;  /* 0x0007b40001857983 */ /* 0x000ea80000300800 */
[----:B------:R-:W2:Y:S04]  /*1d800*/  LDL.LU R134, [R1+0x7b8] ;  /* 0x0007b80001867983 */ /* 0x000ea80000300800 */
[----:B------:R-:W2:Y:S01]  /*1d810*/  LDL.LU R135, [R1+0x7bc] ;  /* 0x0007bc0001877983 */ /* 0x000ea20000300800 */
[C---:B------:R-:W-:Y:S03]  /*1d820*/  HMMA.1688.F32.TF32 R124, R128.reuse, R196, R140 ;  /* 0x000000c4807c723c */ /* 0x040fe6000008108c */
[----:B------:R-:W-:Y:S04]  /*1d830*/  LDS R140, [R2+0x4100] ;  /* 0x00410000028c7984 */ /* 0x000fe80000000800 */
[----:B------:R-:W-:Y:S04]  /*1d840*/  LDS R142, [R2+0x5100] ;  /* 0x00510000028e7984 */ /* 0x000fe80000000800 */
[----:B------:R-:W-:Y:S04]  /*1d850*/  LDS R141, [R0+0x4100] ;  /* 0x00410000008d7984 */ /* 0x000fe80000000800 */
[----:B------:R-:W3:Y:S01]  /*1d860*/  LDS R143, [R0+0x5100] ;  /* 0x00510000008f7984 */ /* 0x000ee20000000800 */
[----:B------:R-:W-:Y:S08]  /*1d870*/  HMMA.1688.F32.TF32 R120, R128, R200, R152 ;  /* 0x000000c88078723c */ /* 0x000ff00000081098 */
[C---:B---3--:R-:W-:Y:S08]  /*1d880*/  HMMA.1688.F32.TF32 R12, R140.reuse, R220, R148 ;  /* 0x000000dc8c0c723c */ /* 0x048ff00000081094 */
[----:B----4-:R-:W-:Y:S11]  /*1d890*/  HMMA.1688.F32.TF32 R8, R140, R216, R144 ;  /* 0x000000d88c08723c */ /* 0x010ff60000081090 */
[----:B------:R-:W-:Y:S04]  /*1d8a0*/  @!UPT UIADD3 URZ, URZ, URZ, URZ ;  /* 0x0000003f3f3ff290 */ /* 0x000fe8000fffe03f */
[----:B------:R1:W-:Y:S04]  /*1d8b0*/  STL.64 [R1+0x60], R12 ;  /* 0x0000600c01007387 */ /* 0x0003e80000100a00 */
[----:B------:R3:W-:Y:S04]  /*1d8c0*/  STL.64 [R1+0x68], R14 ;  /* 0x0000680e01007387 */ /* 0x0007e80000100a00 */
[----:B------:R-:W4:Y:S04]  /*1d8d0*/  LDL.LU R176, [R1+0x400] ;  /* 0x0004000001b07983 */ /* 0x000f280000300800 */
[----:B------:R-:W4:Y:S04]  /*1d8e0*/  LDL.LU R177, [R1+0x404] ;  /* 0x0004040001b17983 */ /* 0x000f280000300800 */
[----:B------:R-:W4:Y:S01]  /*1d8f0*/  LDL.LU R178, [R1+0x408] ;  /* 0x0004080001b27983 */ /* 0x000f220000300800 */
[----:B------:R-:W-:Y:S01]  /*1d900*/  IMAD.MOV.U32 R93, RZ, RZ, R8 ;  /* 0x000000ffff5d7224 */ /* 0x000fe200078e0008 */
[----:B------:R-:W-:Y:S01]  /*1d910*/  MOV R94, R9 ;  /* 0x00000009005e7202 */ /* 0x000fe20000000f00 */
[----:B------:R-:W-:Y:S01]  /*1d920*/  IMAD.MOV.U32 R95, RZ, RZ, R10 ;  /* 0x000000ffff5f7224 */ /* 0x000fe200078e000a */
[----:B------:R-:W4:Y:S01]  /*1d930*/  LDL.LU R179, [R1+0x40c] ;  /* 0x00040c0001b37983 */ /* 0x000f220000300800 */
[----:B------:R-:W-:-:S03]  /*1d940*/  IMAD.MOV.U32 R99, RZ, RZ, R11 ;  /* 0x000000ffff637224 */ /* 0x000fc600078e000b */
[----:B------:R-:W3:Y:S04]  /*1d950*/  LDL.LU R164, [R1+0x5b0] ;  /* 0x0005b00001a47983 */ /* 0x000ee80000300800 */
[----:B------:R-:W3:Y:S04]  /*1d960*/  LDL.LU R165, [R1+0x5b4] ;  /* 0x0005b40001a57983 */ /* 0x000ee80000300800 */
[----:B------:R-:W3:Y:S04]  /*1d970*/  LDL.LU R166, [R1+0x5b8] ;  /* 0x0005b80001a67983 */ /* 0x000ee80000300800 */
[----:B------:R-:W3:Y:S04]  /*1d980*/  LDL.LU R167, [R1+0x5bc] ;  /* 0x0005bc0001a77983 */ /* 0x000ee80000300800 */
[----:B------:R-:W3:Y:S04]  /*1d990*/  LDL.LU R160, [R1+0x5c0] ;  /* 0x0005c00001a07983 */ /* 0x000ee80000300800 */
[----:B------:R-:W3:Y:S01]  /*1d9a0*/  LDL.LU R161, [R1+0x5c4] ;  /* 0x0005c40001a17983 */ /* 0x000ee20000300800 */
[----:B--2---:R-:W-:Y:S03]  /*1d9b0*/  HMMA.1688.F32.TF32 R8, R140, R212, R136 ;  /* 0x000000d48c08723c */ /* 0x004fe60000081088 */
[----:B------:R-:W3:Y:S04]  /*1d9c0*/  LDL.LU R162, [R1+0x5c8] ;  /* 0x0005c80001a27983 */ /* 0x000ee80000300800 */
[----:B------:R-:W3:Y:S04]  /*1d9d0*/  LDL.LU R163, [R1+0x5cc] ;  /* 0x0005cc0001a37983 */ /* 0x000ee80000300800 */
[----:B------:R-:W2:Y:S04]  /*1d9e0*/  LDL.LU R244, [R1+0x7a0] ;  /* 0x0007a00001f47983 */ /* 0x000ea80000300800 */
[----:B------:R-:W2:Y:S04]  /*1d9f0*/  LDL.LU R245, [R1+0x7a4] ;  /* 0x0007a40001f57983 */ /* 0x000ea80000300800 */
[----:B------:R-:W2:Y:S04]  /*1da00*/  LDL.LU R246, [R1+0x7a8] ;  /* 0x0007a80001f67983 */ /* 0x000ea80000300800 */
[----:B------:R-:W2:Y:S01]  /*1da10*/  LDL.LU R247, [R1+0x7ac] ;  /* 0x0007ac0001f77983 */ /* 0x000ea20000300800 */
[----:B------:R-:W-:Y:S01]  /*1da20*/  IMAD.MOV.U32 R96, RZ, RZ, R8 ;  /* 0x000000ffff607224 */ /* 0x000fe200078e0008 */
[----:B------:R-:W-:Y:S01]  /*1da30*/  MOV R97, R9 ;  /* 0x0000000900617202 */ /* 0x000fe20000000f00 */
[----:B------:R-:W-:-:S02]  /*1da40*/  IMAD.MOV.U32 R98, RZ, RZ, R10 ;  /* 0x000000ffff627224 */ /* 0x000fc400078e000a */
[----:B------:R-:W-:Y:S02]  /*1da50*/  IMAD.MOV.U32 R92, RZ, RZ, R11 ;  /* 0x000000ffff5c7224 */ /* 0x000fe400078e000b */
[----:B------:R-:W-:Y:S01]  /*1da60*/  HMMA.1688.F32.TF32 R8, R140, R208, R132 ;  /* 0x000000d08c08723c */ /* 0x000fe20000081084 */
        /* <DEDUP_REMOVED lines=32> */
[----:B------:R-:W-:Y:S01]  /*1dc70*/  IMAD.MOV.U32 R100, RZ, RZ, R8 ;  /* 0x000000ffff647224 */ /* 0x000fe200078e0008 */
[----:B------:R-:W-:Y:S01]  /*1dc80*/  MOV R101, R9 ;  /* 0x0000000900657202 */ /* 0x000fe20000000f00 */
[----:B------:R-:W-:-:S02]  /*1dc90*/  IMAD.MOV.U32 R102, RZ, RZ, R10 ;  /* 0x000000ffff667224 */ /* 0x000fc400078e000a */
[----:B------:R-:W-:Y:S02]  /*1dca0*/  IMAD.MOV.U32 R103, RZ, RZ, R11 ;  /* 0x000000ffff677224 */ /* 0x000fe400078e000b */
[C---:B--2---:R-:W-:Y:S08]  /*1dcb0*/  HMMA.1688.F32.TF32 R8, R140.reuse, R204, R244 ;  /* 0x000000cc8c08723c */ /* 0x044ff000000810f4 */
[C---:B---3--:R-:W-:Y:S08]  /*1dcc0*/  HMMA.1688.F32.TF32 R132, R140.reuse, R200, R132 ;  /* 0x000000c88c84723c */ /* 0x048ff00000081084 */
[C---:B----4-:R-:W-:Y:S11]  /*1dcd0*/  HMMA.1688.F32.TF32 R136, R140.reuse, R196, R136 ;  /* 0x000000c48c88723c */ /* 0x050ff60000081088 */
[----:B------:R-:W-:Y:S04]  /*1dce0*/  @!UPT UIADD3 URZ, URZ, URZ, URZ ;  /* 0x0000003f3f3ff290 */ /* 0x000fe8000fffe03f */
[----:B------:R-:W-:Y:S01]  /*1dcf0*/  STL [R1+0x1554], R132 ;  /* 0x0015548401007387 */ /* 0x000fe20000100800 */
[----:B------:R-:W-:Y:S03]  /*1dd00*/  HMMA.1688.F32.TF32 R140, R140, R192, R248 ;  /* 0x000000c08c8c723c */ /* 0x000fe600000810f8 */
[----:B------:R-:W-:Y:S05]  /*1dd10*/  STL [R1+0x1550], R133 ;  /* 0x0015508501007387 */ /* 0x000fea0000100800 */
[----:B------:R-:W-:Y:S01]  /*1dd20*/  HMMA.1688.F32.TF32 R144, R172, R220, R144 ;  /* 0x000000dcac90723c */ /* 0x000fe20000081090 */
[----:B------:R-:W-:Y:S04]  /*1dd30*/  STL [R1+0x154c], R134 ;  /* 0x00154c8601007387 */ /* 0x000fe80000100800 */
[----:B------:R-:W-:Y:S04]  /*1dd40*/  STL [R1+0x1548], R135 ;  /* 0x0015488701007387 */ /* 0x000fe80000100800 */
[----:B------:R-:W-:Y:S04]  /*1dd50*/  STL [R1+0x1560], R136 ;  /* 0x0015608801007387 */ /* 0x000fe80000100800 */
[----:B------:R-:W-:Y:S04]  /*1dd60*/  STL [R1+0x155c], R137 ;  /* 0x00155c8901007387 */ /* 0x000fe80000100800 */
[----:B------:R-:W-:Y:S04]  /*1dd70*/  STL [R1+0x1558], R138 ;  /* 0x0015588a01007387 */ /* 0x000fe80000100800 */
[----:B------:R2:W-:Y:S04]  /*1dd80*/  STL [R1+0x1544], R139 ;  /* 0x0015448b01007387 */ /* 0x0005e80000100800 */
[----:B------:R-:W-:Y:S04]  /*1dd90*/  STL [R1+0x1568], R140 ;  /* 0x0015688c01007387 */ /* 0x000fe80000100800 */
[----:B------:R-:W-:Y:S04]  /*1dda0*/  STL [R1+0x1564], R141 ;  /* 0x0015648d01007387 */ /* 0x000fe80000100800 */
[----:B------:R3:W-:Y:S04]  /*1ddb0*/  STL [R1+0x1540], R142 ;  /* 0x0015408e01007387 */ /* 0x0007e80000100800 */
[----:B------:R4:W-:Y:S04]  /*1ddc0*/  STL [R1+0x153c], R143 ;  /* 0x00153c8f01007387 */ /* 0x0009e80000100800 */
[----:B------:R-:W-:Y:S04]  /*1ddd0*/  STL [R1+0x1574], R144 ;  /* 0x0015749001007387 */ /* 0x000fe80000100800 */
[----:B------:R-:W-:Y:S04]  /*1dde0*/  STL [R1+0x1570], R145 ;  /* 0x0015709101007387 */ /* 0x000fe80000100800 */
[----:B------:R-:W-:Y:S04]  /*1ddf0*/  STL [R1+0x156c], R146 ;  /* 0x00156c9201007387 */ /* 0x000fe80000100800 */
[----:B------:R1:W-:Y:S04]  /*1de00*/  STL [R1+0x1538], R147 ;  /* 0x0015389301007387 */ /* 0x0003e80000100800 */
        /* <DEDUP_REMOVED lines=11> */
[----:B------:R-:W2:Y:S01]  /*1dec0*/  LDL.LU R183, [R1+0x1bc] ;  /* 0x0001bc0001b77983 */ /* 0x000ea20000300800 */
[----:B------:R-:W-:-:S03]  /*1ded0*/  IMAD.MOV.U32 R104, RZ, RZ, R8 ;  /* 0x000000ffff687224 */ /* 0x000fc600078e0008 */
[----:B------:R-:W2:Y:S01]  /*1dee0*/  LDL.LU R188, [R1+0x160] ;  /* 0x0001600001bc7983 */ /* 0x000ea20000300800 */
[----:B------:R-:W-:-:S03]  /*1def0*/  MOV R105, R9 ;  /* 0x0000000900697202 */ /* 0x000fc60000000f00 */
[----:B------:R-:W2:Y:S01]  /*1df00*/  LDL.LU R189, [R1+0x164] ;  /* 0x0001640001bd7983 */ /* 0x000ea20000300800 */
[----:B------:R-:W-:-:S03]  /*1df10*/  IMAD.MOV.U32 R106, RZ, RZ, R10 ;  /* 0x000000ffff6a7224 */ /* 0x000fc600078e000a */
[----:B------:R-:W2:Y:S01]  /*1df20*/  LDL.LU R190, [R1+0x168] ;  /* 0x0001680001be7983 */ /* 0x000ea20000300800 */
[----:B------:R-:W-:-:S03]  /*1df30*/  IMAD.MOV.U32 R107, RZ, RZ, R11 ;  /* 0x000000ffff6b7224 */ /* 0x000fc600078e000b */
[----:B------:R-:W2:Y:S04]  /*1df40*/  LDL.LU R191, [R1+0x16c] ;  /* 0x00016c0001bf7983 */ /* 0x000ea80000300800 */
[----:B------:R-:W2:Y:S04]  /*1df50*/  LDL.LU R8, [R1+0x1f0] ;  /* 0x0001f00001087983 */ /* 0x000ea80000300800 */
[----:B------:R-:W2:Y:S04]  /*1df60*/  LDL.LU R9, [R1+0x1f4] ;  /* 0x0001f40001097983 */ /* 0x000ea80000300800 */
[----:B------:R-:W2:Y:S01]  /*1df70*/  LDL.LU R10, [R1+0x1f8] ;  /* 0x0001f800010a7983 */ /* 0x000ea20000300800 */
[C---:B------:R-:W-:Y:S03]  /*1df80*/  HMMA.1688.F32.TF32 R148, R172.reuse, R216, R148 ;  /* 0x000000d8ac94723c */ /* 0x040fe60000081094 */
[----:B------:R-:W2:Y:S04]  /*1df90*/  LDL.LU R11, [R1+0x1fc] ;  /* 0x0001fc00010b7983 */ /* 0x000ea80000300800 */
[----:B------:R-:W2:Y:S01]  /*1dfa0*/  LDL.LU R36, [R1+0x3e0] ;  /* 0x0003e00001247983 */ /* 0x000ea20000300800 */
[C---:B------:R-:W-:Y:S03]  /*1dfb0*/  HMMA.1688.F32.TF32 R152, R172.reuse, R212, R152 ;  /* 0x000000d4ac98723c */ /* 0x040fe60000081098 */
[----:B------:R-:W2:Y:S04]  /*1dfc0*/  LDL.LU R37, [R1+0x3e4] ;  /* 0x0003e40001257983 */ /* 0x000ea80000300800 */
[----:B------:R-:W2:Y:S01]  /*1dfd0*/  LDL.LU R38, [R1+0x3e8] ;  /* 0x0003e80001267983 */ /* 0x000ea20000300800 */
[C---:B------:R-:W-:Y:S03]  /*1dfe0*/  HMMA.1688.F32.TF32 R156, R172.reuse, R208, R156 ;  /* 0x000000d0ac9c723c */ /* 0x040fe6000008109c */
[----:B------:R-:W2:Y:S05]  /*1dff0*/  LDL.LU R39, [R1+0x3ec] ;  /* 0x0003ec0001277983 */ /* 0x000eaa0000300800 */
[C---:B------:R-:W-:Y:S08]  /*1e000*/  HMMA.1688.F32.TF32 R160, R172.reuse, R204, R160 ;  /* 0x000000ccaca0723c */ /* 0x040ff000000810a0 */
[C---:B------:R-:W-:Y:S08]  /*1e010*/  HMMA.1688.F32.TF32 R164, R172.reuse, R200, R164 ;  /* 0x000000c8aca4723c */ /* 0x040ff000000810a4 */
[C---:B------:R-:W-:Y:S08]  /*1e020*/  HMMA.1688.F32.TF32 R168, R172.reuse, R196, R168 ;  /* 0x000000c4aca8723c */ /* 0x040ff000000810a8 */
[-C--:B------:R-:W-:Y:S01]  /*1e030*/  HMMA.1688.F32.TF32 R172, R172, R192.reuse, R176 ;  /* 0x000000c0acac723c */ /* 0x080fe200000810b0 */
        /* <DEDUP_REMOVED lines=20> */
[----:B-1----:R-:W4:Y:S04]  /*1e180*/  LDL.LU R12, [R1+0x310] ;  /* 0x00031000010c7983 */ /* 0x002f280000300800 */
        /* <DEDUP_REMOVED lines=15> */
[----:B------:R-:W-:Y:S03]  /*1e280*/  HMMA.1688.F32.TF32 R128, R128, R192, R228 ;  /* 0x000000c08080723c */ /* 0x000fe600000810e4 */
[----:B------:R-:W-:Y:S04]  /*1e290*/  LDS R228, [R3+0x4180] ;  /* 0x0041800003e47984 */ /* 0x000fe80000000800 */
[----:B------:R-:W-:Y:S04]  /*1e2a0*/  LDS R230, [R3+0x5180] ;  /* 0x0051800003e67984 */ /* 0x000fe80000000800 */
[----:B------:R-:W-:Y:S04]  /*1e2b0*/  LDS R229, [R4+0x4180] ;  /* 0x0041800004e57984 */ /* 0x000fe80000000800 */
[----:B------:R-:W1:Y:S01]  /*1e2c0*/  LDS R231, [R4+0x5180] ;  /* 0x0051800004e77984 */ /* 0x000e620000000800 */
[C---:B--2---:R-:W-:Y:S11]  /*1e2d0*/  HMMA.1688.F32.TF32 R36, R224.reuse, R216, R36 ;  /* 0x000000d8e024723c */ /* 0x044ff60000081024 */
[----:B------:R-:W-:Y:S11]  /*1e2e0*/  @!UPT UIADD3 URZ, URZ, URZ, URZ ;  /* 0x0000003f3f3ff290 */ /* 0x000ff6000fffe03f */
[----:B------:R-:W-:Y:S01]  /*1e2f0*/  @!UPT UIADD3 URZ, URZ, URZ, URZ ;  /* 0x0000003f3f3ff290 */ /* 0x000fe2000fffe03f */
[----:B------:R-:W-:Y:S04]  /*1e300*/  STL.64 [R1+0x70], R36 ;  /* 0x0000702401007387 */ /* 0x000fe80000100a00 */
[----:B------:R-:W-:Y:S01]  /*1e310*/  STL.64 [R1+0x78], R38 ;  /* 0x0000782601007387 */ /* 0x000fe20000100a00 */
[C---:B---3--:R-:W-:Y:S11]  /*1e320*/  HMMA.1688.F32.TF32 R20, R224.reuse, R200, R20 ;  /* 0x000000c8e014723c */ /* 0x048ff60000081014 */
[----:B------:R-:W-:Y:S11]  /*1e330*/  @!UPT UIADD3 URZ, URZ, URZ, URZ ;  /* 0x0000003f3f3ff290 */ /* 0x000ff6000fffe03f */
[----:B------:R-:W-:Y:S02]  /*1e340*/  @!UPT UIADD3 URZ, URZ, URZ, URZ ;  /* 0x0000003f3f3ff290 */ /* 0x000fe4000fffe03f */
[----:B------:R-:W-:Y:S01]  /*1e350*/  IMAD.MOV.U32 R139, RZ, RZ, R20 ;  /* 0x000000ffff8b7224 */ /* 0x000fe200078e0014 */
[----:B------:R-:W-:Y:S01]  /*1e360*/  MOV R142, R21 ;  /* 0x00000015008e7202 */ /* 0x000fe20000000f00 */
[----:B----4-:R-:W-:Y:S02]  /*1e370*/  IMAD.MOV.U32 R143, RZ, RZ, R22 ;  /* 0x000000ffff8f7224 */ /* 0x010fe400078e0016 */
[----:B------:R-:W-:Y:S02]  /*1e380*/  IMAD.MOV.U32 R147, RZ, RZ, R23 ;  /* 0x000000ffff937224 */ /* 0x000fe400078e0017 */
[C---:B------:R-:W-:Y:S08]  /*1e390*/  HMMA.1688.F32.TF32 R20, R224.reuse, R196, R16 ;  /* 0x000000c4e014723c */ /* 0x040ff00000081010 */
[----:B------:R-:W-:Y:S08]  /*1e3a0*/  HMMA.1688.F32.TF32 R16, R224, R192, R12 ;  /* 0x000000c0e010723c */ /* 0x000ff0000008100c */
[C---:B-1----:R-:W-:Y:S08]  /*1e3b0*/  HMMA.1688.F32.TF32 R12, R228.reuse, R220, R8 ;  /* 0x000000dce40c723c */ /* 0x042ff00000081008 */
[C---:B------:R-:W-:Y:S01]  /*1e3c0*/  HMMA.1688.F32.TF32 R8, R228.reuse, R216, R188 ;  /* 0x000000d8e408723c */ /* 0x040fe200000810bc */
        /* <DEDUP_REMOVED lines=9> */
[C---:B--2---:R-:W-:Y:S08]  /*1e460*/  HMMA.1688.F32.TF32 R12, R228.reuse, R208, R180 ;  /* 0x000000d0e40c723c */ /* 0x044ff000000810b4 */
        /* <DEDUP_REMOVED lines=9> */
[----:B-1----:R-:W-:Y:S01]  /*1e500*/  HMMA.1688.F32.TF32 R8, R228, R192, R236 ;  /* 0x000000c0e408723c */ /* 0x002fe200000810ec */
[----:B------:R-:W-:Y:S01]  /*1e510*/  IMAD.MOV.U32 R244, RZ, RZ, R232 ;  /* 0x000000fffff47224 */ /* 0x000fe200078e00e8 */
[----:B------:R-:W-:Y:S01]  /*1e520*/  MOV R245, R234 ;  /* 0x000000ea00f57202 */ /* 0x000fe20000000f00 */
[----:B------:R-:W-:Y:S01]  /*1e530*/  IMAD.MOV.U32 R246, RZ, RZ, R235 ;  /* 0x000000fffff67224 */ /* 0x000fe200078e00eb */
[----:B------:R-:W-:Y:S04]  /*1e540*/  LDS R228, [R3+0x4200] ;  /* 0x0042000003e47984 */ /* 0x000fe80000000800 */
[----:B------:R-:W-:Y:S04]  /*1e550*/  STL.64 [R1+0x1d0], R16 ;  /* 0x0001d01001007387 */ /* 0x000fe80000100a00 */
[----:B------:R-:W-:Y:S04]  /*1e560*/  STL.64 [R1+0x1d8], R18 ;  /* 0x0001d81201007387 */ /* 0x000fe80000100a00 */
[----:B------:R-:W2:Y:S04]  /*1e570*/  LDL.LU R248, [R1+0x2b0] ;  /* 0x0002b00001f87983 */ /* 0x000ea80000300800 */
[----:B------:R1:W-:Y:S04]  /*1e580*/  STL.64 [R1+0x1f0], R12 ;  /* 0x0001f00c01007387 */ /* 0x0003e80000100a00 */
[----:B------:R3:W-:Y:S04]  /*1e590*/  STL.64 [R1+0x1f8], R14 ;  /* 0x0001f80e01007387 */ /* 0x0007e80000100a00 */
[----:B------:R4:W-:Y:S04]  /*1e5a0*/  STL.64 [R1+0x1e0], R8 ;  /* 0x0001e00801007387 */ /* 0x0009e80000100a00 */
[----:B------:R1:W-:Y:S04]  /*1e5b0*/  STL.64 [R1+0x1e8], R10 ;  /* 0x0001e80a01007387 */ /* 0x0003e80000100a00 */
[----:B------:R-:W2:Y:S04]  /*1e5c0*/  LDL.LU R249, [R1+0x2b4] ;  /* 0x0002b40001f97983 */ /* 0x000ea80000300800 */
[----:B------:R-:W2:Y:S01]  /*1e5d0*/  LDL.LU R250, [R1+0x2b8] ;  /* 0x0002b80001fa7983 */ /* 0x000ea20000300800 */
[----:B------:R-:W-:-:S03]  /*1e5e0*/  IMAD.MOV.U32 R247, RZ, RZ, R233 ;  /* 0x000000fffff77224 */ /* 0x000fc600078e00e9 */
[----:B------:R-:W2:Y:S01]  /*1e5f0*/  LDL.LU R251, [R1+0x2bc] ;  /* 0x0002bc0001fb7983 */ /* 0x000ea20000300800 */
[C---:B------:R-:W-:Y:S03]  /*1e600*/  HMMA.1688.F32.TF32 R28, R224.reuse, R208, R28 ;  /* 0x000000d0e01c723c */ /* 0x040fe6000008101c */
[----:B------:R-:W2:Y:S04]  /*1e610*/  LDL.LU R232, [R1+0x171c] ;  /* 0x00171c0001e87983 */ /* 0x000ea80000300800 */
[----:B------:R-:W2:Y:S04]  /*1e620*/  LDL.LU R234, [R1+0x1718] ;  /* 0x0017180001ea7983 */ /* 0x000ea80000300800 */
[----:B------:R-:W2:Y:S04]  /*1e630*/  LDL.LU R235, [R1+0x1714] ;  /* 0x0017140001eb7983 */ /* 0x000ea80000300800 */
[----:B------:R-:W2:Y:S01]  /*1e640*/  LDL.LU R233, [R1+0x1710] ;  /* 0x0017100001e97983 */ /* 0x000ea20000300800 */
[----:B------:R-:W-:Y:S03]  /*1e650*/  HMMA.1688.F32.TF32 R32, R224, R212, R32 ;  /* 0x000000d4e020723c */ /* 0x000fe60000081020 */
        /* <DEDUP_REMOVED lines=12> */
[----:B-1----:R-:W2:Y:S04]  /*1e720*/  LDL.LU R12, [R1+0x420] ;  /* 0x00042000010c7983 */ /* 0x002ea80000300800 */
[----:B------:R-:W2:Y:S04]  /*1e730*/  LDL.LU R13, [R1+0x424] ;  /* 0x00042400010d7983 */ /* 0x000ea80000300800 */
[----:B---3--:R-:W3:Y:S04]  /*1e740*/  LDL.LU R14, [R1+0x428] ;  /* 0x00042800010e7983 */ /* 0x008ee80000300800 */
[----:B------:R-:W3:Y:S04]  /*1e750*/  LDL.LU R15, [R1+0x42c] ;  /* 0x00042c00010f7983 */ /* 0x000ee80000300800 */
[----:B------:R-:W3:Y:S04]  /*1e760*/  LDL.LU R16, [R1+0x430] ;  /* 0x0004300001107983 */ /* 0x000ee80000300800 */
[----:B------:R-:W3:Y:S04]  /*1e770*/  LDL.LU R17, [R1+0x434] ;  /* 0x0004340001117983 */ /* 0x000ee80000300800 */
[----:B------:R-:W3:Y:S04]  /*1e780*/  LDL.LU R18, [R1+0x438] ;  /* 0x0004380001127983 */ /* 0x000ee80000300800 */
[----:B------:R-:W3:Y:S01]  /*1e790*/  LDL.LU R19, [R1+0x43c] ;  /* 0x00043c0001137983 */ /* 0x000ee20000300800 */
[----:B------:R-:W-:-:S03]  /*1e7a0*/  IMAD.MOV.U32 R141, RZ, RZ, R28 ;  /* 0x000000ffff8d7224 */ /* 0x000fc600078e001c */
[----:B------:R-:W3:Y:S01]  /*1e7b0*/  LDL.LU R20, [R1+0x440] ;  /* 0x0004400001147983 */ /* 0x000ee20000300800 */
[----:B------:R-:W-:-:S03]  /*1e7c0*/  MOV R136, R29 ;  /* 0x0000001d00887202 */ /* 0x000fc60000000f00 */
[----:B------:R-:W3:Y:S01]  /*1e7d0*/  LDL.LU R21, [R1+0x444] ;  /* 0x0004440001157983 */ /* 0x000ee20000300800 */
[----:B------:R-:W-:-:S03]  /*1e7e0*/  IMAD.MOV.U32 R137, RZ, RZ, R30 ;  /* 0x000000ffff897224 */ /* 0x000fc600078e001e */
[----:B------:R-:W3:Y:S01]  /*1e7f0*/  LDL.LU R22, [R1+0x448] ;  /* 0x0004480001167983 */ /* 0x000ee20000300800 */
[----:B------:R-:W-:-:S03]  /*1e800*/  IMAD.MOV.U32 R138, RZ, RZ, R31 ;  /* 0x000000ffff8a7224 */ /* 0x000fc600078e001f */
        /* <DEDUP_REMOVED lines=41> */
[C---:B------:R-:W-:Y:S03]  /*1eaa0*/  HMMA.1688.F32.TF32 R24, R224.reuse, R204, R24 ;  /* 0x000000cce018723c */ /* 0x040fe60000081018 */
[----:B------:R-:W3:Y:S04]  /*1eab0*/  LDL.LU R40, [R1+0x710] ;  /* 0x0007100001287983 */ /* 0x000ee80000300800 */
[----:B------:R-:W3:Y:S04]  /*1eac0*/  LDL.LU R41, [R1+0x714] ;  /* 0x0007140001297983 */ /* 0x000ee80000300800 */
[----:B------:R-:W3:Y:S04]  /*1ead0*/  LDL.LU R42, [R1+0x718] ;  /* 0x00071800012a7983 */ /* 0x000ee80000300800 */
[----:B------:R-:W3:Y:S01]  /*1eae0*/  LDL.LU R43, [R1+0x71c] ;  /* 0x00071c00012b7983 */ /* 0x000ee20000300800 */
[----:B------:R-:W-:Y:S03]  /*1eaf0*/  HMMA.1688.F32.TF32 R176, R224, R220, R176 ;  /* 0x000000dce0b0723c */ /* 0x000fe600000810b0 */
[----:B------:R-:W-:Y:S04]  /*1eb00*/  LDS R224, [R2+0x4200] ;  /* 0x0042000002e07984 */ /* 0x000fe80000000800 */
[----:B------:R-:W-:Y:S01]  /*1eb10*/  LDS R226, [R2+0x5200] ;  /* 0x0052000002e27984 */ /* 0x000fe20000000800 */
[----:B------:R-:W-:Y:S01]  /*1eb20*/  IMAD.MOV.U32 R132, RZ, RZ, R24 ;  /* 0x000000ffff847224 */ /* 0x000fe200078e0018 */
[----:B------:R-:W-:Y:S01]  /*1eb30*/  MOV R133, R25 ;  /* 0x0000001900857202 */ /* 0x000fe20000000f00 */
[----:B------:R-:W-:Y:S01]  /*1eb40*/  IMAD.MOV.U32 R134, RZ, RZ, R26 ;  /* 0x000000ffff867224 */ /* 0x000fe200078e001a */
[----:B------:R-:W3:Y:S01]  /*1eb50*/  LDL.LU R24, [R1+0x450] ;  /* 0x0004500001187983 */ /* 0x000ee20000300800 */
[----:B------:R-:W-:-:S03]  /*1eb60*/  IMAD.MOV.U32 R135, RZ, RZ, R27 ;  /* 0x000000ffff877224 */ /* 0x000fc600078e001b */
[----:B------:R-:W3:Y:S04]  /*1eb70*/  LDL.LU R25, [R1+0x454] ;  /* 0x0004540001197983 */ /* 0x000ee80000300800 */
[----:B------:R-:W3:Y:S04]  /*1eb80*/  LDL.LU R26, [R1+0x458] ;  /* 0x00045800011a7983 */ /* 0x000ee80000300800 */
[----:B------:R-:W3:Y:S04]  /*1eb90*/  LDL.LU R27, [R1+0x45c] ;  /* 0x00045c00011b7983 */ /* 0x000ee80000300800 */
[----:B----4-:R-:W4:Y:S04]  /*1eba0*/  LDL.LU R8, [R1+0x410] ;  /* 0x0004100001087983 */ /* 0x010f280000300800 */
[----:B------:R-:W4:Y:S04]  /*1ebb0*/  LDL.LU R9, [R1+0x414] ;  /* 0x0004140001097983 */ /* 0x000f280000300800 */
[----:B------:R-:W4:Y:S04]  /*1ebc0*/  LDL.LU R10, [R1+0x418] ;  /* 0x00041800010a7983 */ /* 0x000f280000300800 */
[----:B------:R-:W4:Y:S04]  /*1ebd0*/  LDL.LU R11, [R1+0x41c] ;  /* 0x00041c00010b7983 */ /* 0x000f280000300800 */
[----:B------:R-:W-:Y:S04]  /*1ebe0*/  LDS R225, [R0+0x4200] ;  /* 0x0042000000e17984 */ /* 0x000fe80000000800 */
[----:B------:R-:W3:Y:S04]  /*1ebf0*/  LDS R227, [R0+0x5200] ;  /* 0x0052000000e37984 */ /* 0x000ee80000000800 */
[----:B------:R-:W-:Y:S04]  /*1ec00*/  LDS R230, [R3+0x5200] ;  /* 0x0052000003e67984 */ /* 0x000fe80000000800 */
[----:B------:R-:W-:Y:S04]  /*1ec10*/  LDS R229, [R4+0x4200] ;  /* 0x0042000004e57984 */ /* 0x000fe80000000800 */
[----:B------:R-:W1:Y:S01]  /*1ec20*/  LDS R231, [R4+0x5200] ;  /* 0x0052000004e77984 */ /* 0x000e620000000800 */
[----:B--2---:R-:W-:Y:S01]  /*1ec30*/  IMAD.MOV.U32 R180, RZ, RZ, R235 ;  /* 0x000000ffffb47224 */ /* 0x004fe200078e00eb */
[----:B------:R-:W-:Y:S01]  /*1ec40*/  MOV R181, R234 ;  /* 0x000000ea00b57202 */ /* 0x000fe20000000f00 */
[----:B------:R-:W-:Y:S01]  /*1ec50*/  IMAD.MOV.U32 R182, RZ, RZ, R233 ;  /* 0x000000ffffb67224 */ /* 0x000fe200078e00e9 */
[----:B------:R-:W-:Y:S01]  /*1ec60*/  LDS R234, [R2+0x5280] ;  /* 0x0052800002ea7984 */ /* 0x000fe20000000800 */
[----:B------:R-:W-:-:S03]  /*1ec70*/  IMAD.MOV.U32 R183, RZ, RZ, R232 ;  /* 0x000000ffffb77224 */ /* 0x000fc600078e00e8 */
[----:B------:R-:W-:Y:S04]  /*1ec80*/  LDS R232, [R2+0x4280] ;  /* 0x0042800002e87984 */ /* 0x000fe80000000800 */
[----:B------:R-:W-:Y:S04]  /*1ec90*/  LDS R233, [R0+0x4280] ;  /* 0x0042800000e97984 */ /* 0x000fe80000000800 */
[----:B------:R-:W2:Y:S04]  /*1eca0*/  LDS R235, [R0+0x5280] ;  /* 0x0052800000eb7984 */ /* 0x000ea80000000800 */
[----:B------:R-:W-:Y:S04]  /*1ecb0*/  LDS R236, [R3+0x4280] ;  /* 0x0042800003ec7984 */ /* 0x000fe80000000800 */
[----:B------:R-:W-:Y:S04]  /*1ecc0*/  LDS R238, [R3+0x5280] ;  /* 0x0052800003ee7984 */ /* 0x000fe80000000800 */
[----:B------:R-:W-:Y:S04]  /*1ecd0*/  LDS R237, [R4+0x4280] ;  /* 0x0042800004ed7984 */ /* 0x000fe80000000800 */
[----:B------:R-:W1:Y:S01]  /*1ece0*/  LDS R239, [R4+0x5280] ;  /* 0x0052800004ef7984 */ /* 0x000e620000000800 */
[C---:B---3--:R-:W-:Y:S08]  /*1ecf0*/  HMMA.1688.F32.TF32 R60, R224.reuse, R216, R60 ;  /* 0x000000d8e03c723c */ /* 0x048ff0000008103c */
[C---:B------:R-:W-:Y:S08]  /*1ed00*/  HMMA.1688.F32.TF32 R64, R224.reuse, R220, R64 ;  /* 0x000000dce040723c */ /* 0x040ff00000081040 */
[C---:B------:R-:W-:Y:S11]  /*1ed10*/  HMMA.1688.F32.TF32 R56, R224.reuse, R212, R56 ;  /* 0x000000d4e038723c */ /* 0x040ff60000081038 */
[----:B------:R-:W-:Y:S04]  /*1ed20*/  @!UPT UIADD3 URZ, URZ, URZ, URZ ;  /* 0x0000003f3f3ff290 */ /* 0x000fe8000fffe03f */
[----:B------:R-:W-:Y:S04]  /*1ed30*/  STL.64 [R1+0x4e0], R64 ;  /* 0x0004e04001007387 */ /* 0x000fe80000100a00 */
[----:B------:R3:W-:Y:S04]  /*1ed40*/  STL.64 [R1+0x4e8], R66 ;  /* 0x0004e84201007387 */ /* 0x0007e80000100a00 */
[----:B---3--:R-:W3:Y:S04]  /*1ed50*/  LDL.LU.64 R66, [R1+0x1708] ;  /* 0x0017080001427983 */ /* 0x008ee80000300a00 */
[----:B------:R-:W3:Y:S04]  /*1ed60*/  LDL.LU.64 R64, [R1+0x1700] ;  /* 0x0017000001407983 */ /* 0x000ee80000300a00 */
[----:B------:R-:W-:Y:S04]  /*1ed70*/  STL.64 [R1+0x4d0], R60 ;  /* 0x0004d03c01007387 */ /* 0x000fe80000100a00 */
[----:B------:R1:W-:Y:S04]  /*1ed80*/  STL.64 [R1+0x4d8], R62 ;  /* 0x0004d83e01007387 */ /* 0x0003e80000100a00 */
[----:B-1----:R-:W3:Y:S04]  /*1ed90*/  LDL.LU.64 R62, [R1+0x16f8] ;  /* 0x0016f800013e7983 */ /* 0x002ee80000300a00 */
[----:B------:R-:W3:Y:S04]  /*1eda0*/  LDL.LU.64 R60, [R1+0x16f0] ;  /* 0x0016f000013c7983 */ /* 0x000ee80000300a00 */
[----:B------:R-:W-:Y:S04]  /*1edb0*/  STL.64 [R1+0x4c0], R56 ;  /* 0x0004c03801007387 */ /* 0x000fe80000100a00 */
[----:B------:R1:W-:Y:S02]  /*1edc0*/  STL.64 [R1+0x4c8], R58 ;  /* 0x0004c83a01007387 */ /* 0x0003e40000100a00 */
[C---:B-1----:R-:W-:Y:S08]  /*1edd0*/  HMMA.1688.F32.TF32 R56, R224.reuse, R208, R52 ;  /* 0x000000d0e038723c */ /* 0x042ff00000081034 */
[C---:B------:R-:W-:Y:S08]  /*1ede0*/  HMMA.1688.F32.TF32 R52, R224.reuse, R204, R48 ;  /* 0x000000cce034723c */ /* 0x040ff00000081030 */
[C---:B------:R-:W-:Y:S08]  /*1edf0*/  HMMA.1688.F32.TF32 R48, R224.reuse, R200, R44 ;  /* 0x000000c8e030723c */ /* 0x040ff0000008102c */
[C---:B------:R-:W-:Y:S08]  /*1ee00*/  HMMA.1688.F32.TF32 R44, R224.reuse, R196, R40 ;  /* 0x000000c4e02c723c */ /* 0x040ff00000081028 */
[----:B------:R-:W-:Y:S01]  /*1ee10*/  HMMA.1688.F32.TF32 R40, R224, R192, R36 ;  /* 0x000000c0e028723c */ /* 0x000fe20000081024 */
[----:B------:R-:W-:Y:S04]  /*1ee20*/  STL.64 [R1+0x4b0], R56 ;  /* 0x0004b03801007387 */ /* 0x000fe80000100a00 */
[----:B------:R-:W-:Y:S03]  /*1ee30*/  LDS R224, [R2+0x4300] ;  /* 0x0043000002e07984 */ /* 0x000fe60000000800 */
[C---:B------:R-:W-:Y:S01]  /*1ee40*/  HMMA.1688.F32.TF32 R36, R228.reuse, R220, R32 ;  /* 0x000000dce424723c */ /* 0x040fe20000081020 */
[----:B------:R-:W-:Y:S04]  /*1ee50*/  LDS R226, [R2+0x5300] ;  /* 0x0053000002e27984 */ /* 0x000fe80000000800 */
[----:B------:R-:W-:Y:S03]  /*1ee60*/  LDS R225, [R0+0x4300] ;  /* 0x0043000000e17984 */ /* 0x000fe60000000800 */
[C---:B------:R-:W-:Y:S01]  /*1ee70*/  HMMA.1688.F32.TF32 R32, R228.reuse, R216, R28 ;  /* 0x000000d8e420723c */ /* 0x040fe2000008101c */
[----:B------:R-:W1:Y:S07]  /*1ee80*/  LDS R227, [R0+0x5300] ;  /* 0x0053000000e37984 */ /* 0x000e6e0000000800 */
[C---:B------:R-:W-:Y:S08]  /*1ee90*/  HMMA.1688.F32.TF32 R28, R228.reuse, R212, R24 ;  /* 0x000000d4e41c723c */ /* 0x040ff00000081018 */
[C---:B------:R-:W-:Y:S01]  /*1eea0*/  HMMA.1688.F32.TF32 R24, R228.reuse, R208, R20 ;  /* 0x000000d0e418723c */ /* 0x040fe20000081014 */
[----:B------:R-:W-:Y:S07]  /*1eeb0*/  STL.64 [R1+0x4b8], R58 ;  /* 0x0004b83a01007387 */ /* 0x000fee0000100a00 */
[C---:B------:R-:W-:Y:S01]  /*1eec0*/  HMMA.1688.F32.TF32 R20, R228.reuse, R204, R16 ;  /* 0x000000cce414723c */ /* 0x040fe20000081010 */
[----:B------:R-:W-:Y:S07]  /*1eed0*/  STL.64 [R1+0x4a0], R52 ;  /* 0x0004a03401007387 */ /* 0x000fee0000100a00 */
[C---:B------:R-:W-:Y:S01]  /*1eee0*/  HMMA.1688.F32.TF32 R16, R228.reuse, R200, R12 ;  /* 0x000000c8e410723c */ /* 0x040fe2000008100c */
[----:B------:R-:W-:Y:S07]  /*1eef0*/  STL.64 [R1+0x4a8], R54 ;  /* 0x0004a83601007387 */ /* 0x000fee0000100a00 */
[C---:B----4-:R-:W-:Y:S01]  /*1ef00*/  HMMA.1688.F32.TF32 R12, R228.reuse, R196, R8 ;  /* 0x000000c4e40c723c */ /* 0x050fe20000081008 */
        /* <DEDUP_REMOVED lines=21> */
[C---:B--2---:R-:W-:Y:S03]  /*1f060*/  HMMA.1688.F32.TF32 R16, R232.reuse, R220, R184 ;  /* 0x000000dce810723c */ /* 0x044fe600000810b8 */
[----:B------:R-:W-:Y:S04]  /*1f070*/  LDS R228, [R3+0x4300] ;  /* 0x0043000003e47984 */ /* 0x000fe80000000800 */
[----:B------:R-:W-:Y:S01]  /*1f080*/  LDS R230, [R3+0x5300] ;  /* 0x0053000003e67984 */ /* 0x000fe20000000800 */
[C---:B----4-:R-:W-:Y:S03]  /*1f090*/  HMMA.1688.F32.TF32 R12, R232.reuse, R216, R180 ;  /* 0x000000d8e80c723c */ /* 0x050fe600000810b4 */
[----:B------:R-:W-:Y:S04]  /*1f0a0*/  STL.64 [R1+0x300], R8 ;  /* 0x0003000801007387 */ /* 0x000fe80000100a00 */
[----:B------:R2:W-:Y:S04]  /*1f0b0*/  STL.64 [R1+0x308], R10 ;  /* 0x0003080a01007387 */ /* 0x0005e80000100a00 */
[----:B------:R-:W-:Y:S04]  /*1f0c0*/  LDS R229, [R4+0x4300] ;  /* 0x0043000004e57984 */ /* 0x000fe80000000800 */
[----:B------:R-:W-:Y:S01]  /*1f0d0*/  LDS R231, [R4+0x5300] ;  /* 0x0053000004e77984 */ /* 0x000fe20000000800 */
[C---:B--2---:R-:W-:Y:S03]  /*1f0e0*/  HMMA.1688.F32.TF32 R8, R232.reuse, R212, R240 ;  /* 0x000000d4e808723c */ /* 0x044fe600000810f0 */
[----:B------:R-:W-:Y:S04]  /*1f0f0*/  STL.64 [R1+0x2f0], R16 ;  /* 0x0002f01001007387 */ /* 0x000fe80000100a00 */
[----:B------:R2:W-:Y:S04]  /*1f100*/  STL.64 [R1+0x2f8], R18 ;  /* 0x0002f81201007387 */ /* 0x0005e80000100a00 */
[----:B------:R-:W-:Y:S04]  /*1f110*/  STL.64 [R1+0x2e0], R12 ;  /* 0x0002e00c01007387 */ /* 0x000fe80000100a00 */
[----:B------:R4:W-:Y:S01]  /*1f120*/  STL.64 [R1+0x2e8], R14 ;  /* 0x0002e80e01007387 */ /* 0x0009e20000100a00 */
[C---:B--2---:R-:W-:Y:S08]  /*1f130*/  HMMA.1688.F32.TF32 R16, R232.reuse, R208, R244 ;  /* 0x000000d0e810723c */ /* 0x044ff000000810f4 */
[C---:B----4-:R-:W-:Y:S01]  /*1f140*/  HMMA.1688.F32.TF32 R12, R232.reuse, R204, R248 ;  /* 0x000000cce80c723c */ /* 0x050fe200000810f8 */
[----:B------:R2:W-:Y:S04]  /*1f150*/  STL.64 [R1+0x2d0], R8 ;  /* 0x0002d00801007387 */ /* 0x0005e80000100a00 */
[----:B------:R4:W-:Y:S04]  /*1f160*/  STL.64 [R1+0x2d8], R10 ;  /* 0x0002d80a01007387 */ /* 0x0009e80000100a00 */
[----:B--2---:R-:W2:Y:S06]  /*1f170*/  LDL.LU R8, [R1+0x210] ;  /* 0x0002100001087983 */ /* 0x004eac0000300800 */
[----:B------:R-:W-:Y:S04]  /*1f180*/  STL.64 [R1+0x2c0], R16 ;  /* 0x0002c01001007387 */ /* 0x000fe80000100a00 */
[----:B------:R-:W-:Y:S04]  /*1f190*/  STL.64 [R1+0x2c8], R18 ;  /* 0x0002c81201007387 */ /* 0x000fe80000100a00 */
[----:B------:R1:W-:Y:S04]  /*1f1a0*/  STL.64 [R1+0x2b0], R12 ;  /* 0x0002b00c01007387 */ /* 0x0003e80000100a00 */
[----:B------:R1:W-:Y:S04]  /*1f1b0*/  STL.64 [R1+0x2b8], R14 ;  /* 0x0002b80e01007387 */ /* 0x0003e80000100a00 */
[----:B------:R-:W2:Y:S04]  /*1f1c0*/  LDL.LU R9, [R1+0x214] ;  /* 0x0002140001097983 */ /* 0x000ea80000300800 */
[----:B----4-:R-:W2:Y:S04]  /*1f1d0*/  LDL.LU R10, [R1+0x218] ;  /* 0x00021800010a7983 */ /* 0x010ea80000300800 */
[----:B------:R-:W2:Y:S04]  /*1f1e0*/  LDL.LU R11, [R1+0x21c] ;  /* 0x00021c00010b7983 */ /* 0x000ea80000300800 */
[----:B-1----:R-:W4:Y:S04]  /*1f1f0*/  LDL.LU R12, [R1+0x220] ;  /* 0x00022000010c7983 */ /* 0x002f280000300800 */
[----:B------:R-:W4:Y:S04]  /*1f200*/  LDL.LU R13, [R1+0x224] ;  /* 0x00022400010d7983 */ /* 0x000f280000300800 */
[----:B------:R-:W4:Y:S04]  /*1f210*/  LDL.LU R14, [R1+0x228] ;  /* 0x00022800010e7983 */ /* 0x000f280000300800 */
[----:B------:R-:W4:Y:S04]  /*1f220*/  LDL.LU R15, [R1+0x22c] ;  /* 0x00022c00010f7983 */ /* 0x000f280000300800 */
        /* <DEDUP_REMOVED lines=36> */
[----:B------:R-:W4:Y:S01]  /*1f470*/  LDL.LU R244, [R1+0x6d0] ;  /* 0x0006d00001f47983 */ /* 0x000f220000300800 */
[C---:B--2---:R-:W-:Y:S11]  /*1f480*/  HMMA.1688.F32.TF32 R44, R232.reuse, R200, R248 ;  /* 0x000000c8e82c723c */ /* 0x044ff600000810f8 */
[----:B------:R-:W-:Y:S11]  /*1f490*/  @!UPT UIADD3 URZ, URZ, URZ, URZ ;  /* 0x0000003f3f3ff290 */ /* 0x000ff6000fffe03f */
[----:B------:R-:W-:Y:S01]  /*1f4a0*/  @!UPT UIADD3 URZ, URZ, URZ, URZ ;  /* 0x0000003f3f3ff290 */ /* 0x000fe2000fffe03f */
[----:B------:R-:W-:Y:S04]  /*1f4b0*/  STL.64 [R1+0x2a0], R44 ;  /* 0x0002a02c01007387 */ /* 0x000fe80000100a00 */
        /* <DEDUP_REMOVED lines=20> */
[C---:B---3--:R-:W-:Y:S08]  /*1f600*/  HMMA.1688.F32.TF32 R44, R232.reuse, R196, R40 ;  /* 0x000000c4e82c723c */ /* 0x048ff00000081028 */
[----:B------:R-:W-:Y:S01]  /*1f610*/  HMMA.1688.F32.TF32 R40, R232, R192, R36 ;  /* 0x000000c0e828723c */ /* 0x000fe20000081024 */
[----:B------:R-:W-:Y:S04]  /*1f620*/  LDS R232, [R2+0x4380] ;  /* 0x0043800002e87984 */ /* 0x000fe80000000800 */
[----:B------:R-:W-:Y:S03]  /*1f630*/  LDS R234, [R2+0x5380] ;  /* 0x0053800002ea7984 */ /* 0x000fe60000000800 */
[C---:B------:R-:W-:Y:S01]  /*1f640*/  HMMA.1688.F32.TF32 R36, R236.reuse, R220, R32 ;  /* 0x000000dcec24723c */ /* 0x040fe20000081020 */
[----:B------:R-:W-:Y:S04]  /*1f650*/  LDS R233, [R0+0x4380] ;  /* 0x0043800000e97984 */ /* 0x000fe80000000800 */
[----:B------:R-:W1:Y:S03]  /*1f660*/  LDS R235, [R0+0x5380] ;  /* 0x0053800000eb7984 */ /* 0x000e660000000800 */
[C---:B------:R-:W-:Y:S08]  /*1f670*/  HMMA.1688.F32.TF32 R32, R236.reuse, R216, R28 ;  /* 0x000000d8ec20723c */ /* 0x040ff0000008101c */
[C---:B------:R-:W-:Y:S08]  /*1f680*/  HMMA.1688.F32.TF32 R28, R236.reuse, R212, R24 ;  /* 0x000000d4ec1c723c */ /* 0x040ff00000081018 */
[C---:B----4-:R-:W-:Y:S08]  /*1f690*/  HMMA.1688.F32.TF32 R24, R236.reuse, R208, R20 ;  /* 0x000000d0ec18723c */ /* 0x050ff00000081014 */
[C---:B------:R-:W-:Y:S08]  /*1f6a0*/  HMMA.1688.F32.TF32 R20, R236.reuse, R204, R16 ;  /* 0x000000ccec14723c */ /* 0x040ff00000081010 */
[C---:B------:R-:W-:Y:S01]  /*1f6b0*/  HMMA.1688.F32.TF32 R16, R236.reuse, R200, R12 ;  /* 0x000000c8ec10723c */ /* 0x040fe2000008100c */
[----:B------:R-:W-:Y:S07]  /*1f6c0*/  STL.64 [R1+0x290], R44 ;  /* 0x0002902c01007387 */ /* 0x000fee0000100a00 */
[C---:B------:R-:W-:Y:S01]  /*1f6d0*/  HMMA.1688.F32.TF32 R12, R236.reuse, R196, R8 ;  /* 0x000000c4ec0c723c */ /* 0x040fe20000081008 */
[----:B------:R-:W-:Y:S07]  /*1f6e0*/  STL.64 [R1+0x298], R46 ;  /* 0x0002982e01007387 */ /* 0x000fee0000100a00 */
        /* <DEDUP_REMOVED lines=19> */
[----:B------:R-:W-:Y:S04]  /*1f820*/  LDS R236, [R3+0x4380] ;  /* 0x0043800003ec7984 */ /* 0x000fe80000000800 */
[----:B------:R-:W-:Y:S04]  /*1f830*/  LDS R238, [R3+0x5380] ;  /* 0x0053800003ee7984 */ /* 0x000fe80000000800 */
[----:B------:R-:W-:Y:S04]  /*1f840*/  LDS R237, [R4+0x4380] ;  /* 0x0043800004ed7984 */ /* 0x000fe80000000800 */
[----:B------:R-:W3:Y:S01]  /*1f850*/  LDS R239, [R4+0x5380] ;  /* 0x0053800004ef7984 */ /* 0x000ee20000000800 */
[C---:B--2---:R-:W-:Y:S08]  /*1f860*/  HMMA.1688.F32.TF32 R8, R224.reuse, R216, R180 ;  /* 0x000000d8e008723c */ /* 0x044ff000000810b4 */
[C---:B------:R-:W-:Y:S08]  /*1f870*/  HMMA.1688.F32.TF32 R12, R224.reuse, R220, R184 ;  /* 0x000000dce00c723c */ /* 0x040ff000000810b8 */
[C---:B------:R-:W-:Y:S11]  /*1f880*/  HMMA.1688.F32.TF32 R16, R224.reuse, R212, R240 ;  /* 0x000000d4e010723c */ /* 0x040ff600000810f0 */
[----:B------:R-:W-:Y:S04]  /*1f890*/  @!UPT UIADD3 URZ, URZ, URZ, URZ ;  /* 0x0000003f3f3ff290 */ /* 0x000fe8000fffe03f */
[----:B------:R-:W-:Y:S04]  /*1f8a0*/  STL.64 [R1+0x470], R12 ;  /* 0x0004700c01007387 */ /* 0x000fe80000100a00 */
[----:B------:R2:W-:Y:S04]  /*1f8b0*/  STL.64 [R1+0x478], R14 ;  /* 0x0004780e01007387 */ /* 0x0005e80000100a00 */
[----:B------:R-:W-:Y:S04]  /*1f8c0*/  STL.64 [R1+0x460], R8 ;  /* 0x0004600801007387 */ /* 0x000fe80000100a00 */
[----:B------:R4:W-:Y:S01]  /*1f8d0*/  STL.64 [R1+0x468], R10 ;  /* 0x0004680a01007387 */ /* 0x0009e20000100a00 */
[C---:B--2---:R-:W-:Y:S08]  /*1f8e0*/  HMMA.1688.F32.TF32 R12, R224.reuse, R208, R244 ;  /* 0x000000d0e00c723c */ /* 0x044ff000000810f4 */
[----:B----4-:R-:W-:Y:S01]  /*1f8f0*/  HMMA.1688.F32.TF32 R8, R224, R204, R248 ;  /* 0x000000cce008723c */ /* 0x010fe200000810f8 */
[----:B------:R2:W-:Y:S04]  /*1f900*/  STL.64 [R1+0x450], R16 ;  /* 0x0004501001007387 */ /* 0x0005e80000100a00 */
[----:B------:R4:W-:Y:S04]  /*1f910*/  STL.64 [R1+0x458], R18 ;  /* 0x0004581201007387 */ /* 0x0009e80000100a00 */
[----:B------:R-:W1:Y:S06]  /*1f920*/  LDL.LU R244, [R1+0xd0] ;  /* 0x0000d00001f47983 */ /* 0x000e6c0000300800 */
[----:B------:R-:W-:Y:S04]  /*1f930*/  STL.64 [R1+0x440], R12 ;  /* 0x0004400c01007387 */ /* 0x000fe80000100a00 */
[----:B------:R-:W-:Y:S04]  /*1f940*/  STL.64 [R1+0x448], R14 ;  /* 0x0004480e01007387 */ /* 0x000fe80000100a00 */
[----:B------:R2:W-:Y:S04]  /*1f950*/  STL.64 [R1+0x430], R8 ;  /* 0x0004300801007387 */ /* 0x0005e80000100a00 */
[----:B------:R2:W-:Y:S04]  /*1f960*/  STL.64 [R1+0x438], R10 ;  /* 0x0004380a01007387 */ /* 0x0005e80000100a00 */
[----:B------:R-:W1:Y:S04]  /*1f970*/  LDL.LU R245, [R1+0xd4] ;  /* 0x0000d40001f57983 */ /* 0x000e680000300800 */
[----:B------:R-:W1:Y:S04]  /*1f980*/  LDL.LU R246, [R1+0xd8] ;  /* 0x0000d80001f67983 */ /* 0x000e680000300800 */
[----:B------:R-:W1:Y:S04]  /*1f990*/  LDL.LU R247, [R1+0xdc] ;  /* 0x0000dc0001f77983 */ /* 0x000e680000300800 */
        /* <DEDUP_REMOVED lines=52> */
[----:B--2---:R-:W2:Y:S04]  /*1fce0*/  LDL.LU R16, [R1+0x1a0] ;  /* 0x0001a00001107983 */ /* 0x004ea80000300800 */
[----:B------:R-:W2:Y:S04]  /*1fcf0*/  LDL.LU R17, [R1+0x1a4] ;  /* 0x0001a40001117983 */ /* 0x000ea80000300800 */
[----:B----4-:R-:W2:Y:S04]  /*1fd00*/  LDL.LU R18, [R1+0x1a8] ;  /* 0x0001a80001127983 */ /* 0x010ea80000300800 */
[----:B------:R-:W2:Y:S04]  /*1fd10*/  LDL.LU R19, [R1+0x1ac] ;  /* 0x0001ac0001137983 */ /* 0x000ea80000300800 */
[----:B------:R-:W4:Y:S04]  /*1fd20*/  LDL.LU R8, [R1+0x170] ;  /* 0x0001700001087983 */ /* 0x000f280000300800 */
[----:B------:R-:W4:Y:S04]  /*1fd30*/  LDL.LU R9, [R1+0x174] ;  /* 0x0001740001097983 */ /* 0x000f280000300800 */
[----:B------:R-:W4:Y:S04]  /*1fd40*/  LDL.LU R10, [R1+0x178] ;  /* 0x00017800010a7983 */ /* 0x000f280000300800 */
        /* <DEDUP_REMOVED lines=8> */
[----:B------:R-:W4:Y:S04]  /*1fdd0*/  LDL.LU R187, [R1+0x13c] ;  /* 0x00013c0001bb7983 */ /* 0x000f280000300800 */
[----:B------:R-:W4:Y:S04]  /*1fde0*/  LDL.LU R248, [R1+0xb0] ;  /* 0x0000b00001f87983 */ /* 0x000f280000300800 */
[----:B------:R-:W4:Y:S04]  /*1fdf0*/  LDL.LU R249, [R1+0xb4] ;  /* 0x0000b40001f97983 */ /* 0x000f280000300800 */
[----:B------:R-:W4:Y:S04]  /*1fe00*/  LDL.LU R250, [R1+0xb8] ;  /* 0x0000b80001fa7983 */ /* 0x000f280000300800 */
[----:B------:R-:W4:Y:S01]  /*1fe10*/  LDL.LU R251, [R1+0xbc] ;  /* 0x0000bc0001fb7983 */ /* 0x000f220000300800 */
[C---:B-1----:R-:W-:Y:S08]  /*1fe20*/  HMMA.1688.F32.TF32 R244, R232.reuse, R196, R244 ;  /* 0x000000c4e8f4723c */ /* 0x042ff000000810f4 */
[C---:B---3--:R-:W-:Y:S08]  /*1fe30*/  HMMA.1688.F32.TF32 R240, R232.reuse, R200, R240 ;  /* 0x000000c8e8f0723c */ /* 0x048ff000000810f0 */
[----:B------:R-:W-:Y:S08]  /*1fe40*/  HMMA.1688.F32.TF32 R180, R232, R204, R180 ;  /* 0x000000cce8b4723c */ /* 0x000ff000000810b4 */
[C---:B------:R-:W-:Y:S08]  /*1fe50*/  HMMA.1688.F32.TF32 R20, R228.reuse, R196, R20 ;  /* 0x000000c4e414723c */ /* 0x040ff00000081014 */
[C---:B------:R-:W-:Y:S08]  /*1fe60*/  HMMA.1688.F32.TF32 R24, R228.reuse, R200, R24 ;  /* 0x000000c8e418723c */ /* 0x040ff00000081018 */
[C---:B------:R-:W-:Y:S08]  /*1fe70*/  HMMA.1688.F32.TF32 R28, R228.reuse, R204, R28 ;  /* 0x000000cce41c723c */ /* 0x040ff0000008101c */
[C---:B------:R-:W-:Y:S08]  /*1fe80*/  HMMA.1688.F32.TF32 R36, R228.reuse, R212, R36 ;  /* 0x000000d4e424723c */ /* 0x040ff00000081024 */
[----:B------:R-:W-:Y:S08]  /*1fe90*/  HMMA.1688.F32.TF32 R40, R228, R216, R40 ;  /* 0x000000d8e428723c */ /* 0x000ff00000081028 */
[C---:B------:R-:W-:Y:S08]  /*1fea0*/  HMMA.1688.F32.TF32 R52, R224.reuse, R196, R52 ;  /* 0x000000c4e034723c */ /* 0x040ff00000081034 */
[C---:B------:R-:W-:Y:S08]  /*1feb0*/  HMMA.1688.F32.TF32 R56, R224.reuse, R200, R56 ;  /* 0x000000c8e038723c */ /* 0x040ff00000081038 */
[----:B------:R-:W-:Y:S11]  /*1fec0*/  HMMA.1688.F32.TF32 R224, R224, R192, R48 ;  /* 0x000000c0e0e0723c */ /* 0x000ff60000081030 */
[----:B------:R-:W-:Y:S04]  /*1fed0*/  @!UPT UIADD3 URZ, URZ, URZ, URZ ;  /* 0x0000003f3f3ff290 */ /* 0x000fe8000fffe03f */
[----:B------:R-:W-:Y:S01]  /*1fee0*/  STL.64 [R1+0x420], R56 ;  /* 0x0004203801007387 */ /* 0x000fe20000100a00 */
[C---:B------:R-:W-:Y:S03]  /*1fef0*/  HMMA.1688.F32.TF32 R44, R228.reuse, R220, R44 ;  /* 0x000000dce42c723c */ /* 0x040fe6000008102c */
[----:B------:R1:W-:Y:S04]  /*1ff00*/  STL.64 [R1+0x428], R58 ;  /* 0x0004283a01007387 */ /* 0x0003e80000100a00 */
[----:B-1----:R-:W3:Y:S01]  /*1ff10*/  LDL.LU.64 R58, [R1+0x16e8] ;  /* 0x0016e800013a7983 */ /* 0x002ee20000300a00 */
[----:B------:R-:W-:Y:S03]  /*1ff20*/  HMMA.1688.F32.TF32 R32, R228, R208, R32 ;  /* 0x000000d0e420723c */ /* 0x000fe60000081020 */
[----:B------:R-:W3:Y:S04]  /*1ff30*/  LDL.LU.64 R56, [R1+0x16e0] ;  /* 0x0016e00001387983 */ /* 0x000ee80000300a00 */
[----:B------:R-:W-:Y:S04]  /*1ff40*/  STL.64 [R1+0x410], R52 ;  /* 0x0004103401007387 */ /* 0x000fe80000100a00 */
[----:B------:R1:W-:Y:S04]  /*1ff50*/  STL.64 [R1+0x418], R54 ;  /* 0x0004183601007387 */ /* 0x0003e80000100a00 */
[----:B-1----:R-:W3:Y:S04]  /*1ff60*/  LDL.LU.64 R54, [R1+0x16d8] ;  /* 0x0016d80001367983 */ /* 0x002ee80000300a00 */
[----:B------:R-:W3:Y:S04]  /*1ff70*/  LDL.LU.64 R52, [R1+0x16d0] ;  /* 0x0016d00001347983 */ /* 0x000ee80000300a00 */
[----:B------:R-:W3:Y:S04]  /*1ff80*/  LDL.LU.64 R50, [R1+0x16c8] ;  /* 0x0016c80001327983 */ /* 0x000ee80000300a00 */
[----:B------:R-:W3:Y:S04]  /*1ff90*/  LDL.LU.64 R48, [R1+0x16c0] ;  /* 0x0016c00001307983 */ /* 0x000ee80000300a00 */
[----:B------:R1:W-:Y:S04]  /*1ffa0*/  STL.64 [R1+0x380], R224 ;  /* 0x000380e001007387 */ /* 0x0003e80000100a00 */
[----:B------:R-:W-:Y:S04]  /*1ffb0*/  STL.64 [R1+0x388], R226 ;  /* 0x000388e201007387 */ /* 0x000fe80000100a00 */
[----:B-1----:R-:W3:Y:S01]  /*1ffc0*/  LDL.LU R224, [R1] ;  /* 0x0000000001e07983 */ /* 0x002ee20000300800 */
[----:B------:R-:W-:-:S03]  /*1ffd0*/  IMAD.MOV.U32 R225, RZ, RZ, R6 ;  /* 0x000000ffffe17224 */ /* 0x000fc600078e0006 */
[----:B------:R-:W3:Y:S04]  /*1ffe0*/  LDL.LU R6, [R1+0x16b8] ;  /* 0x0016b80001067983 */ /* 0x000ee80000300800 */
[----:B------:R-:W-:Y:S04]  /*1fff0*/  STL.64 [R1+0x370], R44 ;  /* 0x0003702c01007387 */ /* 0x000fe80000100a00 */
[----:B------:R1:W-:Y:S01]  /*20000*/  STL.64 [R1+0x378], R46 ;  /* 0x0003782e01007387 */ /* 0x0003e20000100a00 */
[----:B--2---:R-:W-:Y:S03]  /*20010*/  HMMA.1688.F32.TF32 R228, R228, R192, R16 ;  /* 0x000000c0e4e4723c */ /* 0x004fe60000081010 */
        /* <DEDUP_REMOVED lines=8> */
[----:B------:R1:W-:Y:S01]  /*200a0*/  STL.64 [R1+0x358], R38 ;  /* 0x0003582601007387 */ /* 0x0003e20000100a00 */
[C---:B----4-:R-:W-:Y:S03]  /*200b0*/  HMMA.1688.F32.TF32 R8, R232.reuse, R216, R8 ;  /* 0x000000d8e808723c */ /* 0x050fe60000081008 */
[----:B-1----:R-:W4:Y:S04]  /*200c0*/  LDL.LU.64 R38, [R1+0x1690] ;  /* 0x0016900001267983 */ /* 0x002f280000300a00 */
[----:B------:R-:W4:Y:S04]  /*200d0*/  LDL.LU.64 R36, [R1+0x1688] ;  /* 0x0016880001247983 */ /* 0x000f280000300a00 */
[----:B------:R-:W-:Y:S04]  /*200e0*/  STL.64 [R1+0x340], R32 ;  /* 0x0003402001007387 */ /* 0x000fe80000100a00 */
[----:B------:R1:W-:Y:S01]  /*200f0*/  STL.64 [R1+0x348], R34 ;  /* 0x0003482201007387 */ /* 0x0003e20000100a00 */
[C---:B------:R-:W-:Y:S03]  /*20100*/  HMMA.1688.F32.TF32 R188, R232.reuse, R212, R188 ;  /* 0x000000d4e8bc723c */ /* 0x040fe600000810bc */
[----:B-1----:R-:W2:Y:S04]  /*20110*/  LDL.LU.64 R34, [R1+0x1680] ;  /* 0x0016800001227983 */ /* 0x002ea80000300a00 */
[----:B------:R-:W2:Y:S04]  /*20120*/  LDL.LU.64 R32, [R1+0x1678] ;  /* 0x0016780001207983 */ /* 0x000ea80000300a00 */
[----:B------:R-:W-:Y:S04]  /*20130*/  STL.64 [R1+0x330], R28 ;  /* 0x0003301c01007387 */ /* 0x000fe80000100a00 */
[----:B------:R1:W-:Y:S01]  /*20140*/  STL.64 [R1+0x338], R30 ;  /* 0x0003381e01007387 */ /* 0x0003e20000100a00 */
[----:B------:R-:W-:Y:S03]  /*20150*/  HMMA.1688.F32.TF32 R184, R232, R208, R184 ;  /* 0x000000d0e8b8723c */ /* 0x000fe600000810b8 */
[----:B-1----:R-:W2:Y:S04]  /*20160*/  LDL.LU.64 R30, [R1+0x1670] ;  /* 0x00167000011e7983 */ /* 0x002ea80000300a00 */
[----:B------:R-:W2:Y:S04]  /*20170*/  LDL.LU.64 R28, [R1+0x1668] ;  /* 0x00166800011c7983 */ /* 0x000ea80000300a00 */
[----:B------:R-:W-:Y:S04]  /*20180*/  STL.64 [R1+0x320], R24 ;  /* 0x0003201801007387 */ /* 0x000fe80000100a00 */
[----:B------:R1:W-:Y:S01]  /*20190*/  STL.64 [R1+0x328], R26 ;  /* 0x0003281a01007387 */ /* 0x0003e20000100a00 */
[----:B------:R-:W-:Y:S01]  /*201a0*/  MOV R226, R252 ;  /* 0x000000fc00e27202 */ /* 0x000fe20000000f00 */
[----:B------:R-:W-:-:S02]  /*201b0*/  IMAD.MOV.U32 R227, RZ, RZ, R7 ;  /* 0x000000ffffe37224 */ /* 0x000fc400078e0007 */
[----:B------:R-:W-:Y:S01]  /*201c0*/  IMAD.MOV.U32 R252, RZ, RZ, R231 ;  /* 0x000000fffffc7224 */ /* 0x000fe200078e00e7 */
[----:B-1----:R-:W2:Y:S04]  /*201d0*/  LDL.LU.64 R26, [R1+0x1660] ;  /* 0x00166000011a7983 */ /* 0x002ea80000300a00 */
[----:B------:R-:W2:Y:S04]  /*201e0*/  LDL.LU.64 R24, [R1+0x1658] ;  /* 0x0016580001187983 */ /* 0x000ea80000300a00 */
[----:B------:R-:W-:Y:S04]  /*201f0*/  STL.64 [R1+0x310], R20 ;  /* 0x0003101401007387 */ /* 0x000fe80000100a00 */
[----:B------:R1:W-:Y:S01]  /*20200*/  STL.64 [R1+0x318], R22 ;  /* 0x0003181601007387 */ /* 0x0003e20000100a00 */
[----:B------:R-:W-:-:S03]  /*20210*/  IMAD.MOV.U32 R7, RZ, RZ, R230 ;  /* 0x000000ffff077224 */ /* 0x000fc600078e00e6 */
[----:B-1----:R-:W2:Y:S04]  /*20220*/  LDL.LU.64 R22, [R1+0x1650] ;  /* 0x0016500001167983 */ /* 0x002ea80000300a00 */
[----:B------:R-:W2:Y:S04]  /*20230*/  LDL.LU.64 R20, [R1+0x1648] ;  /* 0x0016480001147983 */ /* 0x000ea80000300a00 */
[----:B------:R-:W2:Y:S04]  /*20240*/  LDL.LU.64 R18, [R1+0x1640] ;  /* 0x0016400001127983 */ /* 0x000ea80000300a00 */
[----:B------:R-:W2:Y:S04]  /*20250*/  LDL.LU.64 R16, [R1+0x1638] ;  /* 0x0016380001107983 */ /* 0x000ea80000300a00 */
[----:B------:R1:W-:Y:S04]  /*20260*/  STL.64 [R1+0x1a0], R228 ;  /* 0x0001a0e401007387 */ /* 0x0003e80000100a00 */
[----:B-1----:R-:W2:Y:S04]  /*20270*/  LDL.LU R228, [R1+0x30] ;  /* 0x0000300001e47983 */ /* 0x002ea80000300800 */
[----:B------:R-:W2:Y:S04]  /*20280*/  LDL.LU R229, [R1+0x34] ;  /* 0x0000340001e57983 */ /* 0x000ea80000300800 */
[----:B------:R-:W2:Y:S04]  /*20290*/  LDL.LU R230, [R1+0x38] ;  /* 0x0000380001e67983 */ /* 0x000ea80000300800 */
[----:B------:R-:W2:Y:S04]  /*202a0*/  LDL.LU R231, [R1+0x3c] ;  /* 0x00003c0001e77983 */ /* 0x000ea80000300800 */
[----:B------:R-:W-:Y:S04]  /*202b0*/  STL [R1+0x1534], R252 ;  /* 0x001534fc01007387 */ /* 0x000fe80000100800 */
[----:B------:R-:W-:Y:S04]  /*202c0*/  STL [R1+0x1530], R7 ;  /* 0x0015300701007387 */ /* 0x000fe80000100800 */
[----:B------:R-:W-:Y:S04]  /*202d0*/  STL.64 [R1+0x190], R12 ;  /* 0x0001900c01007387 */ /* 0x000fe80000100a00 */
[----:B------:R1:W-:Y:S01]  /*202e0*/  STL.64 [R1+0x198], R14 ;  /* 0x0001980e01007387 */ /* 0x0003e20000100a00 */
[----:B------:R-:W-:Y:S03]  /*202f0*/  HMMA.1688.F32.TF32 R232, R232, R192, R248 ;  /* 0x000000c0e8e8723c */ /* 0x000fe600000810f8 */
[----:B-1----:R-:W4:Y:S04]  /*20300*/  LDL.LU.64 R14, [R1+0x1630] ;  /* 0x00163000010e7983 */ /* 0x002f280000300a00 */
[----:B------:R-:W4:Y:S04]  /*20310*/  LDL.LU.64 R12, [R1+0x1628] ;  /* 0x00162800010c7983 */ /* 0x000f280000300a00 */
[----:B------:R-:W-:Y:S04]  /*20320*/  STL.64 [R1+0x170], R8 ;  /* 0x0001700801007387 */ /* 0x000fe80000100a00 */
[----:B------:R1:W-:Y:S04]  /*20330*/  STL.64 [R1+0x178], R10 ;  /* 0x0001780a01007387 */ /* 0x0003e80000100a00 */
        /* <DEDUP_REMOVED lines=22> */
[----:B------:R-:W4:Y:S04]  /*204a0*/  LDL.LU.64 R250, [R1+0x15c0] ;  /* 0x0015c00001fa7983 */ /* 0x000f280000300a00 */
[----:B------:R-:W4:Y:S04]  /*204b0*/  LDL.LU.64 R248, [R1+0x15b8] ;  /* 0x0015b80001f87983 */ /* 0x000f280000300a00 */
[----:B------:R1:W-:Y:S04]  /*204c0*/  STL.64 [R1+0xb0], R232 ;  /* 0x0000b0e801007387 */ /* 0x0003e80000100a00 */
[----:B------:R3:W-:Y:S04]  /*204d0*/  STL.64 [R1+0xb8], R234 ;  /* 0x0000b8ea01007387 */ /* 0x0007e80000100a00 */
[----:B-1----:R-:W4:Y:S04]  /*204e0*/  LDL.LU R232, [R1+0x80] ;  /* 0x0000800001e87983 */ /* 0x002f280000300800 */
[----:B------:R-:W4:Y:S04]  /*204f0*/  LDL.LU R233, [R1+0x84] ;  /* 0x0000840001e97983 */ /* 0x000f280000300800 */
[----:B---3--:R-:W3:Y:S01]  /*20500*/  LDL.LU R234, [R1+0x88] ;  /* 0x0000880001ea7983 */ /* 0x008ee20000300800 */
[----:B------:R-:W-:Y:S01]  /*20510*/  HMMA.1688.F32.TF32 R224, R236, R212, R224 ;  /* 0x000000d4ece0723c */ /* 0x000fe200000810e0 */
[----:B------:R-:W-:Y:S11]  /*20520*/  MOV R235, R6 ;  /* 0x0000000600eb7202 */ /* 0x000ff60000000f00 */
[----:B------:R-:W-:Y:S11]  /*20530*/  @!UPT UIADD3 URZ, URZ, URZ, URZ ;  /* 0x0000003f3f3ff290 */ /* 0x000ff6000fffe03f */
[----:B------:R-:W-:Y:S01]  /*20540*/  @!UPT UIADD3 URZ, URZ, URZ, URZ ;  /* 0x0000003f3f3ff290 */ /* 0x000fe2000fffe03f */
[----:B------:R-:W-:Y:S02]  /*20550*/  IMAD.MOV.U32 R6, RZ, RZ, R224 ;  /* 0x000000ffff067224 */ /* 0x000fe400078e00e0 */
[----:B------:R-:W-:Y:S01]  /*20560*/  IMAD.MOV.U32 R213, RZ, RZ, R226 ;  /* 0x000000ffffd57224 */ /* 0x000fe200078e00e2 */
[----:B------:R-:W-:Y:S01]  /*20570*/  LDS R224, [R2+0x6000] ;  /* 0x0060000002e07984 */ /* 0x000fe20000000800 */
[----:B------:R-:W-:-:S03]  /*20580*/  IMAD.MOV.U32 R212, RZ, RZ, R227 ;  /* 0x000000ffffd47224 */ /* 0x000fc600078e00e3 */
[----:B------:R-:W-:Y:S04]  /*20590*/  LDS R226, [R2+0x7000] ;  /* 0x0070000002e27984 */ /* 0x000fe80000000800 */
[----:B------:R-:W-:Y:S01]  /*205a0*/  LDS R227, [R0+0x7000] ;  /* 0x0070000000e37984 */ /* 0x000fe20000000800 */
[----:B--2---:R-:W-:Y:S11]  /*205b0*/  HMMA.1688.F32.TF32 R228, R236, R216, R228 ;  /* 0x000000d8ece4723c */ /* 0x004ff600000810e4 */
[----:B------:R-:W-:Y:S11]  /*205c0*/  @!UPT UIADD3 URZ, URZ, URZ, URZ ;  /* 0x0000003f3f3ff290 */ /* 0x000ff6000fffe03f */
[----:B------:R-:W-:Y:S02]  /*205d0*/  @!UPT UIADD3 URZ, URZ, URZ, URZ ;  /* 0x0000003f3f3ff290 */ /* 0x000fe4000fffe03f */
[----:B------:R-:W-:Y:S01]  /*205e0*/  MOV R217, R229 ;  /* 0x000000e500d97202 */ /* 0x000fe20000000f00 */
[----:B------:R-:W-:Y:S01]  /*205f0*/  IMAD.MOV.U32 R216, RZ, RZ, R230 ;  /* 0x000000ffffd87224 */ /* 0x000fe200078e00e6 */
[----:B------:R-:W-:Y:S01]  /*20600*/  LDS R229, [R4+0x6000] ;  /* 0x0060000004e57984 */ /* 0x000fe20000000800 */
[----:B------:R-:W-:-:S03]  /*20610*/  IMAD.MOV.U32 R5, RZ, RZ, R231 ;  /* 0x000000ffff057224 */ /* 0x000fc600078e00e7 */
[----:B------:R-:W-:Y:S04]  /*20620*/  LDS R230, [R3+0x7000] ;  /* 0x0070000003e67984 */ /* 0x000fe80000000800 */
[----:B------:R-:W-:Y:S01]  /*20630*/  LDS R231, [R4+0x7000] ;  /* 0x0070000004e77984 */ /* 0x000fe20000000800 */
[C---:B----4-:R-:W-:Y:S08]  /*20640*/  HMMA.1688.F32.TF32 R240, R236.reuse, R200, R240 ;  /* 0x000000c8ecf0723c */ /* 0x050ff000000810f0 */
[C---:B------:R-:W-:Y:S08]  /*20650*/  HMMA.1688.F32.TF32 R244, R236.reuse, R204, R244 ;  /* 0x000000ccecf4723c */ /* 0x040ff000000810f4 */
[C---:B------:R-:W-:Y:S08]  /*20660*/  HMMA.1688.F32.TF32 R248, R236.reuse, R208, R248 ;  /* 0x000000d0ecf8723c */ /* 0x040ff000000810f8 */
[----:B---3--:R-:W-:Y:S07]  /*20670*/  HMMA.1688.F32.TF32 R232, R236, R220, R232 ;  /* 0x000000dcece8723c */ /* 0x008fee00000810e8 */
[----:B------:R-:W-:-:S02]  /*20680*/  MOV R221, R225 ;  /* 0x000000e100dd7202 */ /* 0x000fc40000000f00 */
[----:B------:R-:W1:Y:S11]  /*20690*/  LDS R225, [R0+0x6000] ;  /* 0x0060000000e17984 */ /* 0x000e760000000800 */
[----:B------:R-:W-:Y:S03]  /*206a0*/  @!UPT UIADD3 URZ, URZ, URZ, URZ ;  /* 0x0000003f3f3ff290 */ /* 0x000fe6000fffe03f */
[----:B------:R2:W-:Y:S01]  /*206b0*/  STL.64 [R1+0x80], R232 ;  /* 0x000080e801007387 */ /* 0x0005e20000100a00 */
[----:B------:R-:W-:Y:S02]  /*206c0*/  IMAD.MOV.U32 R252, RZ, RZ, R234 ;  /* 0x000000fffffc7224 */ /* 0x000fe400078e00ea */
[----:B------:R-:W-:Y:S02]  /*206d0*/  IMAD.MOV.U32 R7, RZ, RZ, R235 ;  /* 0x000000ffff077224 */ /* 0x000fe400078e00eb */
[C---:B--2---:R-:W-:Y:S01]  /*206e0*/  HMMA.1688.F32.TF32 R232, R236.reuse, R196, R180 ;  /* 0x000000c4ece8723c */ /* 0x044fe200000810b4 */
        /* <DEDUP_REMOVED lines=8> */
[----:B------:R2:W-:Y:S01]  /*20770*/  STL.64 [R1+0x13f8], R232 ;  /* 0x0013f8e801007387 */ /* 0x0005e20000100a00 */
[----:B-1----:R-:W-:Y:S01]  /*20780*/  HMMA.1688.F32.TF32 R12, R224, R214, R12 ;  /* 0x000000d6e00c723c */ /* 0x002fe2000008100c */
[----:B------:R-:W-:-:S02]  /*20790*/  IMAD.MOV.U32 R220, RZ, RZ, R228 ;  /* 0x000000ffffdc7224 */ /* 0x000fc400078e00e4 */
[----:B------:R-:W1:Y:S04]  /*207a0*/  LDS R228, [R3+0x6000] ;  /* 0x0060000003e47984 */ /* 0x000e680000000800 */
[----:B------:R-:W-:Y:S01]  /*207b0*/  LDS R184, [R2+0x6080] ;  /* 0x0060800002b87984 */ /* 0x000fe20000000800 */
[C---:B--2---:R-:W-:Y:S03]  /*207c0*/  HMMA.1688.F32.TF32 R232, R224.reuse, R222, R188 ;  /* 0x000000dee0e8723c */ /* 0x044fe600000810bc */
[----:B------:R-:W-:Y:S04]  /*207d0*/  LDS R186, [R2+0x7080] ;  /* 0x0070800002ba7984 */ /* 0x000fe80000000800 */
[----:B------:R-:W-:Y:S01]  /*207e0*/  LDS R185, [R0+0x6080] ;  /* 0x0060800000b97984 */ /* 0x000fe20000000800 */
[C---:B------:R-:W-:Y:S03]  /*207f0*/  HMMA.1688.F32.TF32 R188, R224.reuse, R218, R8 ;  /* 0x000000dae0bc723c */ /* 0x040fe60000081008 */
[----:B------:R-:W-:Y:S04]  /*20800*/  LDS R187, [R0+0x7080] ;  /* 0x0070800000bb7984 */ /* 0x000fe80000000800 */
[----:B------:R-:W-:Y:S01]  /*20810*/  LDS R180, [R3+0x6080] ;  /* 0x0060800003b47984 */ /* 0x000fe20000000800 */
[C---:B------:R-:W-:Y:S03]  /*20820*/  HMMA.1688.F32.TF32 R8, R224.reuse, R210, R16 ;  /* 0x000000d2e008723c */ /* 0x040fe60000081010 */
        /* <DEDUP_REMOVED lines=14> */
[C---:B---3--:R-:W-:Y:S03]  /*20910*/  HMMA.1688.F32.TF32 R8, R224.reuse, R198, R28 ;  /* 0x000000c6e008723c */ /* 0x048fe6000008101c */
[----:B------:R-:W-:Y:S04]  /*20920*/  STL.64 [R1+0x590], R16 ;  /* 0x0005901001007387 */ /* 0x000fe80000100a00 */
[----:B------:R2:W-:Y:S04]  /*20930*/  STL.64 [R1+0x598], R18 ;  /* 0x0005981201007387 */ /* 0x0005e80000100a00 */
[----:B------:R-:W3:Y:S04]  /*20940*/  LDS R183, [R4+0x7080] ;  /* 0x0070800004b77984 */ /* 0x000ee80000000800 */
[----:B------:R-:W-:Y:S01]  /*20950*/  STL.64 [R1+0x580], R12 ;  /* 0x0005800c01007387 */ /* 0x000fe20000100a00 */
[----:B--2---:R-:W-:Y:S03]  /*20960*/  HMMA.1688.F32.TF32 R16, R224, R194, R32 ;  /* 0x000000c2e010723c */ /* 0x004fe60000081020 */
[----:B------:R1:W-:Y:S04]  /*20970*/  STL.64 [R1+0x588], R14 ;  /* 0x0005880e01007387 */ /* 0x0003e80000100a00 */
[----:B------:R-:W-:Y:S04]  /*20980*/  STL.64 [R1+0x570], R8 ;  /* 0x0005700801007387 */ /* 0x000fe80000100a00 */
[----:B------:R2:W-:Y:S01]  /*20990*/  STL.64 [R1+0x578], R10 ;  /* 0x0005780a01007387 */ /* 0x0005e20000100a00 */
[----:B-1----:R-:W-:Y:S01]  /*209a0*/  HMMA.1688.F32.TF32 R12, R228, R222, R36 ;  /* 0x000000dee40c723c */ /* 0x002fe20000081024 */
[----:B------:R-:W-:Y:S01]  /*209b0*/  IMAD.MOV.U32 R188, RZ, RZ, R104 ;  /* 0x000000ffffbc7224 */ /* 0x000fe200078e0068 */
[----:B------:R-:W-:Y:S01]  /*209c0*/  MOV R189, R105 ;  /* 0x0000006900bd7202 */ /* 0x000fe20000000f00 */
[----:B------:R-:W-:Y:S01]  /*209d0*/  IMAD.MOV.U32 R190, RZ, RZ, R106 ;  /* 0x000000ffffbe7224 */ /* 0x000fe200078e006a */
[----:B------:R-:W-:Y:S01]  /*209e0*/  MOV R249, R97 ;  /* 0x0000006100f97202 */ /* 0x000fe20000000f00 */
[----:B------:R-:W-:-:S02]  /*209f0*/  IMAD.MOV.U32 R191, RZ, RZ, R107 ;  /* 0x000000ffffbf7224 */ /* 0x000fc400078e006b */
[----:B------:R-:W-:Y:S01]  /*20a00*/  IMAD.MOV.U32 R248, RZ, RZ, R96 ;  /* 0x000000fffff87224 */ /* 0x000fe200078e0060 */
[----:B--2---:R-:W-:Y:S03]  /*20a10*/  HMMA.1688.F32.TF32 R8, R228, R218, R40 ;  /* 0x000000dae408723c */ /* 0x004fe60000081028 */
[----:B------:R-:W-:Y:S04]  /*20a20*/  STL.64 [R1+0x560], R16 ;  /* 0x0005601001007387 */ /* 0x000fe80000100a00 */
[----:B------:R1:W-:Y:S01]  /*20a30*/  STL.64 [R1+0x568], R18 ;  /* 0x0005681201007387 */ /* 0x0003e20000100a00 */
[----:B------:R-:W-:Y:S02]  /*20a40*/  IMAD.MOV.U32 R250, RZ, RZ, R98 ;  /* 0x000000fffffa7224 */ /* 0x000fe400078e0062 */
[----:B------:R-:W-:Y:S01]  /*20a50*/  IMAD.MOV.U32 R251, RZ, RZ, R92 ;  /* 0x000000fffffb7224 */ /* 0x000fe200078e005c */
[----:B------:R-:W-:Y:S01]  /*20a60*/  MOV R245, R94 ;  /* 0x0000005e00f57202 */ /* 0x000fe20000000f00 */
[----:B------:R-:W-:-:S02]  /*20a70*/  IMAD.MOV.U32 R244, RZ, RZ, R93 ;  /* 0x000000fffff47224 */ /* 0x000fc400078e005d */
[----:B------:R-:W-:Y:S02]  /*20a80*/  IMAD.MOV.U32 R246, RZ, RZ, R95 ;  /* 0x000000fffff67224 */ /* 0x000fe400078e005f */
[----:B------:R-:W-:Y:S01]  /*20a90*/  IMAD.MOV.U32 R247, RZ, RZ, R99 ;  /* 0x000000fffff77224 */ /* 0x000fe200078e0063 */
[----:B------:R-:W-:Y:S01]  /*20aa0*/  STL.64 [R1+0x550], R12 ;  /* 0x0005500c01007387 */ /* 0x000fe20000100a00 */
[C---:B-1----:R-:W-:Y:S03]  /*20ab0*/  HMMA.1688.F32.TF32 R16, R228.reuse, R214, R44 ;  /* 0x000000d6e410723c */ /* 0x042fe6000008102c */
[----:B------:R1:W-:Y:S04]  /*20ac0*/  STL.64 [R1+0x558], R14 ;  /* 0x0005580e01007387 */ /* 0x0003e80000100a00 */
[----:B------:R-:W-:Y:S04]  /*20ad0*/  STL.64 [R1+0x540], R8 ;  /* 0x0005400801007387 */ /* 0x000fe80000100a00 */
[----:B------:R2:W-:Y:S01]  /*20ae0*/  STL.64 [R1+0x548], R10 ;  /* 0x0005480a01007387 */ /* 0x0005e20000100a00 */
[C---:B-1----:R-:W-:Y:S01]  /*20af0*/  HMMA.1688.F32.TF32 R12, R228.reuse, R210, R48 ;  /* 0x000000d2e40c723c */ /* 0x042fe20000081030 */
[----:B------:R-:W-:Y:S01]  /*20b00*/  IMAD.MOV.U32 R232, RZ, RZ, R144 ;  /* 0x000000ffffe87224 */ /* 0x000fe200078e0090 */
[----:B------:R-:W-:Y:S01]  /*20b10*/  MOV R233, R145 ;  /* 0x0000009100e97202 */ /* 0x000fe20000000f00 */
[----:B------:R-:W-:Y:S01]  /*20b20*/  IMAD.MOV.U32 R234, RZ, RZ, R146 ;  /* 0x000000ffffea7224 */ /* 0x000fe200078e0092 */
[----:B------:R-:W-:Y:S04]  /*20b30*/  LDS R32, [R2+0x6180] ;  /* 0x0061800002207984 */ /* 0x000fe80000000800 */
[----:B--2---:R-:W-:Y:S03]  /*20b40*/  HMMA.1688.F32.TF32 R8, R228, R206, R52 ;  /* 0x000000cee408723c */ /* 0x004fe60000081034 */
[----:B------:R-:W-:Y:S04]  /*20b50*/  STL.64 [R1+0x530], R16 ;  /* 0x0005301001007387 */ /* 0x000fe80000100a00 */
[----:B------:R1:W-:Y:S01]  /*20b60*/  STL.64 [R1+0x538], R18 ;  /* 0x0005381201007387 */ /* 0x0003e20000100a00 */
[----:B---3--:R-:W-:Y:S01]  /*20b70*/  HMMA.1688.F32.TF32 R108, R180, R214, R108 ;  /* 0x000000d6b46c723c */ /* 0x008fe2000008106c */
[----:B------:R-:W-:-:S02]  /*20b80*/  IMAD.MOV.U32 R235, RZ, RZ, R140 ;  /* 0x000000ffffeb7224 */ /* 0x000fc400078e008c */
        /* <DEDUP_REMOVED lines=8> */
[----:B------:R-:W1:Y:S05]  /*20c10*/  LDS R35, [R0+0x7180] ;  /* 0x0071800000237984 */ /* 0x000e6a0000000800 */
[----:B--2---:R-:W-:Y:S01]  /*20c20*/  HMMA.1688.F32.TF32 R8, R228, R194, R64 ;  /* 0x000000c2e408723c */ /* 0x004fe20000081040 */
[----:B------:R-:W-:Y:S04]  /*20c30*/  STL.64 [R1+0x500], R16 ;  /* 0x0005001001007387 */ /* 0x000fe80000100a00 */
[----:B------:R2:W-:Y:S03]  /*20c40*/  STL.64 [R1+0x508], R18 ;  /* 0x0005081201007387 */ /* 0x0005e60000100a00 */
[----:B------:R-:W-:Y:S01]  /*20c50*/  HMMA.1688.F32.TF32 R112, R180, R210, R112 ;  /* 0x000000d2b470723c */ /* 0x000fe20000081070 */
[----:B------:R-:W-:Y:S04]  /*20c60*/  LDS R64, [R3+0x6180] ;  /* 0x0061800003407984 */ /* 0x000fe80000000800 */
[----:B------:R-:W-:Y:S03]  /*20c70*/  LDS R66, [R3+0x7180] ;  /* 0x0071800003427984 */ /* 0x000fe60000000800 */
[C---:B--2---:R-:W-:Y:S01]  /*20c80*/  HMMA.1688.F32.TF32 R16, R184.reuse, R222, R68 ;  /* 0x000000deb810723c */ /* 0x044fe20000081044 */
[----:B------:R-:W-:Y:S04]  /*20c90*/  STL.64 [R1+0x4f0], R12 ;  /* 0x0004f00c01007387 */ /* 0x000fe80000100a00 */
[----:B------:R2:W-:Y:S04]  /*20ca0*/  STL.64 [R1+0x4f8], R14 ;  /* 0x0004f80e01007387 */ /* 0x0005e80000100a00 */
[----:B------:R-:W-:Y:S04]  /*20cb0*/  STL.64 [R1+0x640], R8 ;  /* 0x0006400801007387 */ /* 0x000fe80000100a00 */
[----:B------:R3:W-:Y:S01]  /*20cc0*/  STL.64 [R1+0x648], R10 ;  /* 0x0006480a01007387 */ /* 0x0007e20000100a00 */
[C---:B--2---:R-:W-:Y:S03]  /*20cd0*/  HMMA.1688.F32.TF32 R12, R184.reuse, R218, R72 ;  /* 0x000000dab80c723c */ /* 0x044fe60000081048 */
[----:B------:R-:W-:Y:S04]  /*20ce0*/  LDS R68, [R2+0x6200] ;  /* 0x0062000002447984 */ /* 0x000fe80000000800 */
[----:B------:R-:W-:Y:S01]  /*20cf0*/  LDS R70, [R2+0x7200] ;  /* 0x0072000002467984 */ /* 0x000fe20000000800 */
[----:B---3--:R-:W-:Y:S03]  /*20d00*/  HMMA.1688.F32.TF32 R8, R184, R214, R76 ;  /* 0x000000d6b808723c */ /* 0x008fe6000008104c */
[----:B------:R-:W-:Y:S04]  /*20d10*/  STL.64 [R1+0x630], R16 ;  /* 0x0006301001007387 */ /* 0x000fe80000100a00 */
[----:B------:R2:W-:Y:S01]  /*20d20*/  STL.64 [R1+0x638], R18 ;  /* 0x0006381201007387 */ /* 0x0005e20000100a00 */
[----:B------:R-:W-:Y:S03]  /*20d30*/  HMMA.1688.F32.TF32 R116, R180, R206, R116 ;  /* 0x000000ceb474723c */ /* 0x000fe60000081074 */
[----:B------:R-:W-:Y:S04]  /*20d40*/  LDS R69, [R0+0x6200] ;  /* 0x0062000000457984 */ /* 0x000fe80000000800 */
[----:B------:R-:W-:Y:S01]  /*20d50*/  LDS R71, [R0+0x7200] ;  /* 0x0072000000477984 */ /* 0x000fe20000000800 */
[C---:B--2---:R-:W-:Y:S03]  /*20d60*/  HMMA.1688.F32.TF32 R16, R184.reuse, R210, R80 ;  /* 0x000000d2b810723c */ /* 0x044fe60000081050 */
[----:B------:R-:W-:Y:S04]  /*20d70*/  STL.64 [R1+0x620], R12 ;  /* 0x0006200c01007387 */ /* 0x000fe80000100a00 */
[----:B------:R2:W-:Y:S04]  /*20d80*/  STL.64 [R1+0x628], R14 ;  /* 0x0006280e01007387 */ /* 0x0005e80000100a00 */
[----:B------:R-:W-:Y:S04]  /*20d90*/  STL.64 [R1+0x610], R8 ;  /* 0x0006100801007387 */ /* 0x000fe80000100a00 */
[----:B------:R3:W-:Y:S01]  /*20da0*/  STL.64 [R1+0x618], R10 ;  /* 0x0006180a01007387 */ /* 0x0007e20000100a00 */
[C---:B--2---:R-:W-:Y:S03]  /*20db0*/  HMMA.1688.F32.TF32 R12, R184.reuse, R206, R84 ;  /* 0x000000ceb80c723c */ /* 0x044fe60000081054 */
[----:B------:R-:W-:Y:S04]  /*20dc0*/  LDS R65, [R4+0x6180] ;  /* 0x0061800004417984 */ /* 0x000fe80000000800 */
[----:B------:R-:W-:Y:S01]  /*20dd0*/  LDS R67, [R4+0x7180] ;  /* 0x0071800004437984 */ /* 0x000fe20000000800 */
[-C--:B---3--:R-:W-:Y:S03]  /*20de0*/  HMMA.1688.F32.TF32 R8, R184, R202.reuse, R88 ;  /* 0x000000cab808723c */ /* 0x088fe60000081058 */
[----:B------:R2:W-:Y:S04]  /*20df0*/  STL.64 [R1+0x600], R16 ;  /* 0x0006001001007387 */ /* 0x0005e80000100a00 */
[----:B------:R3:W-:Y:S01]  /*20e00*/  STL.64 [R1+0x608], R18 ;  /* 0x0006081201007387 */ /* 0x0007e20000100a00 */
[----:B------:R-:W-:Y:S03]  /*20e10*/  HMMA.1688.F32.TF32 R120, R180, R202, R120 ;  /* 0x000000cab478723c */ /* 0x000fe60000081078 */
[----:B------:R-:W-:Y:S04]  /*20e20*/  LDS R72, [R3+0x6200] ;  /* 0x0062000003487984 */ /* 0x000fe80000000800 */
[----:B------:R-:W-:Y:S04]  /*20e30*/  LDS R74, [R3+0x7200] ;  /* 0x00720000034a7984 */ /* 0x000fe80000000800 */
[----:B------:R-:W-:Y:S04]  /*20e40*/  STL.64 [R1+0x5f0], R12 ;  /* 0x0005f00c01007387 */ /* 0x000fe80000100a00 */
[----:B------:R-:W-:Y:S04]  /*20e50*/  STL.64 [R1+0x5f8], R14 ;  /* 0x0005f80e01007387 */ /* 0x000fe80000100a00 */
[----:B------:R-:W4:Y:S04]  /*20e60*/  LDL.LU R104, [R1+0x15b4] ;  /* 0x0015b40001687983 */ /* 0x000f280000300800 */
[----:B------:R-:W-:Y:S01]  /*20e70*/  STL.64 [R1+0x5e0], R8 ;  /* 0x0005e00801007387 */ /* 0x000fe20000100a00 */
[----:B--2---:R-:W-:-:S03]  /*20e80*/  IMAD.MOV.U32 R16, RZ, RZ, R100 ;  /* 0x000000ffff107224 */ /* 0x004fc600078e0064 */
[----:B------:R-:W-:Y:S01]  /*20e90*/  STL.64 [R1+0x5e8], R10 ;  /* 0x0005e80a01007387 */ /* 0x000fe20000100a00 */
[----:B------:R-:W-:-:S03]  /*20ea0*/  MOV R17, R101 ;  /* 0x0000006500117202 */ /* 0x000fc60000000f00 */
[----:B------:R-:W4:Y:S01]  /*20eb0*/  LDL.LU R105, [R1+0x15b0] ;  /* 0x0015b00001697983 */ /* 0x000f220000300800 */
[----:B---3--:R-:W-:-:S03]  /*20ec0*/  IMAD.MOV.U32 R18, RZ, RZ, R102 ;  /* 0x000000ffff127224 */ /* 0x008fc600078e0066 */
[----:B------:R-:W4:Y:S01]  /*20ed0*/  LDL.LU R106, [R1+0x15ac] ;  /* 0x0015ac00016a7983 */ /* 0x000f220000300800 */
[----:B------:R-:W-:-:S03]  /*20ee0*/  IMAD.MOV.U32 R19, RZ, RZ, R103 ;  /* 0x000000ffff137224 */ /* 0x000fc600078e0067 */
        /* <DEDUP_REMOVED lines=19> */
[----:B------:R-:W-:Y:S04]  /*21020*/  LDS R9, [R0+0x6100] ;  /* 0x0061000000097984 */ /* 0x000fe80000000800 */
[----:B------:R-:W1:Y:S01]  /*21030*/  LDS R11, [R0+0x7100] ;  /* 0x00710000000b7984 */ /* 0x000e620000000800 */
[C---:B------:R-:W-:Y:S03]  /*21040*/  HMMA.1688.F32.TF32 R124, R180.reuse, R198, R124 ;  /* 0x000000c6b47c723c */ /* 0x040fe6000008107c */
[----:B------:R-:W-:Y:S04]  /*21050*/  LDS R12, [R3+0x6100] ;  /* 0x00610000030c7984 */ /* 0x000fe80000000800 */
[----:B------:R-:W-:Y:S01]  /*21060*/  LDS R14, [R3+0x7100] ;  /* 0x00710000030e7984 */ /* 0x000fe20000000800 */
[----:B------:R-:W-:Y:S03]  /*21070*/  HMMA.1688.F32.TF32 R128, R180, R194, R128 ;  /* 0x000000c2b480723c */ /* 0x000fe60000081080 */
[----:B------:R-:W-:Y:S04]  /*21080*/  LDS R13, [R4+0x6100] ;  /* 0x00610000040d7984 */ /* 0x000fe80000000800 */
[----:B------:R-:W2:Y:S01]  /*21090*/  LDS R15, [R4+0x7100] ;  /* 0x00710000040f7984 */ /* 0x000ea20000000800 */
[----:B-1----:R-:W-:Y:S03]  /*210a0*/  HMMA.1688.F32.TF32 R176, R32, R222, R176 ;  /* 0x000000de20b0723c */ /* 0x002fe600000810b0 */
[----:B------:R-:W-:Y:S04]  /*210b0*/  LDS R73, [R4+0x6200] ;  /* 0x0062000004497984 */ /* 0x000fe80000000800 */
[----:B------:R-:W1:Y:S01]  /*210c0*/  LDS R75, [R4+0x7200] ;  /* 0x00720000044b7984 */ /* 0x000e620000000800 */
[C---:B------:R-:W-:Y:S08]  /*210d0*/  HMMA.1688.F32.TF32 R24, R8.reuse, R218, R244 ;  /* 0x000000da0818723c */ /* 0x040ff000000810f4 */
[----:B------:R-:W-:Y:S01]  /*210e0*/  HMMA.1688.F32.TF32 R20, R8, R214, R248 ;  /* 0x000000d60814723c */ /* 0x000fe200000810f8 */
[----:B------:R-:W-:Y:S01]  /*210f0*/  IMAD.MOV.U32 R244, RZ, RZ, R132 ;  /* 0x000000fffff47224 */ /* 0x000fe200078e0084 */
[----:B------:R-:W-:Y:S01]  /*21100*/  MOV R245, R133 ;  /* 0x0000008500f57202 */ /* 0x000fe20000000f00 */
[----:B------:R-:W-:-:S02]  /*21110*/  IMAD.MOV.U32 R246, RZ, RZ, R134 ;  /* 0x000000fffff67224 */ /* 0x000fc400078e0086 */
[----:B------:R-:W-:Y:S02]  /*21120*/  IMAD.MOV.U32 R247, RZ, RZ, R135 ;  /* 0x000000fffff77224 */ /* 0x000fe400078e0087 */
[----:B------:R-:W-:Y:S01]  /*21130*/  IMAD.MOV.U32 R248, RZ, RZ, R139 ;  /* 0x000000fffff87224 */ /* 0x000fe200078e008b */
[----:B------:R-:W-:Y:S01]  /*21140*/  MOV R249, R142 ;  /* 0x0000008e00f97202 */ /* 0x000fe20000000f00 */
[----:B------:R-:W-:Y:S02]  /*21150*/  IMAD.MOV.U32 R250, RZ, RZ, R143 ;  /* 0x000000fffffa7224 */ /* 0x000fe400078e008f */
[----:B------:R-:W-:Y:S01]  /*21160*/  IMAD.MOV.U32 R251, RZ, RZ, R147 ;  /* 0x000000fffffb7224 */ /* 0x000fe200078e0093 */
[C---:B----4-:R-:W-:Y:S08]  /*21170*/  HMMA.1688.F32.TF32 R104, R180.reuse, R218, R104 ;  /* 0x000000dab468723c */ /* 0x050ff00000081068 */
[----:B--2---:R-:W-:Y:S01]  /*21180*/  HMMA.1688.F32.TF32 R100, R180, R222, R100 ;  /* 0x000000deb464723c */ /* 0x004fe20000081064 */
[----:B------:R-:W-:Y:S04]  /*21190*/  LDS R180, [R3+0x6280] ;  /* 0x0062800003b47984 */ /* 0x000fe80000000800 */
[----:B------:R-:W-:Y:S03]  /*211a0*/  LDS R182, [R3+0x7280] ;  /* 0x0072800003b67984 */ /* 0x000fe60000000800 */
[C---:B---3--:R-:W-:Y:S01]  /*211b0*/  HMMA.1688.F32.TF32 R92, R184.reuse, R198, R92 ;  /* 0x000000c6b85c723c */ /* 0x048fe2000008105c */
[----:B------:R-:W-:Y:S04]  /*211c0*/  LDS R181, [R4+0x6280] ;  /* 0x0062800004b57984 */ /* 0x000fe80000000800 */
[----:B------:R-:W-:Y:S03]  /*211d0*/  LDS R183, [R4+0x7280] ;  /* 0x0072800004b77984 */ /* 0x000fe60000000800 */
[----:B------:R-:W-:Y:S08]  /*211e0*/  HMMA.1688.F32.TF32 R96, R184, R194, R96 ;  /* 0x000000c2b860723c */ /* 0x000ff00000081060 */
[----:B------:R-:W-:Y:S07]  /*211f0*/  HMMA.1688.F32.TF32 R28, R8, R222, R240 ;  /* 0x000000de081c723c */ /* 0x000fee00000810f0 */
        /* <DEDUP_REMOVED lines=25> */
[----:B------:R-:W-:Y:S04]  /*21390*/  STL.64 [R1+0x840], R20 ;  /* 0x0008401401007387 */ /* 0x000fe80000100a00 */
[----:B------:R3:W-:Y:S04]  /*213a0*/  STL.64 [R1+0x848], R22 ;  /* 0x0008481601007387 */ /* 0x0007e80000100a00 */
[----:B------:R-:W2:Y:S04]  /*213b0*/  LDL.LU R145, [R1+0x1570] ;  /* 0x0015700001917983 */ /* 0x000ea80000300800 */
[----:B------:R-:W2:Y:S04]  /*213c0*/  LDL.LU R146, [R1+0x156c] ;  /* 0x00156c0001927983 */ /* 0x000ea80000300800 */
[----:B------:R-:W4:Y:S01]  /*213d0*/  LDL.LU R140, [R1+0x1568] ;  /* 0x00156800018c7983 */ /* 0x000f220000300800 */
        /* <DEDUP_REMOVED lines=19> */
[----:B------:R-:W4:Y:S01]  /*21510*/  LDL.LU R147, [R1+0x1538] ;  /* 0x0015380001937983 */ /* 0x000f220000300800 */
[C---:B---3--:R-:W-:Y:S08]  /*21520*/  HMMA.1688.F32.TF32 R20, R8.reuse, R210, R16 ;  /* 0x000000d20814723c */ /* 0x048ff00000081010 */
[----:B------:R-:W-:Y:S11]  /*21530*/  HMMA.1688.F32.TF32 R16, R8, R206, R188 ;  /* 0x000000ce0810723c */ /* 0x000ff600000810bc */
[----:B------:R-:W-:Y:S04]  /*21540*/  @!UPT UIADD3 URZ, URZ, URZ, URZ ;  /* 0x0000003f3f3ff290 */ /* 0x000fe8000fffe03f */
[----:B------:R-:W-:Y:S04]  /*21550*/  STL.64 [R1+0x830], R20 ;  /* 0x0008301401007387 */ /* 0x000fe80000100a00 */
[----:B------:R4:W-:Y:S04]  /*21560*/  STL.64 [R1+0x838], R22 ;  /* 0x0008381601007387 */ /* 0x0009e80000100a00 */
[----:B------:R-:W-:Y:S04]  /*21570*/  STL.64 [R1+0x820], R16 ;  /* 0x0008201001007387 */ /* 0x000fe80000100a00 */
[----:B------:R3:W-:Y:S01]  /*21580*/  STL.64 [R1+0x828], R18 ;  /* 0x0008281201007387 */ /* 0x0007e20000100a00 */
[----:B------:R-:W-:Y:S08]  /*21590*/  HMMA.1688.F32.TF32 R172, R12, R194, R172 ;  /* 0x000000c20cac723c */ /* 0x000ff000000810ac */
[C---:B--2---:R-:W-:Y:S08]  /*215a0*/  HMMA.1688.F32.TF32 R24, R8.reuse, R202, R132 ;  /* 0x000000ca0818723c */ /* 0x044ff00000081084 */
[C---:B----4-:R-:W-:Y:S08]  /*215b0*/  HMMA.1688.F32.TF32 R20, R8.reuse, R198, R136 ;  /* 0x000000c60814723c */ /* 0x050ff00000081088 */
[----:B---3--:R-:W-:Y:S01]  /*215c0*/  HMMA.1688.F32.TF32 R16, R8, R194, R140 ;  /* 0x000000c20810723c */ /* 0x008fe2000008108c */
[----:B------:R-:W-:Y:S04]  /*215d0*/  LDS R140, [R2+0x6280] ;  /* 0x00628000028c7984 */ /* 0x000fe80000000800 */
[----:B------:R-:W-:Y:S03]  /*215e0*/  LDS R142, [R2+0x7280] ;  /* 0x00728000028e7984 */ /* 0x000fe60000000800 */
[C---:B------:R-:W-:Y:S01]  /*215f0*/  HMMA.1688.F32.TF32 R8, R12.reuse, R222, R144 ;  /* 0x000000de0c08723c */ /* 0x040fe20000081090 */
[----:B------:R-:W-:Y:S04]  /*21600*/  STL.64 [R1+0x810], R24 ;  /* 0x0008101801007387 */ /* 0x000fe80000100a00 */
[----:B------:R-:W-:Y:S04]  /*21610*/  STL.64 [R1+0x818], R26 ;  /* 0x0008181a01007387 */ /* 0x000fe80000100a00 */
[----:B------:R-:W-:Y:S04]  /*21620*/  STL.64 [R1+0x800], R20 ;  /* 0x0008001401007387 */ /* 0x000fe80000100a00 */
[----:B------:R2:W-:Y:S04]  /*21630*/  STL.64 [R1+0x808], R22 ;  /* 0x0008081601007387 */ /* 0x0005e80000100a00 */
[----:B------:R-:W-:Y:S04]  /*21640*/  STL.64 [R1+0x740], R16 ;  /* 0x0007401001007387 */ /* 0x000fe80000100a00 */
[----:B------:R3:W-:Y:S01]  /*21650*/  STL.64 [R1+0x748], R18 ;  /* 0x0007481201007387 */ /* 0x0007e20000100a00 */
[C---:B--2---:R-:W-:Y:S03]  /*21660*/  HMMA.1688.F32.TF32 R20, R12.reuse, R218, R148 ;  /* 0x000000da0c14723c */ /* 0x044fe60000081094 */
[----:B------:R-:W-:Y:S04]  /*21670*/  STL.64 [R1+0x730], R8 ;  /* 0x0007300801007387 */ /* 0x000fe80000100a00 */
[----:B------:R2:W-:Y:S01]  /*21680*/  STL.64 [R1+0x738], R10 ;  /* 0x0007380a01007387 */ /* 0x0005e20000100a00 */
[C---:B---3--:R-:W-:Y:S03]  /*21690*/  HMMA.1688.F32.TF32 R16, R12.reuse, R214, R152 ;  /* 0x000000d60c10723c */ /* 0x048fe60000081098 */
[----:B------:R-:W-:Y:S04]  /*216a0*/  LDS R141, [R0+0x6280] ;  /* 0x00628000008d7984 */ /* 0x000fe80000000800 */
[----:B------:R-:W3:Y:S01]  /*216b0*/  LDS R143, [R0+0x7280] ;  /* 0x00728000008f7984 */ /* 0x000ee20000000800 */
[C---:B--2---:R-:W-:Y:S07]  /*216c0*/  HMMA.1688.F32.TF32 R8, R12.reuse, R210, R156 ;  /* 0x000000d20c08723c */ /* 0x044fee000008109c */
[----:B------:R-:W-:Y:S04]  /*216d0*/  STL.64 [R1+0x720], R20 ;  /* 0x0007201401007387 */ /* 0x000fe80000100a00 */
[----:B------:R2:W-:Y:S04]  /*216e0*/  STL.64 [R1+0x728], R22 ;  /* 0x0007281601007387 */ /* 0x0005e80000100a00 */
[----:B------:R-:W-:Y:S04]  /*216f0*/  STL.64 [R1+0x710], R16 ;  /* 0x0007101001007387 */ /* 0x000fe80000100a00 */
[----:B------:R4:W-:Y:S01]  /*21700*/  STL.64 [R1+0x718], R18 ;  /* 0x0007181201007387 */ /* 0x0009e20000100a00 */
[C---:B--2---:R-:W-:Y:S03]  /*21710*/  HMMA.1688.F32.TF32 R20, R12.reuse, R206, R160 ;  /* 0x000000ce0c14723c */ /* 0x044fe600000810a0 */
[----:B------:R-:W-:Y:S04]  /*21720*/  STL.64 [R1+0x700], R8 ;  /* 0x0007000801007387 */ /* 0x000fe80000100a00 */
[----:B------:R2:W-:Y:S01]  /*21730*/  STL.64 [R1+0x708], R10 ;  /* 0x0007080a01007387 */ /* 0x0005e20000100a00 */
[C---:B----4-:R-:W-:Y:S08]  /*21740*/  HMMA.1688.F32.TF32 R16, R12.reuse, R202, R164 ;  /* 0x000000ca0c10723c */ /* 0x050ff000000810a4 */
[----:B--2---:R-:W-:Y:S07]  /*21750*/  HMMA.1688.F32.TF32 R8, R12, R198, R168 ;  /* 0x000000c60c08723c */ /* 0x004fee00000810a8 */
[----:B------:R-:W-:Y:S04]  /*21760*/  STL.64 [R1+0x6f0], R20 ;  /* 0x0006f01401007387 */ /* 0x000fe80000100a00 */
[----:B------:R-:W-:Y:S04]  /*21770*/  STL.64 [R1+0x6f8], R22 ;  /* 0x0006f81601007387 */ /* 0x000fe80000100a00 */
[----:B------:R-:W-:Y:S04]  /*21780*/  STL.64 [R1+0x40], R16 ;  /* 0x0000401001007387 */ /* 0x000fe80000100a00 */
[----:B------:R2:W-:Y:S04]  /*21790*/  STL.64 [R1+0x48], R18 ;  /* 0x0000481201007387 */ /* 0x0005e80000100a00 */
[----:B------:R-:W-:Y:S04]  /*217a0*/  STL.64 [R1+0x14c0], R174 ;  /* 0x0014c0ae01007387 */ /* 0x000fe80000100a00 */
[----:B------:R-:W-:Y:S01]  /*217b0*/  STL.64 [R1+0x10], R8 ;  /* 0x0000100801007387 */ /* 0x000fe20000100a00 */
[C---:B------:R-:W-:Y:S03]  /*217c0*/  HMMA.1688.F32.TF32 R12, R32.reuse, R214, R232 ;  /* 0x000000d6200c723c */ /* 0x040fe600000810e8 */
[----:B------:R4:W-:Y:S05]  /*217d0*/  STL.64 [R1+0x18], R10 ;  /* 0x0000180a01007387 */ /* 0x0009ea0000100a00 */
[C---:B--2---:R-:W-:Y:S08]  /*217e0*/  HMMA.1688.F32.TF32 R16, R32.reuse, R210, R240 ;  /* 0x000000d22010723c */ /* 0x044ff000000810f0 */
[C---:B----4-:R-:W-:Y:S08]  /*217f0*/  HMMA.1688.F32.TF32 R8, R32.reuse, R218, R236 ;  /* 0x000000da2008723c */ /* 0x050ff000000810ec */
[C---:B------:R-:W-:Y:S01]  /*21800*/  HMMA.1688.F32.TF32 R20, R32.reuse, R206, R244 ;  /* 0x000000ce2014723c */ /* 0x040fe200000810f4 */
[----:B------:R-:W-:Y:S04]  /*21810*/  STL.64 [R1+0x14b8], R172 ;  /* 0x0014b8ac01007387 */ /* 0x000fe80000100a00 */
[----:B------:R-:W-:Y:S04]  /*21820*/  STL.64 [R1+0x14d8], R178 ;  /* 0x0014d8b201007387 */ /* 0x000fe80000100a00 */
[----:B------:R-:W-:Y:S06]  /*21830*/  STL.64 [R1+0x14d0], R176 ;  /* 0x0014d0b001007387 */ /* 0x000fec0000100a00 */
[----:B------:R-:W-:Y:S04]  /*21840*/  STL.64 [R1+0x14e8], R10 ;  /* 0x0014e80a01007387 */ /* 0x000fe80000100a00 */
[----:B------:R2:W-:Y:S04]  /*21850*/  STL.64 [R1+0x14e0], R8 ;  /* 0x0014e00801007387 */ /* 0x0005e80000100a00 */
[----:B------:R-:W-:Y:S04]  /*21860*/  STL.64 [R1+0x14f8], R14 ;  /* 0x0014f80e01007387 */ /* 0x000fe80000100a00 */
[----:B------:R4:W-:Y:S04]  /*21870*/  STL.64 [R1+0x14f0], R12 ;  /* 0x0014f00c01007387 */ /* 0x0009e80000100a00 */
[----:B------:R-:W-:Y:S04]  /*21880*/  STL.64 [R1+0x1508], R18 ;  /* 0x0015081201007387 */ /* 0x000fe80000100a00 */
[----:B------:R1:W-:Y:S04]  /*21890*/  STL.64 [R1+0x1500], R16 ;  /* 0x0015001001007387 */ /* 0x0003e80000100a00 */
[----:B------:R-:W-:Y:S04]  /*218a0*/  STL.64 [R1+0x1518], R22 ;  /* 0x0015181601007387 */ /* 0x000fe80000100a00 */
[----:B------:R-:W-:Y:S04]  /*218b0*/  STL.64 [R1+0x1510], R20 ;  /* 0x0015101401007387 */ /* 0x000fe80000100a00 */
        /* <DEDUP_REMOVED lines=57> */
[----:B------:R-:W1:Y:S04]  /*21c50*/  LDL.LU R240, [R1+0x4c0] ;  /* 0x0004c00001f07983 */ /* 0x000e680000300800 */
[----:B------:R-:W1:Y:S04]  /*21c60*/  LDL.LU R241, [R1+0x4c4] ;  /* 0x0004c40001f17983 */ /* 0x000e680000300800 */
[----:B------:R-:W1:Y:S04]  /*21c70*/  LDL.LU R242, [R1+0x4c8] ;  /* 0x0004c80001f27983 */ /* 0x000e680000300800 */
[----:B------:R-:W1:Y:S04]  /*21c80*/  LDL.LU R243, [R1+0x4cc] ;  /* 0x0004cc0001f37983 */ /* 0x000e680000300800 */
[----:B------:R-:W-:Y:S04]  /*21c90*/  STL.64 [R1+0x1528], R26 ;  /* 0x0015281a01007387 */ /* 0x000fe80000100a00 */
[----:B------:R-:W-:Y:S01]  /*21ca0*/  STL.64 [R1+0x1520], R24 ;  /* 0x0015201801007387 */ /* 0x000fe20000100a00 */
[C---:B--2---:R-:W-:Y:S08]  /*21cb0*/  HMMA.1688.F32.TF32 R28, R32.reuse, R198, R28 ;  /* 0x000000c6201c723c */ /* 0x044ff0000008101c */
[----:B------:R-:W-:Y:S08]  /*21cc0*/  HMMA.1688.F32.TF32 R32, R32, R194, R60 ;  /* 0x000000c22020723c */ /* 0x000ff0000008103c */
[C---:B---3--:R-:W-:Y:S08]  /*21cd0*/  HMMA.1688.F32.TF32 R8, R68.reuse, R218, R232 ;  /* 0x000000da4408723c */ /* 0x048ff000000810e8 */
[C---:B----4-:R-:W-:Y:S08]  /*21ce0*/  HMMA.1688.F32.TF32 R12, R68.reuse, R222, R236 ;  /* 0x000000de440c723c */ /* 0x050ff000000810ec */
[C---:B-1----:R-:W-:Y:S11]  /*21cf0*/  HMMA.1688.F32.TF32 R16, R68.reuse, R214, R240 ;  /* 0x000000d64410723c */ /* 0x042ff600000810f0 */
[----:B------:R-:W-:Y:S04]  /*21d00*/  @!UPT UIADD3 URZ, URZ, URZ, URZ ;  /* 0x0000003f3f3ff290 */ /* 0x000fe8000fffe03f */
[----:B------:R-:W-:Y:S04]  /*21d10*/  STL.64 [R1+0x7f0], R12 ;  /* 0x0007f00c01007387 */ /* 0x000fe80000100a00 */
[----:B------:R1:W-:Y:S04]  /*21d20*/  STL.64 [R1+0x7f8], R14 ;  /* 0x0007f80e01007387 */ /* 0x0003e80000100a00 */
[----:B------:R-:W-:Y:S04]  /*21d30*/  STL.64 [R1+0x120], R8 ;  /* 0x0001200801007387 */ /* 0x000fe80000100a00 */
[----:B------:R2:W-:Y:S01]  /*21d40*/  STL.64 [R1+0x128], R10 ;  /* 0x0001280a01007387 */ /* 0x0005e20000100a00 */
[C---:B-1----:R-:W-:Y:S08]  /*21d50*/  HMMA.1688.F32.TF32 R12, R68.reuse, R210, R244 ;  /* 0x000000d2440c723c */ /* 0x042ff000000810f4 */
[----:B--2---:R-:W-:Y:S01]  /*21d60*/  HMMA.1688.F32.TF32 R8, R68, R206, R248 ;  /* 0x000000ce4408723c */ /* 0x004fe200000810f8 */
[----:B------:R-:W-:Y:S04]  /*21d70*/  STL.64 [R1+0x7e0], R16 ;  /* 0x0007e01001007387 */ /* 0x000fe80000100a00 */
[----:B------:R-:W-:Y:S04]  /*21d80*/  STL.64 [R1+0x7e8], R18 ;  /* 0x0007e81201007387 */ /* 0x000fe80000100a00 */
[----:B------:R-:W2:Y:S06]  /*21d90*/  LDL.LU R240, [R1+0x210] ;  /* 0x0002100001f07983 */ /* 0x000eac0000300800 */
[----:B------:R-:W-:Y:S04]  /*21da0*/  STL.64 [R1+0x100], R12 ;  /* 0x0001000c01007387 */ /* 0x000fe80000100a00 */
[----:B------:R-:W-:Y:S04]  /*21db0*/  STL.64 [R1+0x108], R14 ;  /* 0x0001080e01007387 */ /* 0x000fe80000100a00 */
[----:B------:R-:W-:Y:S04]  /*21dc0*/  STL.64 [R1+0x7d0], R8 ;  /* 0x0007d00801007387 */ /* 0x000fe80000100a00 */
[----:B------:R1:W-:Y:S04]  /*21dd0*/  STL.64 [R1+0x7d8], R10 ;  /* 0x0007d80a01007387 */ /* 0x0003e80000100a00 */
        /* <DEDUP_REMOVED lines=72> */
[----:B------:R-:W1:Y:S04]  /*22260*/  LDL.LU R148, [R1+0x490] ;  /* 0x0004900001947983 */ /* 0x000e680000300800 */
[----:B------:R-:W1:Y:S04]  /*22270*/  LDL.LU R149, [R1+0x494] ;  /* 0x0004940001957983 */ /* 0x000e680000300800 */
[----:B------:R-:W1:Y:S04]  /*22280*/  LDL.LU R150, [R1+0x498] ;  /* 0x0004980001967983 */ /* 0x000e680000300800 */
[----:B------:R-:W1:Y:S04]  /*22290*/  LDL.LU R151, [R1+0x49c] ;  /* 0x00049c0001977983 */ /* 0x000e680000300800 */
[----:B------:R-:W2:Y:S04]  /*222a0*/  LDL.LU R136, [R1+0x400] ;  /* 0x0004000001887983 */ /* 0x000ea80000300800 */
[----:B------:R-:W2:Y:S04]  /*222b0*/  LDL.LU R137, [R1+0x404] ;  /* 0x0004040001897983 */ /* 0x000ea80000300800 */
        /* <DEDUP_REMOVED lines=17> */
[C---:B------:R-:W-:Y:S03]  /*223d0*/  HMMA.1688.F32.TF32 R36, R64.reuse, R222, R36 ;  /* 0x000000de4024723c */ /* 0x040fe60000081024 */
[----:B------:R-:W4:Y:S04]  /*223e0*/  LDL.LU R87, [R1+0x2cc] ;  /* 0x0002cc0001577983 */ /* 0x000f280000300800 */
[----:B------:R-:W4:Y:S01]  /*223f0*/  LDL.LU R184, [R1+0x280] ;  /* 0x0002800001b87983 */ /* 0x000f220000300800 */
[C---:B------:R-:W-:Y:S03]  /*22400*/  HMMA.1688.F32.TF32 R40, R64.reuse, R218, R40 ;  /* 0x000000da4028723c */ /* 0x040fe60000081028 */
[----:B------:R-:W4:Y:S04]  /*22410*/  LDL.LU R185, [R1+0x284] ;  /* 0x0002840001b97983 */ /* 0x000f280000300800 */
[----:B------:R-:W4:Y:S01]  /*22420*/  LDL.LU R186, [R1+0x288] ;  /* 0x0002880001ba7983 */ /* 0x000f220000300800 */
[C---:B------:R-:W-:Y:S03]  /*22430*/  HMMA.1688.F32.TF32 R44, R64.reuse, R214, R44 ;  /* 0x000000d6402c723c */ /* 0x040fe6000008102c */
[----:B------:R-:W4:Y:S05]  /*22440*/  LDL.LU R187, [R1+0x28c] ;  /* 0x00028c0001bb7983 */ /* 0x000f2a0000300800 */
[C---:B------:R-:W-:Y:S08]  /*22450*/  HMMA.1688.F32.TF32 R48, R64.reuse, R210, R48 ;  /* 0x000000d24030723c */ /* 0x040ff00000081030 */
[C---:B------:R-:W-:Y:S08]  /*22460*/  HMMA.1688.F32.TF32 R52, R64.reuse, R206, R52 ;  /* 0x000000ce4034723c */ /* 0x040ff00000081034 */
[C---:B------:R-:W-:Y:S08]  /*22470*/  HMMA.1688.F32.TF32 R56, R64.reuse, R202, R56 ;  /* 0x000000ca4038723c */ /* 0x040ff00000081038 */
[----:B------:R-:W-:Y:S01]  /*22480*/  HMMA.1688.F32.TF32 R64, R64, R194, R188 ;  /* 0x000000c24040723c */ /* 0x000fe200000810bc */
        /* <DEDUP_REMOVED lines=8> */
[C---:B-1----:R-:W-:Y:S08]  /*22510*/  HMMA.1688.F32.TF32 R8, R68.reuse, R202, R148 ;  /* 0x000000ca4408723c */ /* 0x042ff00000081094 */
[C---:B--2---:R-:W-:Y:S08]  /*22520*/  HMMA.1688.F32.TF32 R16, R68.reuse, R198, R144 ;  /* 0x000000c64410723c */ /* 0x044ff00000081090 */
[----:B---3--:R-:W-:Y:S07]  /*22530*/  HMMA.1688.F32.TF32 R12, R68, R194, R136 ;  /* 0x000000c2440c723c */ /* 0x008fee0000081088 */
[----:B------:R-:W-:Y:S04]  /*22540*/  STL.64 [R1+0xe0], R8 ;  /* 0x0000e00801007387 */ /* 0x000fe80000100a00 */
[----:B------:R1:W-:Y:S02]  /*22550*/  STL.64 [R1+0xe8], R10 ;  /* 0x0000e80a01007387 */ /* 0x0003e40000100a00 */
[C---:B-1----:R-:W-:Y:S02]  /*22560*/  HMMA.1688.F32.TF32 R8, R72.reuse, R222, R132 ;  /* 0x000000de4808723c */ /* 0x042fe40000081084 */
[----:B------:R-:W-:Y:S04]  /*22570*/  STL.64 [R1+0x7c0], R16 ;  /* 0x0007c01001007387 */ /* 0x000fe80000100a00 */
[----:B------:R1:W-:Y:S04]  /*22580*/  STL.64 [R1+0x7c8], R18 ;  /* 0x0007c81201007387 */ /* 0x0003e80000100a00 */
[----:B------:R-:W-:Y:S04]  /*22590*/  STL.64 [R1+0xc0], R12 ;  /* 0x0000c00c01007387 */ /* 0x000fe80000100a00 */
[----:B------:R2:W-:Y:S01]  /*225a0*/  STL.64 [R1+0xc8], R14 ;  /* 0x0000c80e01007387 */ /* 0x0005e20000100a00 */
[C---:B-1----:R-:W-:Y:S08]  /*225b0*/  HMMA.1688.F32.TF32 R16, R72.reuse, R218, R128 ;  /* 0x000000da4810723c */ /* 0x042ff00000081080 */
[----:B------:R-:W-:Y:S01]  /*225c0*/  STL.64 [R1+0x6e0], R8 ;  /* 0x0006e00801007387 */ /* 0x000fe20000100a00 */
[C---:B--2---:R-:W-:Y:S03]  /*225d0*/  HMMA.1688.F32.TF32 R12, R72.reuse, R214, R124 ;  /* 0x000000d6480c723c */ /* 0x044fe6000008107c */
[----:B------:R4:W-:Y:S05]  /*225e0*/  STL.64 [R1+0x6e8], R10 ;  /* 0x0006e80a01007387 */ /* 0x0009ea0000100a00 */
[C---:B----4-:R-:W-:Y:S06]  /*225f0*/  HMMA.1688.F32.TF32 R8, R72.reuse, R210, R120 ;  /* 0x000000d24808723c */ /* 0x050fec0000081078 */
[----:B------:R-:W-:Y:S04]  /*22600*/  STL.64 [R1+0xa0], R16 ;  /* 0x0000a01001007387 */ /* 0x000fe80000100a00 */
[----:B------:R1:W-:Y:S05]  /*22610*/  STL.64 [R1+0xa8], R18 ;  /* 0x0000a81201007387 */ /* 0x0003ea0000100a00 */
        /* <DEDUP_REMOVED lines=8> */
[----:B------:R-:W-:Y:S01]  /*226a0*/  STL.64 [R1+0x78], R18 ;  /* 0x0000781201007387 */ /* 0x000fe20000100a00 */
[----:B------:R-:W-:Y:S03]  /*226b0*/  HMMA.1688.F32.TF32 R68, R72, R194, R104 ;  /* 0x000000c24844723c */ /* 0x000fe60000081068 */
[----:B------:R-:W-:Y:S04]  /*226c0*/  STL.64 [R1+0x60], R12 ;  /* 0x0000600c01007387 */ /* 0x000fe80000100a00 */
[----:B------:R-:W-:Y:S01]  /*226d0*/  STL.64 [R1+0x68], R14 ;  /* 0x0000680e01007387 */ /* 0x000fe20000100a00 */
[C---:B------:R-:W-:Y:S03]  /*226e0*/  HMMA.1688.F32.TF32 R72, R140.reuse, R222, R76 ;  /* 0x000000de8c48723c */ /* 0x040fe6000008104c */
[----:B------:R-:W-:Y:S05]  /*226f0*/  STL.64 [R1+0x50], R8 ;  /* 0x0000500801007387 */ /* 0x000fea0000100a00 */
[----:B------:R-:W-:Y:S01]  /*22700*/  HMMA.1688.F32.TF32 R76, R140, R218, R248 ;  /* 0x000000da8c4c723c */ /* 0x000fe200000810f8 */
[----:B------:R-:W-:Y:S04]  /*22710*/  STL.64 [R1+0x58], R10 ;  /* 0x0000580a01007387 */ /* 0x000fe80000100a00 */
        /* <DEDUP_REMOVED lines=8> */
[----:B------:R-:W2:Y:S01]  /*227a0*/  LDS R227, [R0+0x7300] ;  /* 0x0073000000e37984 */ /* 0x000ea20000000800 */
[C---:B------:R-:W-:Y:S03]  /*227b0*/  HMMA.1688.F32.TF32 R168, R180.reuse, R198, R240 ;  /* 0x000000c6b4a8723c */ /* 0x040fe600000810f0 */
[----:B------:R-:W3:Y:S05]  /*227c0*/  LDL.LU R240, [R1+0xd0] ;  /* 0x0000d00001f07983 */ /* 0x000eea0000300800 */
[C---:B------:R-:W-:Y:S08]  /*227d0*/  HMMA.1688.F32.TF32 R164, R180.reuse, R202, R232 ;  /* 0x000000cab4a4723c */ /* 0x040ff000000810e8 */
[----:B------:R-:W-:Y:S08]  /*227e0*/  HMMA.1688.F32.TF32 R160, R180, R206, R236 ;  /* 0x000000ceb4a0723c */ /* 0x000ff000000810ec */
[C---:B------:R-:W-:Y:S08]  /*227f0*/  HMMA.1688.F32.TF32 R136, R140.reuse, R198, R96 ;  /* 0x000000c68c88723c */ /* 0x040ff00000081060 */
[----:B------:R-:W-:Y:S08]  /*22800*/  HMMA.1688.F32.TF32 R132, R140, R202, R100 ;  /* 0x000000ca8c84723c */ /* 0x000ff00000081064 */
[-C--:B--2---:R-:W-:Y:S11]  /*22810*/  HMMA.1688.F32.TF32 R8, R224, R222.reuse, R248 ;  /* 0x000000dee008723c */ /* 0x084ff600000810f8 */
[----:B------:R-:W-:Y:S11]  /*22820*/  @!UPT UIADD3 URZ, URZ, URZ, URZ ;  /* 0x0000003f3f3ff290 */ /* 0x000ff6000fffe03f */
[----:B------:R-:W-:Y:S01]  /*22830*/  @!UPT UIADD3 URZ, URZ, URZ, URZ ;  /* 0x0000003f3f3ff290 */ /* 0x000fe2000fffe03f */
[----:B------:R1:W-:Y:S04]  /*22840*/  STL.64 [R1+0x7b0], R8 ;  /* 0x0007b00801007387 */ /* 0x0003e80000100a00 */
[----:B------:R2:W-:Y:S04]  /*22850*/  STL.64 [R1+0x7b8], R10 ;  /* 0x0007b80a01007387 */ /* 0x0005e80000100a00 */
        /* <DEDUP_REMOVED lines=39> */
[----:B-1----:R-:W3:Y:S04]  /*22ad0*/  LDL.LU R8, [R1+0x410] ;  /* 0x0004100001087983 */ /* 0x002ee80000300800 */
[----:B------:R-:W3:Y:S04]  /*22ae0*/  LDL.LU R9, [R1+0x414] ;  /* 0x0004140001097983 */ /* 0x000ee80000300800 */
[----:B--2---:R-:W3:Y:S04]  /*22af0*/  LDL.LU R10, [R1+0x418] ;  /* 0x00041800010a7983 */ /* 0x004ee80000300800 */
        /* <DEDUP_REMOVED lines=43> */
[----:B------:R-:W-:Y:S03]  /*22db0*/  HMMA.1688.F32.TF32 R180, R180, R194, R244 ;  /* 0x000000c2b4b4723c */ /* 0x000fe600000810f4 */
[----:B------:R-:W4:Y:S04]  /*22dc0*/  LDL.LU R95, [R1+0x13c] ;  /* 0x00013c00015f7983 */ /* 0x000f280000300800 */
[----:B------:R-:W4:Y:S04]  /*22dd0*/  LDL.LU R244, [R1+0xb0] ;  /* 0x0000b00001f47983 */ /* 0x000f280000300800 */
[----:B------:R-:W4:Y:S04]  /*22de0*/  LDL.LU R245, [R1+0xb4] ;  /* 0x0000b40001f57983 */ /* 0x000f280000300800 */
[----:B------:R-:W4:Y:S04]  /*22df0*/  LDL.LU R246, [R1+0xb8] ;  /* 0x0000b80001f67983 */ /* 0x000f280000300800 */
[----:B------:R-:W4:Y:S04]  /*22e00*/  LDL.LU R247, [R1+0xbc] ;  /* 0x0000bc0001f77983 */ /* 0x000f280000300800 */
[----:B------:R-:W-:Y:S04]  /*22e10*/  LDS R228, [R3+0x6300] ;  /* 0x0063000003e47984 */ /* 0x000fe80000000800 */
[----:B------:R-:W-:Y:S04]  /*22e20*/  LDS R230, [R3+0x7300] ;  /* 0x0073000003e67984 */ /* 0x000fe80000000800 */
[----:B------:R-:W-:Y:S04]  /*22e30*/  LDS R229, [R4+0x6300] ;  /* 0x0063000004e57984 */ /* 0x000fe80000000800 */
[----:B------:R-:W4:Y:S01]  /*22e40*/  LDS R231, [R4+0x7300] ;  /* 0x0073000004e77984 */ /* 0x000f220000000800 */
[C---:B------:R-:W-:Y:S03]  /*22e50*/  HMMA.1688.F32.TF32 R80, R140.reuse, R214, R80 ;  /* 0x000000d68c50723c */ /* 0x040fe60000081050 */
[----:B------:R-:W-:Y:S04]  /*22e60*/  LDS R188, [R3+0x6380] ;  /* 0x0063800003bc7984 */ /* 0x000fe80000000800 */
[----:B------:R-:W-:Y:S01]  /*22e70*/  LDS R190, [R3+0x7380] ;  /* 0x0073800003be7984 */ /* 0x000fe20000000800 */
[----:B------:R-:W-:Y:S03]  /*22e80*/  HMMA.1688.F32.TF32 R84, R140, R210, R84 ;  /* 0x000000d28c54723c */ /* 0x000fe60000081054 */
[----:B------:R-:W-:Y:S04]  /*22e90*/  LDS R189, [R4+0x6380] ;  /* 0x0063800004bd7984 */ /* 0x000fe80000000800 */
[----:B------:R-:W-:Y:S01]  /*22ea0*/  LDS R191, [R4+0x7380] ;  /* 0x0073800004bf7984 */ /* 0x000fe20000000800 */
[----:B--2---:R-:W-:Y:S11]  /*22eb0*/  HMMA.1688.F32.TF32 R248, R224, R218, R248 ;  /* 0x000000dae0f8723c */ /* 0x004ff600000810f8 */
[----:B------:R-:W-:Y:S11]  /*22ec0*/  @!UPT UIADD3 URZ, URZ, URZ, URZ ;  /* 0x0000003f3f3ff290 */ /* 0x000ff6000fffe03f */
[----:B------:R-:W-:Y:S01]  /*22ed0*/  @!UPT UIADD3 URZ, URZ, URZ, URZ ;  /* 0x0000003f3f3ff290 */ /* 0x000fe2000fffe03f */
[----:B------:R1:W-:Y:S04]  /*22ee0*/  STL.64 [R1+0x7a0], R248 ;  /* 0x0007a0f801007387 */ /* 0x0003e80000100a00 */
[----:B------:R2:W-:Y:S04]  /*22ef0*/  STL.64 [R1+0x7a8], R250 ;  /* 0x0007a8fa01007387 */ /* 0x0005e80000100a00 */
[----:B-1----:R-:W4:Y:S04]  /*22f00*/  LDL.LU R248, [R1+0x80] ;  /* 0x0000800001f87983 */ /* 0x002f280000300800 */
[----:B------:R-:W4:Y:S01]  /*22f10*/  LDL.LU R249, [R1+0x84] ;  /* 0x0000840001f97983 */ /* 0x000f220000300800 */
[----:B--2---:R-:W-:Y:S01]  /*22f20*/  IMAD.MOV.U32 R250, RZ, RZ, R252 ;  /* 0x000000fffffa7224 */ /* 0x004fe200078e00fc */
[----:B------:R-:W-:-:S02]  /*22f30*/  MOV R251, R7 ;  /* 0x0000000700fb7202 */ /* 0x000fc40000000f00 */
[----:B------:R-:W2:Y:S04]  /*22f40*/  LDL.LU R252, [R1+0x1534] ;  /* 0x0015340001fc7983 */ /* 0x000ea80000300800 */
[----:B------:R-:W2:Y:S01]  /*22f50*/  LDL.LU R7, [R1+0x1530] ;  /* 0x0015300001077983 */ /* 0x000ea20000300800 */
[C---:B---3--:R-:W-:Y:S08]  /*22f60*/  HMMA.1688.F32.TF32 R24, R224.reuse, R214, R24 ;  /* 0x000000d6e018723c */ /* 0x048ff00000081018 */
[C---:B------:R-:W-:Y:S08]  /*22f70*/  HMMA.1688.F32.TF32 R20, R224.reuse, R210, R20 ;  /* 0x000000d2e014723c */ /* 0x040ff00000081014 */
[C---:B------:R-:W-:Y:S08]  /*22f80*/  HMMA.1688.F32.TF32 R16, R224.reuse, R206, R16 ;  /* 0x000000cee010723c */ /* 0x040ff00000081010 */
[C---:B------:R-:W-:Y:S01]  /*22f90*/  HMMA.1688.F32.TF32 R12, R224.reuse, R202, R12 ;  /* 0x000000cae00c723c */ /* 0x040fe2000008100c */
[----:B------:R-:W-:Y:S07]  /*22fa0*/  STL.64 [R1+0x790], R24 ;  /* 0x0007901801007387 */ /* 0x000fee0000100a00 */
[C---:B------:R-:W-:Y:S01]  /*22fb0*/  HMMA.1688.F32.TF32 R8, R224.reuse, R198, R8 ;  /* 0x000000c6e008723c */ /* 0x040fe20000081008 */
[----:B------:R1:W-:Y:S07]  /*22fc0*/  STL.64 [R1+0x798], R26 ;  /* 0x0007981a01007387 */ /* 0x0003ee0000100a00 */
[----:B------:R-:W-:Y:S01]  /*22fd0*/  HMMA.1688.F32.TF32 R224, R224, R194, R176 ;  /* 0x000000c2e0e0723c */ /* 0x000fe200000810b0 */
[----:B-1----:R1:W5:Y:S04]  /*22fe0*/  LDL.LU.64 R26, [R1+0x1528] ;  /* 0x00152800011a7983 */ /* 0x0023680000300a00 */
[----:B------:R1:W5:Y:S04]  /*22ff0*/  LDL.LU.64 R24, [R1+0x1520] ;  /* 0x0015200001187983 */ /* 0x0003680000300a00 */
[----:B------:R-:W-:Y:S04]  /*23000*/  STL.64 [R1+0x780], R20 ;  /* 0x0007801401007387 */ /* 0x000fe80000100a00 */
[----:B------:R3:W-:Y:S04]  /*23010*/  STL.64 [R1+0x788], R22 ;  /* 0x0007881601007387 */ /* 0x0007e80000100a00 */
[----:B---3--:R1:W5:Y:S04]  /*23020*/  LDL.LU.64 R22, [R1+0x1518] ;  /* 0x0015180001167983 */ /* 0x0083680000300a00 */
        /* <DEDUP_REMOVED lines=13> */
[----:B------:R1:W5:Y:S04]  /*23100*/  LDL.LU.64 R178, [R1+0x14d8] ;  /* 0x0014d80001b27983 */ /* 0x0003680000300a00 */
[----:B------:R1:W5:Y:S04]  /*23110*/  LDL.LU.64 R176, [R1+0x14d0] ;  /* 0x0014d00001b07983 */ /* 0x0003680000300a00 */
[----:B------:R3:W-:Y:S04]  /*23120*/  STL.64 [R1+0x6c0], R224 ;  /* 0x0006c0e001007387 */ /* 0x0007e80000100a00 */
[----:B------:R-:W-:Y:S04]  /*23130*/  STL.64 [R1+0x6c8], R226 ;  /* 0x0006c8e201007387 */ /* 0x000fe80000100a00 */
[----:B---3--:R-:W3:Y:S04]  /*23140*/  LDL.LU R224, [R1+0x1a0] ;  /* 0x0001a00001e07983 */ /* 0x008ee80000300800 */
[----:B------:R-:W3:Y:S01]  /*23150*/  LDL.LU R225, [R1+0x1a4] ;  /* 0x0001a40001e17983 */ /* 0x000ee20000300800 */
[C---:B------:R-:W-:Y:S08]  /*23160*/  HMMA.1688.F32.TF32 R88, R140.reuse, R206, R88 ;  /* 0x000000ce8c58723c */ /* 0x040ff00000081058 */
[----:B------:R-:W-:Y:S01]  /*23170*/  HMMA.1688.F32.TF32 R140, R140, R194, R184 ;  /* 0x000000c28c8c723c */ /* 0x000fe200000810b8 */
[----:B------:R-:W-:Y:S04]  /*23180*/  LDS R184, [R2+0x6380] ;  /* 0x0063800002b87984 */ /* 0x000fe80000000800 */
[----:B------:R-:W-:Y:S04]  /*23190*/  LDS R186, [R2+0x7380] ;  /* 0x0073800002ba7984 */ /* 0x000fe80000000800 */
[----:B------:R-:W-:Y:S04]  /*231a0*/  LDS R185, [R0+0x6380] ;  /* 0x0063800000b97984 */ /* 0x000fe80000000800 */
[----:B------:R-:W1:Y:S01]  /*231b0*/  LDS R187, [R0+0x7380] ;  /* 0x0073800000bb7984 */ /* 0x000e620000000800 */
[C---:B----4-:R-:W-:Y:S08]  /*231c0*/  HMMA.1688.F32.TF32 R172, R228.reuse, R222, R172 ;  /* 0x000000dee4ac723c */ /* 0x050ff000000810ac */
[C---:B------:R-:W-:Y:S08]  /*231d0*/  HMMA.1688.F32.TF32 R128, R228.reuse, R218, R128 ;  /* 0x000000dae480723c */ /* 0x040ff00000081080 */
[C---:B------:R-:W-:Y:S08]  /*231e0*/  HMMA.1688.F32.TF32 R124, R228.reuse, R214, R124 ;  /* 0x000000d6e47c723c */ /* 0x040ff0000008107c */
[C---:B------:R-:W-:Y:S08]  /*231f0*/  HMMA.1688.F32.TF32 R120, R228.reuse, R210, R120 ;  /* 0x000000d2e478723c */ /* 0x040ff00000081078 */
[C---:B------:R-:W-:Y:S08]  /*23200*/  HMMA.1688.F32.TF32 R116, R228.reuse, R206, R116 ;  /* 0x000000cee474723c */ /* 0x040ff00000081074 */
[C---:B------:R-:W-:Y:S08]  /*23210*/  HMMA.1688.F32.TF32 R112, R228.reuse, R202, R112 ;  /* 0x000000cae470723c */ /* 0x040ff00000081070 */
[----:B------:R-:W-:Y:S08]  /*23220*/  HMMA.1688.F32.TF32 R108, R228, R198, R108 ;  /* 0x000000c6e46c723c */ /* 0x000ff0000008106c */
[C---:B-1----:R-:W-:Y:S08]  /*23230*/  HMMA.1688.F32.TF32 R104, R184.reuse, R222, R104 ;  /* 0x000000deb868723c */ /* 0x042ff00000081068 */
[C---:B------:R-:W-:Y:S08]  /*23240*/  HMMA.1688.F32.TF32 R100, R184.reuse, R218, R100 ;  /* 0x000000dab864723c */ /* 0x040ff00000081064 */
[C---:B------:R-:W-:Y:S08]  /*23250*/  HMMA.1688.F32.TF32 R96, R184.reuse, R214, R96 ;  /* 0x000000d6b860723c */ /* 0x040ff00000081060 */
[----:B------:R-:W-:Y:S01]  /*23260*/  HMMA.1688.F32.TF32 R92, R184, R210, R92 ;  /* 0x000000d2b85c723c */ /* 0x000fe2000008105c */
[----:B--2---:R-:W-:-:S02]  /*23270*/  IMAD.MOV.U32 R227, RZ, RZ, R252 ;  /* 0x000000ffffe37224 */ /* 0x004fc400078e00fc */
[----:B------:R-:W-:Y:S02]  /*23280*/  IMAD.MOV.U32 R226, RZ, RZ, R7 ;  /* 0x000000ffffe27224 */ /* 0x000fe400078e0007 */
[----:B------:R-:W2:Y:S04]  /*23290*/  LDL.LU R7, [R1+0x14cc] ;  /* 0x0014cc0001077983 */ /* 0x000ea80000300800 */
[----:B------:R1:W5:Y:S04]  /*232a0*/  LDL.LU R252, [R1+0x14c8] ;  /* 0x0014c80001fc7983 */ /* 0x0003680000300800 */
[----:B------:R-:W-:Y:S04]  /*232b0*/  STL.64 [R1+0x6b0], R172 ;  /* 0x0006b0ac01007387 */ /* 0x000fe80000100a00 */
[----:B------:R4:W-:Y:S04]  /*232c0*/  STL.64 [R1+0x6b8], R174 ;  /* 0x0006b8ae01007387 */ /* 0x0009e80000100a00 */
[----:B----4-:R1:W5:Y:S04]  /*232d0*/  LDL.LU.64 R174, [R1+0x14c0] ;  /* 0x0014c00001ae7983 */ /* 0x0103680000300a00 */
[----:B------:R1:W5:Y:S04]  /*232e0*/  LDL.LU.64 R172, [R1+0x14b8] ;  /* 0x0014b80001ac7983 */ /* 0x0003680000300a00 */
[----:B------:R-:W-:Y:S04]  /*232f0*/  STL.64 [R1+0x6a0], R128 ;  /* 0x0006a08001007387 */ /* 0x000fe80000100a00 */
[----:B------:R4:W-:Y:S04]  /*23300*/  STL.64 [R1+0x6a8], R130 ;  /* 0x0006a88201007387 */ /* 0x0009e80000100a00 */
[----:B----4-:R1:W5:Y:S04]  /*23310*/  LDL.LU.64 R130, [R1+0x14b0] ;  /* 0x0014b00001827983 */ /* 0x0103680000300a00 */
[----:B------:R1:W5:Y:S04]  /*23320*/  LDL.LU.64 R128, [R1+0x14a8] ;  /* 0x0014a80001807983 */ /* 0x0003680000300a00 */
[----:B------:R-:W-:Y:S04]  /*23330*/  STL.64 [R1+0x690], R124 ;  /* 0x0006907c01007387 */ /* 0x000fe80000100a00 */
[----:B------:R4:W-:Y:S01]  /*23340*/  STL.64 [R1+0x698], R126 ;  /* 0x0006987e01007387 */ /* 0x0009e20000100a00 */
[C---:B------:R-:W-:Y:S03]  /*23350*/  HMMA.1688.F32.TF32 R236, R184.reuse, R206, R236 ;  /* 0x000000ceb8ec723c */ /* 0x040fe600000810ec */
        /* <DEDUP_REMOVED lines=18> */
[-C--:B------:R-:W-:Y:S03]  /*23480*/  HMMA.1688.F32.TF32 R184, R184, R194.reuse, R244 ;  /* 0x000000c2b8b8723c */ /* 0x080fe600000810f4 */
[----:B----4-:R1:W5:Y:S04]  /*23490*/  LDL.LU.64 R110, [R1+0x1460] ;  /* 0x00146000016e7983 */ /* 0x0103680000300a00 */
[----:B------:R1:W5:Y:S04]  /*234a0*/  LDL.LU.64 R108, [R1+0x1458] ;  /* 0x00145800016c7983 */ /* 0x0003680000300a00 */
        /* <DEDUP_REMOVED lines=18> */
[----:B----4-:R-:W4:Y:S04]  /*235d0*/  LDL.LU.64 R238, [R1+0x1410] ;  /* 0x0014100001ee7983 */ /* 0x010f280000300a00 */
[----:B------:R-:W4:Y:S04]  /*235e0*/  LDL.LU.64 R236, [R1+0x1408] ;  /* 0x0014080001ec7983 */ /* 0x000f280000300a00 */
[----:B------:R-:W-:Y:S04]  /*235f0*/  STL.64 [R1+0x380], R232 ;  /* 0x000380e801007387 */ /* 0x000fe80000100a00 */
[----:B------:R1:W-:Y:S01]  /*23600*/  STL.64 [R1+0x388], R234 ;  /* 0x000388ea01007387 */ /* 0x0003e20000100a00 */
[----:B---3--:R-:W-:Y:S03]  /*23610*/  HMMA.1688.F32.TF32 R224, R228, R194, R224 ;  /* 0x000000c2e4e0723c */ /* 0x008fe600000810e0 */
[----:B-1----:R-:W3:Y:S04]  /*23620*/  LDL.LU.64 R234, [R1+0x1400] ;  /* 0x0014000001ea7983 */ /* 0x002ee80000300a00 */
[----:B------:R-:W3:Y:S04]  /*23630*/  LDL.LU.64 R232, [R1+0x13f8] ;  /* 0x0013f80001e87983 */ /* 0x000ee80000300a00 */
[----:B------:R-:W-:Y:S04]  /*23640*/  STL.64 [R1+0x370], R240 ;  /* 0x000370f001007387 */ /* 0x000fe80000100a00 */
[----:B------:R1:W-:Y:S01]  /*23650*/  STL.64 [R1+0x378], R242 ;  /* 0x000378f201007387 */ /* 0x0003e20000100a00 */
[----:B------:R-:W-:-:S03]  /*23660*/  IMAD.MOV.U32 R229, RZ, RZ, R221 ;  /* 0x000000ffffe57224 */ /* 0x000fc600078e00dd */
[----:B-1----:R-:W2:Y:S04]  /*23670*/  LDL.LU.64 R242, [R1+0x13f0] ;  /* 0x0013f00001f27983 */ /* 0x002ea80000300a00 */
[----:B------:R-:W2:Y:S04]  /*23680*/  LDL.LU.64 R240, [R1+0x13e8] ;  /* 0x0013e80001f07983 */ /* 0x000ea80000300a00 */
[----:B------:R-:W3:Y:S04]  /*23690*/  LDL.LU.64 R246, [R1+0x13e0] ;  /* 0x0013e00001f67983 */ /* 0x000ee80000300a00 */
[----:B------:R-:W3:Y:S04]  /*236a0*/  LDL.LU.64 R244, [R1+0x13d8] ;  /* 0x0013d80001f47983 */ /* 0x000ee80000300a00 */
[----:B------:R1:W-:Y:S04]  /*236b0*/  STL.64 [R1+0x350], R184 ;  /* 0x000350b801007387 */ /* 0x0003e80000100a00 */
[----:B------:R1:W-:Y:S02]  /*236c0*/  STL.64 [R1+0x358], R186 ;  /* 0x000358ba01007387 */ /* 0x0003e40000100a00 */
[----:B-1----:R-:W-:-:S02]  /*236d0*/  MOV R184, R220 ;  /* 0x000000dc00b87202 */ /* 0x002fc40000000f00 */
[----:B------:R-:W-:Y:S01]  /*236e0*/  HMMA.1688.F32.TF32 R220, R188, R222, R248 ;  /* 0x000000debcdc723c */ /* 0x000fe200000810f8 */
[----:B------:R-:W4:Y:S04]  /*236f0*/  LDL.LU.64 R250, [R1+0x13d0] ;  /* 0x0013d00001fa7983 */ /* 0x000f280000300a00 */
[----:B------:R-:W4:Y:S01]  /*23700*/  LDL.LU.64 R248, [R1+0x13c8] ;  /* 0x0013c80001f87983 */ /* 0x000f220000300a00 */
[----:B------:R-:W-:Y:S02]  /*23710*/  IMAD.MOV.U32 R185, RZ, RZ, R217 ;  /* 0x000000ffffb97224 */ /* 0x000fe400078e00d9 */
[----:B------:R-:W-:Y:S02]  /*23720*/  IMAD.MOV.U32 R186, RZ, RZ, R216 ;  /* 0x000000ffffba7224 */ /* 0x000fe400078e00d8 */
[----:B------:R-:W-:-:S02]  /*23730*/  IMAD.MOV.U32 R187, RZ, RZ, R5 ;  /* 0x000000ffffbb7224 */ /* 0x000fc400078e0005 */
[----:B------:R-:W-:Y:S02]  /*23740*/  IMAD.MOV.U32 R228, RZ, RZ, R6 ;  /* 0x000000ffffe47224 */ /* 0x000fe400078e0006 */
[----:B------:R-:W-:Y:S02]  /*23750*/  IMAD.MOV.U32 R230, RZ, RZ, R213 ;  /* 0x000000ffffe67224 */ /* 0x000fe400078e00d5 */
[----:B------:R-:W-:Y:S01]  /*23760*/  IMAD.MOV.U32 R231, RZ, RZ, R212 ;  /* 0x000000ffffe77224 */ /* 0x000fe200078e00d4 */
[C---:B------:R-:W-:Y:S08]  /*23770*/  HMMA.1688.F32.TF32 R216, R188.reuse, R218, R184 ;  /* 0x000000dabcd8723c */ /* 0x040ff000000810b8 */
[----:B------:R-:W-:Y:S01]  /*23780*/  HMMA.1688.F32.TF32 R212, R188, R214, R228 ;  /* 0x000000d6bcd4723c */ /* 0x000fe200000810e4 */
[----:B------:R-:W-:Y:S04]  /*23790*/  STL.64 [R1+0x300], R220 ;  /* 0x000300dc01007387 */ /* 0x000fe80000100a00 */
[----:B------:R-:W-:Y:S10]  /*237a0*/  STL.64 [R1+0x308], R222 ;  /* 0x000308de01007387 */ /* 0x000ff40000100a00 */
[----:B------:R-:W-:Y:S04]  /*237b0*/  STL.64 [R1+0x270], R216 ;  /* 0x000270d801007387 */ /* 0x000fe80000100a00 */
[----:B------:R-:W-:Y:S04]  /*237c0*/  STL.64 [R1+0x278], R218 ;  /* 0x000278da01007387 */ /* 0x000fe80000100a00 */
[----:B------:R-:W4:Y:S04]  /*237d0*/  LDL.LU R5, [R1+0x884] ;  /* 0x0008840001057983 */ /* 0x000f280000300800 */
[----:B------:R-:W-:Y:S04]  /*237e0*/  STL.64 [R1+0x250], R212 ;  /* 0x000250d401007387 */ /* 0x000fe80000100a00 */
[----:B------:R-:W-:Y:S04]  /*237f0*/  STL.64 [R1+0x258], R214 ;  /* 0x000258d601007387 */ /* 0x000fe80000100a00 */
[----:B------:R-:W4:Y:S01]  /*23800*/  LDL.LU R4, [R1+0x888] ;  /* 0x0008880001047983 */ /* 0x000f220000300800 */
[----:B------:R-:W-:-:S03]  /*23810*/  UIADD3 UR6, UR6, 0x1, URZ ;  /* 0x0000000106067890 */ /* 0x000fc6000fffe03f */
[----:B------:R-:W-:Y:S01]  /*23820*/  BAR.SYNC.DEFER_BLOCKING 0x0 ;  /* 0x0000000000007b1d */ /* 0x000fe20000010000 */
[C---:B--2---:R-:W-:Y:S08]  /*23830*/  HMMA.1688.F32.TF32 R200, R188.reuse, R202, R240 ;  /* 0x000000cabcc8723c */ /* 0x044ff000000810f0 */
[C---:B---3--:R-:W-:Y:S08]  /*23840*/  HMMA.1688.F32.TF32 R204, R188.reuse, R206, R244 ;  /* 0x000000cebccc723c */ /* 0x048ff000000810f4 */
[C---:B----4-:R-:W-:Y:S11]  /*23850*/  HMMA.1688.F32.TF32 R184, R188.reuse, R210, R248 ;  /* 0x000000d2bcb8723c */ /* 0x050ff600000810f8 */
[----:B------:R-:W-:Y:S11]  /*23860*/  @!UPT UIADD3 URZ, URZ, URZ, URZ ;  /* 0x0000003f3f3ff290 */ /* 0x000ff6000fffe03f */
[----:B------:R-:W-:Y:S01]  /*23870*/  @!UPT UIADD3 URZ, URZ, URZ, URZ ;  /* 0x0000003f3f3ff290 */ /* 0x000fe2000fffe03f */
[----:B------:R-:W-:Y:S04]  /*23880*/  STL.64 [R1+0x230], R184 ;  /* 0x000230b801007387 */ /* 0x000fe80000100a00 */
[----:B------:R1:W-:Y:S04]  /*23890*/  STL.64 [R1+0x238], R186 ;  /* 0x000238ba01007387 */ /* 0x0003e80000100a00 */
[----:B------:R-:W2:Y:S04]  /*238a0*/  LDL.LU R193, [R1+0x890] ;  /* 0x0008900001c17983 */ /* 0x000ea80000300800 */
[----:B-1----:R-:W3:Y:S04]  /*238b0*/  LDL.LU R186, [R1+0x89c] ;  /* 0x00089c0001ba7983 */ /* 0x002ee80000300800 */
[----:B------:R-:W4:Y:S04]  /*238c0*/  LDL.LU R196, [R1+0x88c] ;  /* 0x00088c0001c47983 */ /* 0x000f280000300800 */
[----:B------:R-:W-:Y:S04]  /*238d0*/  STL.64 [R1+0x210], R204 ;  /* 0x000210cc01007387 */ /* 0x000fe80000100a00 */
[----:B------:R-:W-:Y:S04]  /*238e0*/  STL.64 [R1+0x218], R206 ;  /* 0x000218ce01007387 */ /* 0x000fe80000100a00 */
[----:B------:R-:W-:Y:S04]  /*238f0*/  STL.64 [R1+0x1e0], R200 ;  /* 0x0001e0c801007387 */ /* 0x000fe80000100a00 */
[----:B------:R1:W-:Y:S04]  /*23900*/  STL.64 [R1+0x1e8], R202 ;  /* 0x0001e8ca01007387 */ /* 0x0003e80000100a00 */
[----:B------:R-:W4:Y:S01]  /*23910*/  LDL.LU R192, [R1+0x894] ;  /* 0x0008940001c07983 */ /* 0x000f220000300800 */
[----:B-1----:R-:W-:Y:S01]  /*23920*/  HMMA.1688.F32.TF32 R200, R188, R198, R232 ;  /* 0x000000c6bcc8723c */ /* 0x002fe200000810e8 */
[----:B------:R-:W-:Y:S01]  /*23930*/  MOV R217, 0x1f ;  /* 0x0000001f00d97802 */ /* 0x000fe20000000f00 */
[----:B------:R-:W-:-:S03]  /*23940*/  IMAD.MOV.U32 R216, RZ, RZ, c[0x0][0x180] ;  /* 0x00006000ffd87624 */ /* 0x000fc600078e00ff */
[----:B------:R-:W-:-:S03]  /*23950*/  IADD3 R217, R217, c[0x0][0x180], RZ ;  /* 0x00006000d9d97a10 */ /* 0x000fc60007ffe0ff */
[----:B------:R-:W-:Y:S01]  /*23960*/  HMMA.1688.F32.TF32 R220, R188, R194, R236 ;  /* 0x000000c2bcdc723c */ /* 0x000fe200000810ec */
[----:B------:R-:W1:Y:S01]  /*23970*/  S2R R6, SR_TID.X ;  /* 0x0000000000067919 */ /* 0x000e620000002100 */
[----:B------:R-:W-:Y:S02]  /*23980*/  SHF.R.S32.HI R2, RZ, 0x1f, R217 ;  /* 0x0000001fff027819 */ /* 0x000fe400000114d9 */
[----:B------:R-:W-:Y:S02]  /*23990*/  IADD3 R0, R216, -0x40, RZ ;  /* 0xffffffc0d8007810 */ /* 0x000fe40007ffe0ff */
[----:B------:R-:W-:-:S09]  /*239a0*/  LEA.HI R2, R2, R217, RZ, 0x5 ;  /* 0x000000d902027211 */ /* 0x000fd200078f28ff */
[----:B------:R-:W-:Y:S04]  /*239b0*/  STL.64 [R1+0x1b0], R200 ;  /* 0x0001b0c801007387 */ /* 0x000fe80000100a00 */
[----:B------:R-:W-:Y:S04]  /*239c0*/  STL.64 [R1+0x1b8], R202 ;  /* 0x0001b8ca01007387 */ /* 0x000fe80000100a00 */
[----:B------:R-:W4:Y:S04]  /*239d0*/  LDL.LU R191, [R1+0x8a0] ;  /* 0x0008a00001bf7983 */ /* 0x000f280000300800 */
[----:B------:R-:W4:Y:S04]  /*239e0*/  LDL.LU R190, [R1+0x8a4] ;  /* 0x0008a40001be7983 */ /* 0x000f280000300800 */
[----:B------:R-:W4:Y:S04]  /*239f0*/  LDL.LU R189, [R1+0x8a8] ;  /* 0x0008a80001bd7983 */ /* 0x000f280000300800 */
[----:B------:R-:W4:Y:S01]  /*23a00*/  LDL.LU R188, [R1+0x8ac] ;  /* 0x0008ac0001bc7983 */ /* 0x000f220000300800 */
[----:B------:R-:W-:Y:S01]  /*23a10*/  SHF.R.S32.HI R2, RZ, 0x5, R2 ;  /* 0x00000005ff027819 */ /* 0x000fe20000011402 */
[----:B------:R-:W-:-:S02]  /*23a20*/  IMAD R0, R7, -0x20, R0 ;  /* 0xffffffe007007824 */ /* 0x000fc400078e0200 */
[----:B------:R-:W4:Y:S01]  /*23a30*/  LDL.LU R187, [R1+0x8b0] ;  /* 0x0008b00001bb7983 */ /* 0x000f220000300800 */
[----:B------:R-:W-:Y:S02]  /*23a40*/  IADD3 R2, R2, -0x2, RZ ;  /* 0xfffffffe02027810 */ /* 0x000fe40007ffe0ff */
[----:B------:R-:W-:Y:S01]  /*23a50*/  ISETP.GT.AND P1, PT, R0, RZ, PT ;  /* 0x000000ff0000720c */ /* 0x000fe20003f24270 */
[----:B------:R-:W4:Y:S01]  /*23a60*/  LDL.LU R185, [R1+0x8b4] ;  /* 0x0008b40001b97983 */ /* 0x000f220000300800 */
[----:B------:R-:W-:Y:S02]  /*23a70*/  ISETP.GE.AND P0, PT, R7, R2, PT ;  /* 0x000000020700720c */ /* 0x000fe40003f06270 */
[----:B------:R-:W-:Y:S01]  /*23a80*/  SEL R2, RZ, 0x4, !P1 ;  /* 0x00000004ff027807 */ /* 0x000fe20004800000 */
[----:B------:R-:W4:Y:S01]  /*23a90*/  LDL.LU R184, [R1+0x8b8] ;  /* 0x0008b80001b87983 */ /* 0x000f220000300800 */
[----:B------:R-:W-:-:S03]  /*23aa0*/  UISETP.GT.AND UP0, UPT, UR6, 0x1, UPT ;  /* 0x000000010600788c */ /* 0x000fc6000bf04270 */
[----:B------:R-:W4:Y:S01]  /*23ab0*/  LDL.LU R3, [R1+0x8bc] ;  /* 0x0008bc0001037983 */ /* 0x000f220000300800 */
[----:B------:R-:W-:Y:S01]  /*23ac0*/  SEL R2, R2, RZ, !P0 ;  /* 0x000000ff02027207 */ /* 0x000fe20004000000 */
[----:B------:R-:W-:Y:S01]  /*23ad0*/  USEL UR6, UR6, URZ, !UP0 ;  /* 0x0000003f06067287 */ /* 0x000fe2000c000000 */
[----:B-1----:R-:W-:Y:S02]  /*23ae0*/  LOP3.LUT R6, R6, 0x1f, RZ, 0xc0, !PT ;  /* 0x0000001f06067812 */ /* 0x002fe400078ec0ff */
[----:B------:R-:W-:Y:S02]  /*23af0*/  ISETP.NE.U32.AND P1, PT, R2, RZ, PT ;  /* 0x000000ff0200720c */ /* 0x000fe40003f25070 */
[----:B------:R-:W-:Y:S01]  /*23b00*/  IADD3 R4, P2, R4, UR12, RZ ;  /* 0x0000000c04047c10 */ /* 0x000fe2000ff5e0ff */
[----:B------:R-:W-:Y:S01]  /*23b10*/  IMAD.U32 R2, RZ, RZ, UR6 ;  /* 0x00000006ff027e24 */ /* 0x000fe2000f8e00ff */
[----:B------:R-:W-:Y:S02]  /*23b20*/  SHF.L.U32 R6, R6, 0x2, RZ ;  /* 0x0000000206067819 */ /* 0x000fe400000006ff */
[----:B------:R-:W-:-:S03]  /*23b30*/  IADD3.X R5, R5, UR7, RZ, P2, !PT ;  /* 0x0000000705057c10 */ /* 0x000fc600097fe4ff */
[----:B------:R-:W-:Y:S01]  /*23b40*/  IMAD R2, R2, 0x8000, R6 ;  /* 0x0000800002027824 */ /* 0x000fe200078e0206 */
[----:B------:R1:W-:Y:S04]  /*23b50*/  STL [R1+0x888], R4 ;  /* 0x0008880401007387 */ /* 0x0003e80000100800 */
[----:B------:R1:W-:Y:S04]  /*23b60*/  STL [R1+0x884], R5 ;  /* 0x0008840501007387 */ /* 0x0003e80000100800 */
[----:B------:R-:W-:Y:S01]  /*23b70*/  @!PT LDS RZ, [RZ] ;  /* 0x00000000fffff984 */ /* 0x000fe20000000800 */
[----:B------:R-:W-:Y:S01]  /*23b80*/  @!PT LDS RZ, [RZ] ;  /* 0x00000000fffff984 */ /* 0x000fe20000000800 */
[----:B------:R-:W-:Y:S01]  /*23b90*/  @!PT LDS RZ, [RZ] ;  /* 0x00000000fffff984 */ /* 0x000fe20000000800 */
[----:B------:R1:W-:Y:S01]  /*23ba0*/  LDGSTS.E [R2], [R4.64], P1 ;  /* 0x0000000004027fae */ /* 0x0003e2000892184a */
[----:B--2---:R-:W-:-:S04]  /*23bb0*/  IADD3 R193, P2, R193, UR12, RZ ;  /* 0x0000000cc1c17c10 */ /* 0x004fc8000ff5e0ff */
[----:B-1----:R-:W-:Y:S02]  /*23bc0*/  MOV R4, R193 ;  /* 0x000000c100047202 */ /* 0x002fe40000000f00 */
[----:B---3--:R-:W-:Y:S02]  /*23bd0*/  IADD3 R186, P3, R186, UR12, RZ ;  /* 0x0000000cbaba7c10 */ /* 0x008fe4000ff7e0ff */
[----:B----4-:R-:W-:Y:S01]  /*23be0*/  IADD3.X R196, R196, UR7, RZ, P2, !PT ;  /* 0x00000007c4c47c10 */ /* 0x010fe200097fe4ff */
[----:B------:R-:W-:Y:S04]  /*23bf0*/  STL [R1+0x890], R193 ;  /* 0x000890c101007387 */ /* 0x000fe80000100800 */
[----:B------:R-:W-:Y:S01]  /*23c00*/  IMAD.MOV.U32 R5, RZ, RZ, R196 ;  /* 0x000000ffff057224 */ /* 0x000fe200078e00c4 */
[----:B------:R-:W-:Y:S04]  /*23c10*/  STL [R1+0x88c], R196 ;  /* 0x00088cc401007387 */ /* 0x000fe80000100800 */
[----:B------:R1:W-:Y:S04]  /*23c20*/  STL [R1+0x89c], R186 ;  /* 0x00089cba01007387 */ /* 0x0003e80000100800 */
[----:B------:R2:W-:Y:S01]  /*23c30*/  LDGSTS.E [R2+0x80], [R4.64], P1 ;  /* 0x0008000004027fae */ /* 0x0005e2000892184a */
[----:B------:R-:W-:-:S05]  /*23c40*/  IADD3.X R192, R192, UR7, RZ, P3, !PT ;  /* 0x00000007c0c07c10 */ /* 0x000fca0009ffe4ff */
[----:B------:R3:W-:Y:S01]  /*23c50*/  STL [R1+0x894], R192 ;  /* 0x000894c001007387 */ /* 0x0007e20000100800 */
[----:B--2---:R-:W-:-:S03]  /*23c60*/  IMAD.MOV.U32 R4, RZ, RZ, R186 ;  /* 0x000000ffff047224 */ /* 0x004fc600078e00ba */
[----:B------:R-:W2:Y:S04]  /*23c70*/  LDL.LU R197, [R1+0x8c0] ;  /* 0x0008c00001c57983 */ /* 0x000ea80000300800 */
[----:B-1----:R-:W4:Y:S04]  /*23c80*/  LDL.LU R186, [R1+0x8c4] ;  /* 0x0008c40001ba7983 */ /* 0x002f280000300800 */
[----:B------:R-:W2:Y:S04]  /*23c90*/  LDL.LU R196, [R1+0x990] ;  /* 0x0009900001c47983 */ /* 0x000ea80000300800 */
[----:B------:R-:W2:Y:S01]  /*23ca0*/  LDL.LU R195, [R1+0x994] ;  /* 0x0009940001c37983 */ /* 0x000ea20000300800 */
[----:B------:R-:W-:-:S05]  /*23cb0*/  IMAD.MOV.U32 R5, RZ, RZ, R192 ;  /* 0x000000ffff057224 */ /* 0x000fca00078e00c0 */
[----:B------:R1:W-:Y:S01]  /*23cc0*/  LDGSTS.E [R2+0x100], [R4.64], P1 ;  /* 0x0010000004027fae */ /* 0x0003e2000892184a */
[----:B------:R-:W-:-:S04]  /*23cd0*/  IADD3 R190, P2, R190, UR12, RZ ;  /* 0x0000000cbebe7c10 */ /* 0x000fc8000ff5e0ff */
[----:B------:R-:W-:Y:S02]  /*23ce0*/  IADD3.X R191, R191, UR7, RZ, P2, !PT ;  /* 0x00000007bfbf7c10 */ /* 0x000fe400097fe4ff */
[----:B------:R-:W-:Y:S01]  /*23cf0*/  IADD3 R188, P3, R188, UR12, RZ ;  /* 0x0000000cbcbc7c10 */ /* 0x000fe2000ff7e0ff */
[----:B------:R-:W-:Y:S03]  /*23d00*/  STL [R1+0x8a4], R190 ;  /* 0x0008a4be01007387 */ /* 0x000fe60000100800 */
[----:B------:R-:W-:Y:S01]  /*23d10*/  IADD3.X R189, R189, UR7, RZ, P3, !PT ;  /* 0x00000007bdbd7c10 */ /* 0x000fe20009ffe4ff */
[----:B------:R-:W-:Y:S01]  /*23d20*/  STL [R1+0x8a0], R191 ;  /* 0x0008a0bf01007387 */ /* 0x000fe20000100800 */
[----:B-1----:R-:W-:Y:S01]  /*23d30*/  MOV R4, R190 ;  /* 0x000000be00047202 */ /* 0x002fe20000000f00 */
[----:B------:R-:W-:Y:S02]  /*23d40*/  IMAD.MOV.U32 R5, RZ, RZ, R191 ;  /* 0x000000ffff057224 */ /* 0x000fe400078e00bf */
[----:B------:R1:W-:Y:S04]  /*23d50*/  STL [R1+0x8ac], R188 ;  /* 0x0008acbc01007387 */ /* 0x0003e80000100800 */
[----:B------:R1:W-:Y:S04]  /*23d60*/  STL [R1+0x8a8], R189 ;  /* 0x0008a8bd01007387 */ /* 0x0003e80000100800 */
[----:B------:R-:W2:Y:S04]  /*23d70*/  LDL.LU R194, [R1+0x998] ;  /* 0x0009980001c27983 */ /* 0x000ea80000300800 */
[----:B------:R-:W2:Y:S01]  /*23d80*/  LDL.LU R193, [R1+0x99c] ;  /* 0x00099c0001c17983 */ /* 0x000ea20000300800 */
[----:B------:R-:W-:-:S03]  /*23d90*/  IADD3 R185, P2, R185, UR12, RZ ;  /* 0x0000000cb9b97c10 */ /* 0x000fc6000ff5e0ff */
[----:B------:R1:W-:Y:S01]  /*23da0*/  LDGSTS.E [R2+0x180], [R4.64], P1 ;  /* 0x0018000004027fae */ /* 0x0003e2000892184a */
[----:B------:R-:W-:-:S03]  /*23db0*/  IADD3 R3, P3, R3, UR12, RZ ;  /* 0x0000000c03037c10 */ /* 0x000fc6000ff7e0ff */
[----:B---3--:R-:W3:Y:S01]  /*23dc0*/  LDL.LU R192, [R1+0x9a0] ;  /* 0x0009a00001c07983 */ /* 0x008ee20000300800 */
[----:B------:R-:W-:Y:S01]  /*23dd0*/  IADD3.X R187, R187, UR7, RZ, P2, !PT ;  /* 0x00000007bbbb7c10 */ /* 0x000fe200097fe4ff */
[----:B-1----:R-:W-:Y:S02]  /*23de0*/  IMAD.MOV.U32 R4, RZ, RZ, R188 ;  /* 0x000000ffff047224 */ /* 0x002fe400078e00bc */
[----:B------:R-:W3:Y:S01]  /*23df0*/  LDL.LU R188, [R1+0x9a4] ;  /* 0x0009a40001bc7983 */ /* 0x000ee20000300800 */
[----:B------:R-:W-:Y:S01]  /*23e00*/  IADD3.X R184, R184, UR7, RZ, P3, !PT ;  /* 0x00000007b8b87c10 */ /* 0x000fe20009ffe4ff */
[----:B------:R-:W-:Y:S02]  /*23e10*/  IMAD.MOV.U32 R5, RZ, RZ, R189 ;  /* 0x000000ffff057224 */ /* 0x000fe400078e00bd */
[----:B------:R-:W-:Y:S04]  /*23e20*/  STL [R1+0x8b4], R185 ;  /* 0x0008b4b901007387 */ /* 0x000fe80000100800 */
[----:B------:R1:W-:Y:S04]  /*23e30*/  STL [R1+0x8b0], R187 ;  /* 0x0008b0bb01007387 */ /* 0x0003e80000100800 */
[----:B------:R1:W-:Y:S04]  /*23e40*/  STL [R1+0x8bc], R3 ;  /* 0x0008bc0301007387 */ /* 0x0003e80000100800 */
[----:B------:R1:W-:Y:S04]  /*23e50*/  STL [R1+0x8b8], R184 ;  /* 0x0008b8b801007387 */ /* 0x0003e80000100800 */
[----:B------:R-:W3:Y:S04]  /*23e60*/  LDL.LU R191, [R1+0x9a8] ;  /* 0x0009a80001bf7983 */ /* 0x000ee80000300800 */
[----:B------:R1:W-:Y:S04]  /*23e70*/  LDGSTS.E [R2+0x200], [R4.64], P1 ;  /* 0x0020000004027fae */ /* 0x0003e8000892184a */
[----:B------:R-:W3:Y:S04]  /*23e80*/  LDL.LU R190, [R1+0x9ac] ;  /* 0x0009ac0001be7983 */ /* 0x000ee80000300800 */
[----:B------:R-:W3:Y:S01]  /*23e90*/  LDL.LU R189, [R1+0x9b0] ;  /* 0x0009b00001bd7983 */ /* 0x000ee20000300800 */
[----:B-1----:R-:W-:-:S03]  /*23ea0*/  IMAD.MOV.U32 R5, RZ, RZ, R187 ;  /* 0x000000ffff057224 */ /* 0x002fc600078e00bb */
[----:B------:R-:W3:Y:S01]  /*23eb0*/  LDL.LU R187, [R1+0x9b4] ;  /* 0x0009b40001bb7983 */ /* 0x000ee20000300800 */
[----:B------:R-:W-:Y:S02]  /*23ec0*/  MOV R4, R185 ;  /* 0x000000b900047202 */ /* 0x000fe40000000f00 */
[----:B------:R-:W-:Y:S01]  /*23ed0*/  ISETP.GT.AND P2, PT, R0, 0x4, PT ;  /* 0x000000040000780c */ /* 0x000fe20003f44270 */
[----:B------:R-:W3:Y:S04]  /*23ee0*/  LDL.LU R185, [R1+0x9bc] ;  /* 0x0009bc0001b97983 */ /* 0x000ee80000300800 */
[----:B------:R1:W-:Y:S02]  /*23ef0*/  LDGSTS.E [R2+0x280], [R4.64], P1 ;  /* 0x0028000004027fae */ /* 0x0003e4000892184a */
[----:B-1----:R-:W-:Y:S01]  /*23f00*/  IMAD.MOV.U32 R4, RZ, RZ, R3 ;  /* 0x000000ffff047224 */ /* 0x002fe200078e0003 */
[----:B------:R-:W-:Y:S01]  /*23f10*/  SEL R3, RZ, 0x4, !P2 ;  /* 0x00000004ff037807 */ /* 0x000fe20005000000 */
[----:B------:R-:W-:-:S02]  /*23f20*/  IMAD.MOV.U32 R5, RZ, RZ, R184 ;  /* 0x000000ffff057224 */ /* 0x000fc400078e00b8 */
[----:B------:R-:W3:Y:S01]  /*23f30*/  LDL.LU R184, [R1+0x9c4] ;  /* 0x0009c40001b87983 */ /* 0x000ee20000300800 */
[----:B------:R-:W-:-:S03]  /*23f40*/  SEL R3, R3, RZ, !P0 ;  /* 0x000000ff03037207 */ /* 0x000fc60004000000 */
[----:B------:R1:W-:Y:S01]  /*23f50*/  LDGSTS.E [R2+0x300], [R4.64], P1 ;  /* 0x0030000004027fae */ /* 0x0003e2000892184a */
[----:B------:R-:W-:Y:S02]  /*23f60*/  ISETP.NE.U32.AND P2, PT, R3, RZ, PT ;  /* 0x000000ff0300720c */ /* 0x000fe40003f45070 */
[----:B----4-:R-:W-:-:S04]  /*23f70*/  IADD3 R186, P3, R186, UR12, RZ ;  /* 0x0000000cbaba7c10 */ /* 0x010fc8000ff7e0ff */
[----:B--2---:R-:W-:Y:S02]  /*23f80*/  IADD3.X R197, R197, UR7, RZ, P3, !PT ;  /* 0x00000007c5c57c10 */ /* 0x004fe40009ffe4ff */
[----:B------:R-:W-:Y:S01]  /*23f90*/  IADD3 R195, P4, R195, UR12, RZ ;  /* 0x0000000cc3c37c10 */ /* 0x000fe2000ff9e0ff */
[----:B------:R2:W-:Y:S03]  /*23fa0*/  STL [R1+0x8c4], R186 ;  /* 0x0008c4ba01007387 */ /* 0x0005e60000100800 */
[----:B------:R-:W-:Y:S01]  /*23fb0*/  IADD3.X R196, R196, UR7, RZ, P4, !PT ;  /* 0x00000007c4c47c10 */ /* 0x000fe2000a7fe4ff */
[----:B------:R4:W-:Y:S01]  /*23fc0*/  STL [R1+0x8c0], R197 ;  /* 0x0008c0c501007387 */ /* 0x0009e20000100800 */
[----:B-1----:R-:W-:-:S03]  /*23fd0*/  MOV R4, R186 ;  /* 0x000000ba00047202 */ /* 0x002fc60000000f00 */
[----:B------:R-:W-:Y:S04]  /*23fe0*/  STL [R1+0x994], R195 ;  /* 0x000994c301007387 */ /* 0x000fe80000100800 */
[----:B--2---:R-:W2:Y:S04]  /*23ff0*/  LDL.LU R186, [R1+0x9b8] ;  /* 0x0009b80001ba7983 */ /* 0x004ea80000300800 */
[----:B------:R-:W-:Y:S04]  /*24000*/  STL [R1+0x990], R196 ;  /* 0x000990c401007387 */ /* 0x000fe80000100800 */
[----:B------:R-:W2:Y:S01]  /*24010*/  LDL.LU R3, [R1+0x9c0] ;  /* 0x0009c00001037983 */ /* 0x000ea20000300800 */
[----:B------:R-:W-:-:S05]  /*24020*/  IMAD.MOV.U32 R5, RZ, RZ, R197 ;  /* 0x000000ffff057224 */ /* 0x000fca00078e00c5 */
[----:B------:R1:W-:Y:S02]  /*24030*/  LDGSTS.E [R2+0x380], [R4.64], P1 ;  /* 0x0038000004027fae */ /* 0x0003e4000892184a */
[----:B-1----:R-:W-:Y:S02]  /*24040*/  IMAD.MOV.U32 R4, RZ, RZ, R195 ;  /* 0x000000ffff047224 */ /* 0x002fe400078e00c3 */
[----:B------:R-:W-:-:S05]  /*24050*/  IMAD.MOV.U32 R5, RZ, RZ, R196 ;  /* 0x000000ffff057224 */ /* 0x000fca00078e00c4 */
[----:B------:R1:W-:Y:S01]  /*24060*/  LDGSTS.E [R2+0x1000], [R4.64], P2 ;  /* 0x0100000004027fae */ /* 0x0003e2000912184a */
[----:B------:R-:W-:-:S04]  /*24070*/  IADD3 R193, P1, R193, UR12, RZ ;  /* 0x0000000cc1c17c10 */ /* 0x000fc8000ff3e0ff */
[----:B------:R-:W-:Y:S01]  /*24080*/  IADD3.X R194, R194, UR7, RZ, P1, !PT ;  /* 0x00000007c2c27c10 */ /* 0x000fe20008ffe4ff */
[----:B------:R-:W-:Y:S01]  /*24090*/  STL [R1+0x99c], R193 ;  /* 0x00099cc101007387 */ /* 0x000fe20000100800 */
[----:B-1----:R-:W-:-:S03]  /*240a0*/  MOV R4, R193 ;  /* 0x000000c100047202 */ /* 0x002fc60000000f00 */
[----:B------:R-:W-:Y:S01]  /*240b0*/  IMAD.MOV.U32 R5, RZ, RZ, R194 ;  /* 0x000000ffff057224 */ /* 0x000fe200078e00c2 */
[----:B------:R-:W-:Y:S04]  /*240c0*/  STL [R1+0x998], R194 ;  /* 0x000998c201007387 */ /* 0x000fe80000100800 */
[----:B------:R1:W-:Y:S01]  /*240d0*/  LDGSTS.E [R2+0x1080], [R4.64], P2 ;  /* 0x0108000004027fae */ /* 0x0003e2000912184a */
[----:B---3--:R-:W-:-:S04]  /*240e0*/  IADD3 R188, P3, R188, UR12, RZ ;  /* 0x0000000cbcbc7c10 */ /* 0x008fc8000ff7e0ff */
[----:B------:R-:W-:Y:S01]  /*240f0*/  IADD3.X R192, R192, UR7, RZ, P3, !PT ;  /* 0x00000007c0c07c10 */ /* 0x000fe20009ffe4ff */
[----:B------:R3:W-:Y:S01]  /*24100*/  STL [R1+0x9a4], R188 ;  /* 0x0009a4bc01007387 */ /* 0x0007e20000100800 */
[----:B-1----:R-:W-:-:S03]  /*24110*/  IMAD.MOV.U32 R4, RZ, RZ, R188 ;  /* 0x000000ffff047224 */ /* 0x002fc600078e00bc */
[----:B------:R1:W-:Y:S04]  /*24120*/  STL [R1+0x9a0], R192 ;  /* 0x0009a0c001007387 */ /* 0x0003e80000100800 */
[----:B----4-:R-:W3:Y:S04]  /*24130*/  LDL.LU R197, [R1+0x9c8] ;  /* 0x0009c80001c57983 */ /* 0x010ee80000300800 */
[----:B---3--:R-:W3:Y:S04]  /*24140*/  LDL.LU R188, [R1+0x9cc] ;  /* 0x0009cc0001bc7983 */ /* 0x008ee80000300800 */
[----:B------:R-:W3:Y:S04]  /*24150*/  LDL.LU R196, [R1+0xa90] ;  /* 0x000a900001c47983 */ /* 0x000ee80000300800 */
[----:B------:R-:W3:Y:S01]  /*24160*/  LDL.LU R195, [R1+0xa94] ;  /* 0x000a940001c37983 */ /* 0x000ee20000300800 */
[----:B------:R-:W-:Y:S01]  /*24170*/  IADD3 R190, P1, R190, UR12, RZ ;  /* 0x0000000cbebe7c10 */ /* 0x000fe2000ff3e0ff */
[----:B------:R-:W-:-:S03]  /*24180*/  IMAD.MOV.U32 R5, RZ, RZ, R192 ;  /* 0x000000ffff057224 */ /* 0x000fc600078e00c0 */
[----:B------:R-:W-:Y:S02]  /*24190*/  IADD3.X R191, R191, UR7, RZ, P1, !PT ;  /* 0x00000007bfbf7c10 */ /* 0x000fe40008ffe4ff */
[----:B------:R-:W-:Y:S01]  /*241a0*/  IADD3 R187, P3, R187, UR12, RZ ;  /* 0x0000000cbbbb7c10 */ /* 0x000fe2000ff7e0ff */
[----:B------:R-:W-:Y:S03]  /*241b0*/  STL [R1+0x9ac], R190 ;  /* 0x0009acbe01007387 */ /* 0x000fe60000100800 */
[----:B------:R-:W-:Y:S01]  /*241c0*/  IADD3.X R189, R189, UR7, RZ, P3, !PT ;  /* 0x00000007bdbd7c10 */ /* 0x000fe20009ffe4ff */
[----:B------:R-:W-:Y:S04]  /*241d0*/  STL [R1+0x9a8], R191 ;  /* 0x0009a8bf01007387 */ /* 0x000fe80000100800 */
[----:B------:R1:W-:Y:S04]  /*241e0*/  LDGSTS.E [R2+0x1100], [R4.64], P2 ;  /* 0x0110000004027fae */ /* 0x0003e8000912184a */
[----:B------:R1:W-:Y:S04]  /*241f0*/  STL [R1+0x9b4], R187 ;  /* 0x0009b4bb01007387 */ /* 0x0003e80000100800 */
[----:B------:R2:W-:Y:S01]  /*24200*/  STL [R1+0x9b0], R189 ;  /* 0x0009b0bd01007387 */ /* 0x0005e20000100800 */
[----:B-1----:R-:W-:Y:S01]  /*24210*/  MOV R4, R190 ;  /* 0x000000be00047202 */ /* 0x002fe20000000f00 */
[----:B------:R-:W-:-:S02]  /*24220*/  IMAD.MOV.U32 R5, RZ, RZ, R191 ;  /* 0x000000ffff057224 */ /* 0x000fc400078e00bf */
[----:B------:R-:W3:Y:S04]  /*24230*/  LDL.LU R194, [R1+0xa98] ;  /* 0x000a980001c27983 */ /* 0x000ee80000300800 */
[----:B------:R-:W3:Y:S04]  /*24240*/  LDL.LU R193, [R1+0xa9c] ;  /* 0x000a9c0001c17983 */ /* 0x000ee80000300800 */
[----:B------:R1:W-:Y:S04]  /*24250*/  LDGSTS.E [R2+0x1180], [R4.64], P2 ;  /* 0x0118000004027fae */ /* 0x0003e8000912184a */
[----:B------:R-:W3:Y:S01]  /*24260*/  LDL.LU R192, [R1+0xaa0] ;  /* 0x000aa00001c07983 */ /* 0x000ee20000300800 */
[----:B------:R-:W-:Y:S01]  /*24270*/  IADD3 R185, P1, R185, UR12, RZ ;  /* 0x0000000cb9b97c10 */ /* 0x000fe2000ff3e0ff */
[----:B-1----:R-:W-:-:S02]  /*24280*/  IMAD.MOV.U32 R4, RZ, RZ, R187 ;  /* 0x000000ffff047224 */ /* 0x002fc400078e00bb */
[----:B------:R-:W3:Y:S01]  /*24290*/  LDL.LU R187, [R1+0xaa4] ;  /* 0x000aa40001bb7983 */ /* 0x000ee20000300800 */
[----:B------:R-:W-:Y:S01]  /*242a0*/  IADD3 R184, P3, R184, UR12, RZ ;  /* 0x0000000cb8b87c10 */ /* 0x000fe2000ff7e0ff */
[----:B------:R-:W-:Y:S02]  /*242b0*/  IMAD.MOV.U32 R5, RZ, RZ, R189 ;  /* 0x000000ffff057224 */ /* 0x000fe400078e00bd */
[----:B------:R-:W-:Y:S04]  /*242c0*/  STL [R1+0x9bc], R185 ;  /* 0x0009bcb901007387 */ /* 0x000fe80000100800 */
[----:B------:R1:W-:Y:S01]  /*242d0*/  LDGSTS.E [R2+0x1200], [R4.64], P2 ;  /* 0x0120000004027fae */ /* 0x0003e2000912184a */
[----:B--2---:R-:W-:-:S05]  /*242e0*/  IADD3.X R186, R186, UR7, RZ, P1, !PT ;  /* 0x00000007baba7c10 */ /* 0x004fca0008ffe4ff */
[----:B------:R2:W-:Y:S01]  /*242f0*/  STL [R1+0x9b8], R186 ;  /* 0x0009b8ba01007387 */ /* 0x0005e20000100800 */
[----:B------:R-:W-:-:S03]  /*24300*/  IADD3.X R3, R3, UR7, RZ, P3, !PT ;  /* 0x0000000703037c10 */ /* 0x000fc60009ffe4ff */
[----:B------:R-:W-:Y:S01]  /*24310*/  STL [R1+0x9c4], R184 ;  /* 0x0009c4b801007387 */ /* 0x000fe20000100800 */
[----:B-1----:R-:W-:-:S03]  /*24320*/  IMAD.MOV.U32 R5, RZ, RZ, R186 ;  /* 0x000000ffff057224 */ /* 0x002fc600078e00ba */
[----:B------:R1:W-:Y:S04]  /*24330*/  STL [R1+0x9c0], R3 ;  /* 0x0009c00301007387 */ /* 0x0003e80000100800 */
[----:B------:R-:W4:Y:S04]  /*24340*/  LDL.LU R191, [R1+0xaa8] ;  /* 0x000aa80001bf7983 */ /* 0x000f280000300800 */
[----:B------:R-:W4:Y:S04]  /*24350*/  LDL.LU R190, [R1+0xaac] ;  /* 0x000aac0001be7983 */ /* 0x000f280000300800 */
[----:B------:R-:W4:Y:S04]  /*24360*/  LDL.LU R189, [R1+0xab0] ;  /* 0x000ab00001bd7983 */ /* 0x000f280000300800 */
[----:B--2---:R-:W2:Y:S01]  /*24370*/  LDL.LU R186, [R1+0xab4] ;  /* 0x000ab40001ba7983 */ /* 0x004ea20000300800 */
[----:B------:R-:W-:-:S02]  /*24380*/  MOV R4, R185 ;  /* 0x000000b900047202 */ /* 0x000fc40000000f00 */
[----:B------:R-:W-:Y:S01]  /*24390*/  ISETP.GT.AND P1, PT, R0, 0x8, PT ;  /* 0x000000080000780c */ /* 0x000fe20003f24270 */
[----:B------:R-:W2:Y:S04]  /*243a0*/  LDL.LU R185, [R1+0xabc] ;  /* 0x000abc0001b97983 */ /* 0x000ea80000300800 */
[----:B------:R1:W-:Y:S02]  /*243b0*/  LDGSTS.E [R2+0x1280], [R4.64], P2 ;  /* 0x0128000004027fae */ /* 0x0003e4000912184a */
[----:B-1----:R-:W-:Y:S01]  /*243c0*/  IMAD.MOV.U32 R5, RZ, RZ, R3 ;  /* 0x000000ffff057224 */ /* 0x002fe200078e0003 */
[----:B------:R-:W-:Y:S01]  /*243d0*/  SEL R3, RZ, 0x4, !P1 ;  /* 0x00000004ff037807 */ /* 0x000fe20004800000 */
[----:B------:R-:W-:Y:S02]  /*243e0*/  IMAD.MOV.U32 R4, RZ, RZ, R184 ;  /* 0x000000ffff047224 */ /* 0x000fe400078e00b8 */
[----:B------:R-:W2:Y:S01]  /*243f0*/  LDL.LU R184, [R1+0xac4] ;  /* 0x000ac40001b87983 */ /* 0x000ea20000300800 */
[----:B------:R-:W-:-:S03]  /*24400*/  SEL R3, R3, RZ, !P0 ;  /* 0x000000ff03037207 */ /* 0x000fc60004000000 */
[----:B------:R1:W-:Y:S01]  /*24410*/  LDGSTS.E [R2+0x1300], [R4.64], P2 ;  /* 0x0130000004027fae */ /* 0x0003e2000912184a */
[----:B------:R-:W-:Y:S02]  /*24420*/  ISETP.NE.U32.AND P1, PT, R3, RZ, PT ;  /* 0x000000ff0300720c */ /* 0x000fe40003f25070 */
[----:B---3--:R-:W-:-:S04]  /*24430*/  IADD3 R188, P3, R188, UR12, RZ ;  /* 0x0000000cbcbc7c10 */ /* 0x008fc8000ff7e0ff */
[----:B------:R-:W-:Y:S02]  /*24440*/  IADD3.X R197, R197, UR7, RZ, P3, !PT ;  /* 0x00000007c5c57c10 */ /* 0x000fe40009ffe4ff */
[----:B------:R-:W-:Y:S01]  /*24450*/  IADD3 R195, P4, R195, UR12, RZ ;  /* 0x0000000cc3c37c10 */ /* 0x000fe2000ff9e0ff */
[----:B------:R3:W-:Y:S01]  /*24460*/  STL [R1+0x9cc], R188 ;  /* 0x0009ccbc01007387 */ /* 0x0007e20000100800 */
[----:B-1----:R-:W-:Y:S02]  /*24470*/  MOV R4, R188 ;  /* 0x000000bc00047202 */ /* 0x002fe40000000f00 */
[----:B------:R-:W-:Y:S01]  /*24480*/  IADD3.X R196, R196, UR7, RZ, P4, !PT ;  /* 0x00000007c4c47c10 */ /* 0x000fe2000a7fe4ff */
[----:B------:R1:W-:Y:S01]  /*24490*/  STL [R1+0x9c8], R197 ;  /* 0x0009c8c501007387 */ /* 0x0003e20000100800 */
[----:B------:R-:W-:-:S03]  /*244a0*/  IMAD.MOV.U32 R5, RZ, RZ, R197 ;  /* 0x000000ffff057224 */ /* 0x000fc600078e00c5 */
[----:B------:R-:W-:Y:S04]  /*244b0*/  STL [R1+0xa94], R195 ;  /* 0x000a94c301007387 */ /* 0x000fe80000100800 */
[----:B---3--:R-:W3:Y:S04]  /*244c0*/  LDL.LU R188, [R1+0xab8] ;  /* 0x000ab80001bc7983 */ /* 0x008ee80000300800 */
[----:B------:R-:W-:Y:S04]  /*244d0*/  STL [R1+0xa90], R196 ;  /* 0x000a90c401007387 */ /* 0x000fe80000100800 */
[----:B------:R-:W3:Y:S04]  /*244e0*/  LDL.LU R3, [R1+0xac0] ;  /* 0x000ac00001037983 */ /* 0x000ee80000300800 */
[----:B------:R1:W-:Y:S02]  /*244f0*/  LDGSTS.E [R2+0x1380], [R4.64], P2 ;  /* 0x0138000004027fae */ /* 0x0003e4000912184a */
[----:B-1----:R-:W-:Y:S01]  /*24500*/  IMAD.MOV.U32 R4, RZ, RZ, R195 ;  /* 0x000000ffff047224 */ /* 0x002fe200078e00c3 */
[----:B------:R-:W-:Y:S01]  /*24510*/  IADD3 R193, P2, R193, UR12, RZ ;  /* 0x0000000cc1c17c10 */ /* 0x000fe2000ff5e0ff */
[----:B------:R-:W-:-:S03]  /*24520*/  IMAD.MOV.U32 R5, RZ, RZ, R196 ;  /* 0x000000ffff057224 */ /* 0x000fc600078e00c4 */
[----:B------:R-:W-:Y:S02]  /*24530*/  IADD3.X R194, R194, UR7, RZ, P2, !PT ;  /* 0x00000007c2c27c10 */ /* 0x000fe400097fe4ff */
[----:B------:R1:W-:Y:S04]  /*24540*/  LDGSTS.E [R2+0x2000], [R4.64], P1 ;  /* 0x0200000004027fae */ /* 0x0003e8000892184a */
[----:B------:R-:W-:Y:S01]  /*24550*/  STL [R1+0xa9c], R193 ;  /* 0x000a9cc101007387 */ /* 0x000fe20000100800 */
[----:B------:R-:W-:Y:S01]  /*24560*/  IADD3 R187, P3, R187, UR12, RZ ;  /* 0x0000000cbbbb7c10 */ /* 0x000fe2000ff7e0ff */
[----:B-1----:R-:W-:Y:S01]  /*24570*/  IMAD.MOV.U32 R5, RZ, RZ, R194 ;  /* 0x000000ffff057224 */ /* 0x002fe200078e00c2 */
[----:B------:R-:W-:Y:S02]  /*24580*/  MOV R4, R193 ;  /* 0x000000c100047202 */ /* 0x000fe40000000f00 */
[----:B------:R-:W-:Y:S01]  /*24590*/  IADD3.X R192, R192, UR7, RZ, P3, !PT ;  /* 0x00000007c0c07c10 */ /* 0x000fe20009ffe4ff */
[----:B------:R-:W-:Y:S04]  /*245a0*/  STL [R1+0xa98], R194 ;  /* 0x000a98c201007387 */ /* 0x000fe80000100800 */
[----:B------:R1:W-:Y:S04]  /*245b0*/  STL [R1+0xaa4], R187 ;  /* 0x000aa4bb01007387 */ /* 0x0003e80000100800 */
[----:B------:R1:W-:Y:S04]  /*245c0*/  LDGSTS.E [R2+0x2080], [R4.64], P1 ;  /* 0x0208000004027fae */ /* 0x0003e8000892184a */
[----:B------:R2:W-:Y:S04]  /*245d0*/  STL [R1+0xaa0], R192 ;  /* 0x000aa0c001007387 */ /* 0x0005e80000100800 */
[----:B------:R-:W3:Y:S01]  /*245e0*/  LDL.LU R197, [R1+0xac8] ;  /* 0x000ac80001c57983 */ /* 0x000ee20000300800 */
[----:B-1----:R-:W-:-:S03]  /*245f0*/  IMAD.MOV.U32 R4, RZ, RZ, R187 ;  /* 0x000000ffff047224 */ /* 0x002fc600078e00bb */
[----:B------:R-:W3:Y:S04]  /*24600*/  LDL.LU R187, [R1+0xacc] ;  /* 0x000acc0001bb7983 */ /* 0x000ee80000300800 */
[----:B------:R-:W3:Y:S04]  /*24610*/  LDL.LU R196, [R1+0xb90] ;  /* 0x000b900001c47983 */ /* 0x000ee80000300800 */
[----:B------:R-:W3:Y:S01]  /*24620*/  LDL.LU R195, [R1+0xb94] ;  /* 0x000b940001c37983 */ /* 0x000ee20000300800 */
[----:B------:R-:W-:-:S05]  /*24630*/  IMAD.MOV.U32 R5, RZ, RZ, R192 ;  /* 0x000000ffff057224 */ /* 0x000fca00078e00c0 */
[----:B------:R1:W-:Y:S01]  /*24640*/  LDGSTS.E [R2+0x2100], [R4.64], P1 ;  /* 0x0210000004027fae */ /* 0x0003e2000892184a */
[----:B----4-:R-:W-:-:S04]  /*24650*/  IADD3 R190, P2, R190, UR12, RZ ;  /* 0x0000000cbebe7c10 */ /* 0x010fc8000ff5e0ff */
[----:B------:R-:W-:Y:S02]  /*24660*/  IADD3.X R191, R191, UR7, RZ, P2, !PT ;  /* 0x00000007bfbf7c10 */ /* 0x000fe400097fe4ff */
[----:B--2---:R-:W-:Y:S01]  /*24670*/  IADD3 R186, P3, R186, UR12, RZ ;  /* 0x0000000cbaba7c10 */ /* 0x004fe2000ff7e0ff */
[----:B------:R-:W-:Y:S03]  /*24680*/  STL [R1+0xaac], R190 ;  /* 0x000aacbe01007387 */ /* 0x000fe60000100800 */
[----:B------:R-:W-:Y:S01]  /*24690*/  IADD3.X R189, R189, UR7, RZ, P3, !PT ;  /* 0x00000007bdbd7c10 */ /* 0x000fe20009ffe4ff */
[----:B------:R-:W-:Y:S01]  /*246a0*/  STL [R1+0xaa8], R191 ;  /* 0x000aa8bf01007387 */ /* 0x000fe20000100800 */
[----:B-1----:R-:W-:Y:S01]  /*246b0*/  MOV R4, R190 ;  /* 0x000000be00047202 */ /* 0x002fe20000000f00 */
[----:B------:R-:W-:Y:S02]  /*246c0*/  IMAD.MOV.U32 R5, RZ, RZ, R191 ;  /* 0x000000ffff057224 */ /* 0x000fe400078e00bf */
[----:B------:R1:W-:Y:S04]  /*246d0*/  STL [R1+0xab4], R186 ;  /* 0x000ab4ba01007387 */ /* 0x0003e80000100800 */
[----:B------:R2:W-:Y:S04]  /*246e0*/  STL [R1+0xab0], R189 ;  /* 0x000ab0bd01007387 */ /* 0x0005e80000100800 */
[----:B------:R-:W4:Y:S04]  /*246f0*/  LDL.LU R194, [R1+0xb98] ;  /* 0x000b980001c27983 */ /* 0x000f280000300800 */
[----:B------:R-:W4:Y:S04]  /*24700*/  LDL.LU R193, [R1+0xb9c] ;  /* 0x000b9c0001c17983 */ /* 0x000f280000300800 */
[----:B------:R1:W-:Y:S04]  /*24710*/  LDGSTS.E [R2+0x2180], [R4.64], P1 ;  /* 0x0218000004027fae */ /* 0x0003e8000892184a */
[----:B------:R-:W4:Y:S01]  /*24720*/  LDL.LU R192, [R1+0xba0] ;  /* 0x000ba00001c07983 */ /* 0x000f220000300800 */
[----:B-1----:R-:W-:-:S03]  /*24730*/  IMAD.MOV.U32 R4, RZ, RZ, R186 ;  /* 0x000000ffff047224 */ /* 0x002fc600078e00ba */
[----:B------:R-:W4:Y:S01]  /*24740*/  LDL.LU R186, [R1+0xba4] ;  /* 0x000ba40001ba7983 */ /* 0x000f220000300800 */
[----:B------:R-:W-:Y:S02]  /*24750*/  IADD3 R185, P2, R185, UR12, RZ ;  /* 0x0000000cb9b97c10 */ /* 0x000fe4000ff5e0ff */
[----:B------:R-:W-:Y:S01]  /*24760*/  IADD3 R184, P3, R184, UR12, RZ ;  /* 0x0000000cb8b87c10 */ /* 0x000fe2000ff7e0ff */
[----:B------:R-:W-:Y:S02]  /*24770*/  IMAD.MOV.U32 R5, RZ, RZ, R189 ;  /* 0x000000ffff057224 */ /* 0x000fe400078e00bd */
[----:B------:R-:W-:Y:S04]  /*24780*/  STL [R1+0xabc], R185 ;  /* 0x000abcb901007387 */ /* 0x000fe80000100800 */
[----:B------:R1:W-:Y:S01]  /*24790*/  LDGSTS.E [R2+0x2200], [R4.64], P1 ;  /* 0x0220000004027fae */ /* 0x0003e2000892184a */
[----:B---3--:R-:W-:-:S05]  /*247a0*/  IADD3.X R188, R188, UR7, RZ, P2, !PT ;  /* 0x00000007bcbc7c10 */ /* 0x008fca00097fe4ff */
[----:B------:R3:W-:Y:S01]  /*247b0*/  STL [R1+0xab8], R188 ;  /* 0x000ab8bc01007387 */ /* 0x0007e20000100800 */
[----:B------:R-:W-:-:S03]  /*247c0*/  IADD3.X R3, R3, UR7, RZ, P3, !PT ;  /* 0x0000000703037c10 */ /* 0x000fc60009ffe4ff */
[----:B------:R-:W-:Y:S01]  /*247d0*/  STL [R1+0xac4], R184 ;  /* 0x000ac4b801007387 */ /* 0x000fe20000100800 */
[----:B-1----:R-:W-:-:S03]  /*247e0*/  IMAD.MOV.U32 R5, RZ, RZ, R188 ;  /* 0x000000ffff057224 */ /* 0x002fc600078e00bc */
[----:B------:R1:W-:Y:S04]  /*247f0*/  STL [R1+0xac0], R3 ;  /* 0x000ac00301007387 */ /* 0x0003e80000100800 */
[----:B------:R-:W4:Y:S04]  /*24800*/  LDL.LU R191, [R1+0xba8] ;  /* 0x000ba80001bf7983 */ /* 0x000f280000300800 */
[----:B------:R-:W4:Y:S04]  /*24810*/  LDL.LU R190, [R1+0xbac] ;  /* 0x000bac0001be7983 */ /* 0x000f280000300800 */
[----:B--2---:R-:W3:Y:S04]  /*24820*/  LDL.LU R189, [R1+0xbb0] ;  /* 0x000bb00001bd7983 */ /* 0x004ee80000300800 */
[----:B---3--:R-:W3:Y:S01]  /*24830*/  LDL.LU R188, [R1+0xbb4] ;  /* 0x000bb40001bc7983 */ /* 0x008ee20000300800 */
[----:B------:R-:W-:-:S02]  /*24840*/  MOV R4, R185 ;  /* 0x000000b900047202 */ /* 0x000fc40000000f00 */
[----:B------:R-:W-:Y:S01]  /*24850*/  ISETP.GT.AND P2, PT, R0, 0xc, PT ;  /* 0x0000000c0000780c */ /* 0x000fe20003f44270 */
[----:B------:R-:W3:Y:S04]  /*24860*/  LDL.LU R185, [R1+0xbbc] ;  /* 0x000bbc0001b97983 */ /* 0x000ee80000300800 */
[----:B------:R1:W-:Y:S02]  /*24870*/  LDGSTS.E [R2+0x2280], [R4.64], P1 ;  /* 0x0228000004027fae */ /* 0x0003e4000892184a */
[----:B-1----:R-:W-:Y:S01]  /*24880*/  IMAD.MOV.U32 R5, RZ, RZ, R3 ;  /* 0x000000ffff057224 */ /* 0x002fe200078e0003 */
[----:B------:R-:W-:Y:S01]  /*24890*/  SEL R3, RZ, 0x4, !P2 ;  /* 0x00000004ff037807 */ /* 0x000fe20005000000 */
[----:B------:R-:W-:Y:S02]  /*248a0*/  IMAD.MOV.U32 R4, RZ, RZ, R184 ;  /* 0x000000ffff047224 */ /* 0x000fe400078e00b8 */
[----:B------:R-:W3:Y:S01]  /*248b0*/  LDL.LU R184, [R1+0xbc4] ;  /* 0x000bc40001b87983 */ /* 0x000ee20000300800 */
[----:B------:R-:W-:-:S03]  /*248c0*/  SEL R3, R3, RZ, !P0 ;  /* 0x000000ff03037207 */ /* 0x000fc60004000000 */
[----:B------:R1:W-:Y:S01]  /*248d0*/  LDGSTS.E [R2+0x2300], [R4.64], P1 ;  /* 0x0230000004027fae */ /* 0x0003e2000892184a */
[----:B------:R-:W-:Y:S02]  /*248e0*/  ISETP.NE.U32.AND P2, PT, R3, RZ, PT ;  /* 0x000000ff0300720c */ /* 0x000fe40003f45070 */
[----:B------:R-:W-:-:S04]  /*248f0*/  IADD3 R187, P3, R187, UR12, RZ ;  /* 0x0000000cbbbb7c10 */ /* 0x000fc8000ff7e0ff */
[----:B------:R-:W-:Y:S02]  /*24900*/  IADD3.X R197, R197, UR7, RZ, P3, !PT ;  /* 0x00000007c5c57c10 */ /* 0x000fe40009ffe4ff */
[----:B------:R-:W-:Y:S01]  /*24910*/  IADD3 R195, P4, R195, UR12, RZ ;  /* 0x0000000cc3c37c10 */ /* 0x000fe2000ff9e0ff */
[----:B------:R1:W-:Y:S03]  /*24920*/  STL [R1+0xacc], R187 ;  /* 0x000accbb01007387 */ /* 0x0003e60000100800 */
[----:B------:R-:W-:Y:S01]  /*24930*/  IADD3.X R196, R196, UR7, RZ, P4, !PT ;  /* 0x00000007c4c47c10 */ /* 0x000fe2000a7fe4ff */
[----:B------:R4:W-:Y:S01]  /*24940*/  STL [R1+0xac8], R197 ;  /* 0x000ac8c501007387 */ /* 0x0009e20000100800 */
[----:B-1----:R-:W-:-:S03]  /*24950*/  MOV R4, R187 ;  /* 0x000000bb00047202 */ /* 0x002fc60000000f00 */
[----:B------:R-:W-:Y:S01]  /*24960*/  STL [R1+0xb94], R195 ;  /* 0x000b94c301007387 */ /* 0x000fe20000100800 */
[----:B------:R-:W-:-:S03]  /*24970*/  IMAD.MOV.U32 R5, RZ, RZ, R197 ;  /* 0x000000ffff057224 */ /* 0x000fc600078e00c5 */
[----:B------:R-:W3:Y:S04]  /*24980*/  LDL.LU R187, [R1+0xbb8] ;  /* 0x000bb80001bb7983 */ /* 0x000ee80000300800 */
[----:B------:R-:W-:Y:S04]  /*24990*/  STL [R1+0xb90], R196 ;  /* 0x000b90c401007387 */ /* 0x000fe80000100800 */
[----:B------:R-:W3:Y:S04]  /*249a0*/  LDL.LU R3, [R1+0xbc0] ;  /* 0x000bc00001037983 */ /* 0x000ee80000300800 */
[----:B------:R1:W-:Y:S02]  /*249b0*/  LDGSTS.E [R2+0x2380], [R4.64], P1 ;  /* 0x0238000004027fae */ /* 0x0003e4000892184a */
[----:B-1----:R-:W-:-:S02]  /*249c0*/  IMAD.MOV.U32 R4, RZ, RZ, R195 ;  /* 0x000000ffff047224 */ /* 0x002fc400078e00c3 */
[----:B------:R-:W-:-:S05]  /*249d0*/  IMAD.MOV.U32 R5, RZ, RZ, R196 ;  /* 0x000000ffff057224 */ /* 0x000fca00078e00c4 */
[----:B------:R1:W-:Y:S01]  /*249e0*/  LDGSTS.E [R2+0x3000], [R4.64], P2 ;  /* 0x0300000004027fae */ /* 0x0003e2000912184a */
[----:B----4-:R-:W-:-:S04]  /*249f0*/  IADD3 R193, P1, R193, UR12, RZ ;  /* 0x0000000cc1c17c10 */ /* 0x010fc8000ff3e0ff */
[----:B------:R-:W-:Y:S02]  /*24a00*/  IADD3.X R194, R194, UR7, RZ, P1, !PT ;  /* 0x00000007c2c27c10 */ /* 0x000fe40008ffe4ff */
[----:B-1----:R-:W-:Y:S01]  /*24a10*/  MOV R4, R193 ;  /* 0x000000c100047202 */ /* 0x002fe20000000f00 */
[----:B------:R-:W-:Y:S02]  /*24a20*/  STL [R1+0xb9c], R193 ;  /* 0x000b9cc101007387 */ /* 0x000fe40000100800 */
[----:B------:R-:W-:Y:S02]  /*24a30*/  IMAD.MOV.U32 R5, RZ, RZ, R194 ;  /* 0x000000ffff057224 */ /* 0x000fe400078e00c2 */
[----:B------:R-:W-:Y:S04]  /*24a40*/  STL [R1+0xb98], R194 ;  /* 0x000b98c201007387 */ /* 0x000fe80000100800 */
[----:B------:R1:W-:Y:S01]  /*24a50*/  LDGSTS.E [R2+0x3080], [R4.64], P2 ;  /* 0x0308000004027fae */ /* 0x0003e2000912184a */
[----:B------:R-:W-:-:S04]  /*24a60*/  IADD3 R186, P3, R186, UR12, RZ ;  /* 0x0000000cbaba7c10 */ /* 0x000fc8000ff7e0ff */
[----:B------:R-:W-:Y:S01]  /*24a70*/  IADD3.X R192, R192, UR7, RZ, P3, !PT ;  /* 0x00000007c0c07c10 */ /* 0x000fe20009ffe4ff */
[----:B------:R4:W-:Y:S04]  /*24a80*/  STL [R1+0xba4], R186 ;  /* 0x000ba4ba01007387 */ /* 0x0009e80000100800 */
[----:B------:R3:W-:Y:S01]  /*24a90*/  STL [R1+0xba0], R192 ;  /* 0x000ba0c001007387 */ /* 0x0007e20000100800 */
[----:B-1----:R-:W-:-:S03]  /*24aa0*/  IMAD.MOV.U32 R4, RZ, RZ, R186 ;  /* 0x000000ffff047224 */ /* 0x002fc600078e00ba */
[----:B------:R-:W2:Y:S04]  /*24ab0*/  LDL.LU R197, [R1+0xbc8] ;  /* 0x000bc80001c57983 */ /* 0x000ea80000300800 */
[----:B----4-:R-:W4:Y:S04]  /*24ac0*/  LDL.LU R186, [R1+0xbcc] ;  /* 0x000bcc0001ba7983 */ /* 0x010f280000300800 */
[----:B------:R-:W2:Y:S04]  /*24ad0*/  LDL.LU R196, [R1+0xc90] ;  /* 0x000c900001c47983 */ /* 0x000ea80000300800 */
[----:B------:R-:W2:Y:S01]  /*24ae0*/  LDL.LU R195, [R1+0xc94] ;  /* 0x000c940001c37983 */ /* 0x000ea20000300800 */
[----:B------:R-:W-:-:S05]  /*24af0*/  IMAD.MOV.U32 R5, RZ, RZ, R192 ;  /* 0x000000ffff057224 */ /* 0x000fca00078e00c0 */
[----:B------:R1:W-:Y:S01]  /*24b00*/  LDGSTS.E [R2+0x3100], [R4.64], P2 ;  /* 0x0310000004027fae */ /* 0x0003e2000912184a */
[----:B------:R-:W-:-:S04]  /*24b10*/  IADD3 R190, P1, R190, UR12, RZ ;  /* 0x0000000cbebe7c10 */ /* 0x000fc8000ff3e0ff */
[----:B------:R-:W-:Y:S02]  /*24b20*/  IADD3.X R191, R191, UR7, RZ, P1, !PT ;  /* 0x00000007bfbf7c10 */ /* 0x000fe40008ffe4ff */
[----:B---3--:R-:W-:Y:S01]  /*24b30*/  IADD3 R188, P3, R188, UR12, RZ ;  /* 0x0000000cbcbc7c10 */ /* 0x008fe2000ff7e0ff */
[----:B------:R-:W-:Y:S03]  /*24b40*/  STL [R1+0xbac], R190 ;  /* 0x000bacbe01007387 */ /* 0x000fe60000100800 */
[----:B------:R-:W-:Y:S01]  /*24b50*/  IADD3.X R189, R189, UR7, RZ, P3, !PT ;  /* 0x00000007bdbd7c10 */ /* 0x000fe20009ffe4ff */
[----:B------:R-:W-:Y:S01]  /*24b60*/  STL [R1+0xba8], R191 ;  /* 0x000ba8bf01007387 */ /* 0x000fe20000100800 */
[----:B-1----:R-:W-:Y:S01]  /*24b70*/  MOV R4, R190 ;  /* 0x000000be00047202 */ /* 0x002fe20000000f00 */
[----:B------:R-:W-:Y:S02]  /*24b80*/  IMAD.MOV.U32 R5, RZ, RZ, R191 ;  /* 0x000000ffff057224 */ /* 0x000fe400078e00bf */
[----:B------:R-:W-:Y:S04]  /*24b90*/  STL [R1+0xbb4], R188 ;  /* 0x000bb4bc01007387 */ /* 0x000fe80000100800 */
[----:B------:R1:W-:Y:S04]  /*24ba0*/  STL [R1+0xbb0], R189 ;  /* 0x000bb0bd01007387 */ /* 0x0003e80000100800 */
[----:B------:R-:W3:Y:S04]  /*24bb0*/  LDL.LU R194, [R1+0xc98] ;  /* 0x000c980001c27983 */ /* 0x000ee80000300800 */
[----:B------:R-:W3:Y:S01]  /*24bc0*/  LDL.LU R193, [R1+0xc9c] ;  /* 0x000c9c0001c17983 */ /* 0x000ee20000300800 */
[----:B------:R-:W-:-:S03]  /*24bd0*/  IADD3 R185, P1, R185, UR12, RZ ;  /* 0x0000000cb9b97c10 */ /* 0x000fc6000ff3e0ff */
[----:B------:R1:W-:Y:S01]  /*24be0*/  LDGSTS.E [R2+0x3180], [R4.64], P2 ;  /* 0x0318000004027fae */ /* 0x0003e2000912184a */
[----:B------:R-:W-:-:S03]  /*24bf0*/  IADD3 R184, P3, R184, UR12, RZ ;  /* 0x0000000cb8b87c10 */ /* 0x000fc6000ff7e0ff */
[----:B------:R-:W3:Y:S01]  /*24c00*/  LDL.LU R192, [R1+0xca0] ;  /* 0x000ca00001c07983 */ /* 0x000ee20000300800 */
[----:B-1----:R-:W-:-:S03]  /*24c10*/  IMAD.MOV.U32 R5, RZ, RZ, R189 ;  /* 0x000000ffff057224 */ /* 0x002fc600078e00bd */
[----:B------:R-:W3:Y:S01]  /*24c20*/  LDL.LU R189, [R1+0xca4] ;  /* 0x000ca40001bd7983 */ /* 0x000ee20000300800 */
[----:B------:R-:W-:-:S03]  /*24c30*/  IMAD.MOV.U32 R4, RZ, RZ, R188 ;  /* 0x000000ffff047224 */ /* 0x000fc600078e00bc */
[----:B------:R-:W-:Y:S04]  /*24c40*/  STL [R1+0xbbc], R185 ;  /* 0x000bbcb901007387 */ /* 0x000fe80000100800 */
[----:B------:R1:W-:Y:S01]  /*24c50*/  LDGSTS.E [R2+0x3200], [R4.64], P2 ;  /* 0x0320000004027fae */ /* 0x0003e2000912184a */
[----:B------:R-:W-:-:S05]  /*24c60*/  IADD3.X R187, R187, UR7, RZ, P1, !PT ;  /* 0x00000007bbbb7c10 */ /* 0x000fca0008ffe4ff */
[----:B------:R1:W-:Y:S01]  /*24c70*/  STL [R1+0xbb8], R187 ;  /* 0x000bb8bb01007387 */ /* 0x0003e20000100800 */
[----:B------:R-:W-:-:S03]  /*24c80*/  IADD3.X R3, R3, UR7, RZ, P3, !PT ;  /* 0x0000000703037c10 */ /* 0x000fc60009ffe4ff */
[----:B------:R-:W-:Y:S01]  /*24c90*/  STL [R1+0xbc4], R184 ;  /* 0x000bc4b801007387 */ /* 0x000fe20000100800 */
[----:B-1----:R-:W-:-:S03]  /*24ca0*/  IMAD.MOV.U32 R5, RZ, RZ, R187 ;  /* 0x000000ffff057224 */ /* 0x002fc600078e00bb */
[----:B------:R1:W-:Y:S04]  /*24cb0*/  STL [R1+0xbc0], R3 ;  /* 0x000bc00301007387 */ /* 0x0003e80000100800 */
[----:B------:R-:W3:Y:S04]  /*24cc0*/  LDL.LU R191, [R1+0xca8] ;  /* 0x000ca80001bf7983 */ /* 0x000ee80000300800 */
[----:B------:R-:W3:Y:S04]  /*24cd0*/  LDL.LU R190, [R1+0xcac] ;  /* 0x000cac0001be7983 */ /* 0x000ee80000300800 */
[----:B------:R-:W3:Y:S04]  /*24ce0*/  LDL.LU R188, [R1+0xcb0] ;  /* 0x000cb00001bc7983 */ /* 0x000ee80000300800 */
[----:B------:R-:W3:Y:S01]  /*24cf0*/  LDL.LU R187, [R1+0xcb4] ;  /* 0x000cb40001bb7983 */ /* 0x000ee20000300800 */
        /* <DEDUP_REMOVED lines=11> */
[----:B----4-:R-:W-:-:S04]  /*24db0*/  IADD3 R186, P3, R186, UR12, RZ ;  /* 0x0000000cbaba7c10 */ /* 0x010fc8000ff7e0ff */
[----:B--2---:R-:W-:Y:S02]  /*24dc0*/  IADD3.X R197, R197, UR7, RZ, P3, !PT ;  /* 0x00000007c5c57c10 */ /* 0x004fe40009ffe4ff */
[----:B------:R-:W-:Y:S01]  /*24dd0*/  IADD3 R195, P4, R195, UR12, RZ ;  /* 0x0000000cc3c37c10 */ /* 0x000fe2000ff9e0ff */
[----:B------:R2:W-:Y:S01]  /*24de0*/  STL [R1+0xbcc], R186 ;  /* 0x000bccba01007387 */ /* 0x0005e20000100800 */
[----:B-1----:R-:W-:Y:S02]  /*24df0*/  MOV R4, R186 ;  /* 0x000000ba00047202 */ /* 0x002fe40000000f00 */
[----:B------:R-:W-:Y:S01]  /*24e00*/  IADD3.X R196, R196, UR7, RZ, P4, !PT ;  /* 0x00000007c4c47c10 */ /* 0x000fe2000a7fe4ff */
[----:B------:R1:W-:Y:S04]  /*24e10*/  STL [R1+0xbc8], R197 ;  /* 0x000bc8c501007387 */ /* 0x0003e80000100800 */
[----:B------:R-:W-:Y:S04]  /*24e20*/  STL [R1+0xc94], R195 ;  /* 0x000c94c301007387 */ /* 0x000fe80000100800 */
[----:B--2---:R-:W2:Y:S04]  /*24e30*/  LDL.LU R186, [R1+0xcb8] ;  /* 0x000cb80001ba7983 */ /* 0x004ea80000300800 */
[----:B------:R-:W-:Y:S04]  /*24e40*/  STL [R1+0xc90], R196 ;  /* 0x000c90c401007387 */ /* 0x000fe80000100800 */
[----:B------:R-:W4:Y:S01]  /*24e50*/  LDL.LU R3, [R1+0xcc0] ;  /* 0x000cc00001037983 */ /* 0x000f220000300800 */
[----:B------:R-:W-:-:S05]  /*24e60*/  IMAD.MOV.U32 R5, RZ, RZ, R197 ;  /* 0x000000ffff057224 */ /* 0x000fca00078e00c5 */
[----:B------:R1:W-:Y:S02]  /*24e70*/  LDGSTS.E [R2+0x3380], [R4.64], P2 ;  /* 0x0338000004027fae */ /* 0x0003e4000912184a */
[----:B-1----:R-:W-:Y:S02]  /*24e80*/  IMAD.MOV.U32 R4, RZ, RZ, R195 ;  /* 0x000000ffff047224 */ /* 0x002fe400078e00c3 */
[----:B------:R-:W-:-:S05]  /*24e90*/  IMAD.MOV.U32 R5, RZ, RZ, R196 ;  /* 0x000000ffff057224 */ /* 0x000fca00078e00c4 */
[----:B------:R1:W-:Y:S01]  /*24ea0*/  LDGSTS.E [R2+0x4000], [R4.64], P1 ;  /* 0x0400000004027fae */ /* 0x0003e2000892184a */
[----:B---3--:R-:W-:-:S04]  /*24eb0*/  IADD3 R193, P2, R193, UR12, RZ ;  /* 0x0000000cc1c17c10 */ /* 0x008fc8000ff5e0ff */
[----:B------:R-:W-:Y:S01]  /*24ec0*/  IADD3.X R194, R194, UR7, RZ, P2, !PT ;  /* 0x00000007c2c27c10 */ /* 0x000fe200097fe4ff */
[----:B------:R-:W-:Y:S01]  /*24ed0*/  STL [R1+0xc9c], R193 ;  /* 0x000c9cc101007387 */ /* 0x000fe20000100800 */
[----:B-1----:R-:W-:-:S03]  /*24ee0*/  MOV R4, R193 ;  /* 0x000000c100047202 */ /* 0x002fc60000000f00 */
[----:B------:R-:W-:Y:S01]  /*24ef0*/  IMAD.MOV.U32 R5, RZ, RZ, R194 ;  /* 0x000000ffff057224 */ /* 0x000fe200078e00c2 */
[----:B------:R-:W-:Y:S04]  /*24f00*/  STL [R1+0xc98], R194 ;  /* 0x000c98c201007387 */ /* 0x000fe80000100800 */
[----:B------:R1:W-:Y:S01]  /*24f10*/  LDGSTS.E [R2+0x4080], [R4.64], P1 ;  /* 0x0408000004027fae */ /* 0x0003e2000892184a */
[----:B------:R-:W-:-:S04]  /*24f20*/  IADD3 R189, P3, R189, UR12, RZ ;  /* 0x0000000cbdbd7c10 */ /* 0x000fc8000ff7e0ff */
[----:B------:R-:W-:Y:S01]  /*24f30*/  IADD3.X R192, R192, UR7, RZ, P3, !PT ;  /* 0x00000007c0c07c10 */ /* 0x000fe20009ffe4ff */
[----:B------:R3:W-:Y:S01]  /*24f40*/  STL [R1+0xca4], R189 ;  /* 0x000ca4bd01007387 */ /* 0x0007e20000100800 */
[----:B-1----:R-:W-:-:S03]  /*24f50*/  IMAD.MOV.U32 R4, RZ, RZ, R189 ;  /* 0x000000ffff047224 */ /* 0x002fc600078e00bd */
[----:B------:R1:W-:Y:S04]  /*24f60*/  STL [R1+0xca0], R192 ;  /* 0x000ca0c001007387 */ /* 0x0003e80000100800 */
[----:B------:R-:W4:Y:S04]  /*24f70*/  LDL.LU R197, [R1+0xcc8] ;  /* 0x000cc80001c57983 */ /* 0x000f280000300800 */
[----:B---3--:R-:W3:Y:S01]  /*24f80*/  LDL.LU R189, [R1+0xccc] ;  /* 0x000ccc0001bd7983 */ /* 0x008ee20000300800 */
[----:B------:R-:W-:-:S03]  /*24f90*/  IMAD.MOV.U32 R5, RZ, RZ, R192 ;  /* 0x000000ffff057224 */ /* 0x000fc600078e00c0 */
[----:B------:R-:W3:Y:S04]  /*24fa0*/  LDL.LU R196, [R1+0xd90] ;  /* 0x000d900001c47983 */ /* 0x000ee80000300800 */
[----:B------:R-:W3:Y:S04]  /*24fb0*/  LDL.LU R195, [R1+0xd94] ;  /* 0x000d940001c37983 */ /* 0x000ee80000300800 */
        /* <DEDUP_REMOVED lines=12> */
[----:B------:R-:W3:Y:S04]  /*25080*/  LDL.LU R193, [R1+0xd9c] ;  /* 0x000d9c0001c17983 */ /* 0x000ee80000300800 */
[----:B------:R1:W-:Y:S04]  /*25090*/  LDGSTS.E [R2+0x4180], [R4.64], P1 ;  /* 0x0418000004027fae */ /* 0x0003e8000892184a */
[----:B------:R-:W3:Y:S01]  /*250a0*/  LDL.LU R192, [R1+0xda0] ;  /* 0x000da00001c07983 */ /* 0x000ee20000300800 */
[----:B------:R-:W-:Y:S01]  /*250b0*/  IADD3 R185, P2, R185, UR12, RZ ;  /* 0x0000000cb9b97c10 */ /* 0x000fe2000ff5e0ff */
[----:B-1----:R-:W-:-:S02]  /*250c0*/  IMAD.MOV.U32 R5, RZ, RZ, R188 ;  /* 0x000000ffff057224 */ /* 0x002fc400078e00bc */
[----:B------:R-:W3:Y:S01]  /*250d0*/  LDL.LU R188, [R1+0xda4] ;  /* 0x000da40001bc7983 */ /* 0x000ee20000300800 */
[----:B------:R-:W-:Y:S01]  /*250e0*/  IMAD.MOV.U32 R4, RZ, RZ, R187 ;  /* 0x000000ffff047224 */ /* 0x000fe200078e00bb */
[----:B------:R-:W-:Y:S02]  /*250f0*/  IADD3 R184, P3, R184, UR12, RZ ;  /* 0x0000000cb8b87c10 */ /* 0x000fe4000ff7e0ff */
[----:B------:R1:W-:Y:S04]  /*25100*/  STL [R1+0xcbc], R185 ;  /* 0x000cbcb901007387 */ /* 0x0003e80000100800 */
[----:B------:R1:W-:Y:S02]  /*25110*/  LDGSTS.E [R2+0x4200], [R4.64], P1 ;  /* 0x0420000004027fae */ /* 0x0003e4000892184a */
[----:B-1----:R-:W-:-:S02]  /*25120*/  MOV R4, R185 ;  /* 0x000000b900047202 */ /* 0x002fc40000000f00 */
[----:B--2---:R-:W-:-:S05]  /*25130*/  IADD3.X R186, R186, UR7, RZ, P2, !PT ;  /* 0x00000007baba7c10 */ /* 0x004fca00097fe4ff */
[----:B------:R-:W-:Y:S01]  /*25140*/  IMAD.MOV.U32 R5, RZ, RZ, R186 ;  /* 0x000000ffff057224 */ /* 0x000fe200078e00ba */
[----:B----4-:R-:W-:Y:S01]  /*25150*/  IADD3.X R3, R3, UR7, RZ, P3, !PT ;  /* 0x0000000703037c10 */ /* 0x010fe20009ffe4ff */
[----:B------:R-:W-:Y:S04]  /*25160*/  STL [R1+0xcb8], R186 ;  /* 0x000cb8ba01007387 */ /* 0x000fe80000100800 */
[----:B------:R1:W-:Y:S04]  /*25170*/  STL [R1+0xcc4], R184 ;  /* 0x000cc4b801007387 */ /* 0x0003e80000100800 */
[----:B------:R2:W-:Y:S04]  /*25180*/  STL [R1+0xcc0], R3 ;  /* 0x000cc00301007387 */ /* 0x0005e80000100800 */
[----:B------:R-:W4:Y:S04]  /*25190*/  LDL.LU R191, [R1+0xda8] ;  /* 0x000da80001bf7983 */ /* 0x000f280000300800 */
[----:B------:R1:W-:Y:S04]  /*251a0*/  LDGSTS.E [R2+0x4280], [R4.64], P1 ;  /* 0x0428000004027fae */ /* 0x0003e8000892184a */
[----:B------:R-:W4:Y:S04]  /*251b0*/  LDL.LU R190, [R1+0xdac] ;  /* 0x000dac0001be7983 */ /* 0x000f280000300800 */
[----:B------:R-:W4:Y:S01]  /*251c0*/  LDL.LU R185, [R1+0xdb0] ;  /* 0x000db00001b97983 */ /* 0x000f220000300800 */
[----:B-1----:R-:W-:-:S03]  /*251d0*/  IMAD.MOV.U32 R4, RZ, RZ, R184 ;  /* 0x000000ffff047224 */ /* 0x002fc600078e00b8 */
[----:B------:R-:W4:Y:S01]  /*251e0*/  LDL.LU R184, [R1+0xdb4] ;  /* 0x000db40001b87983 */ /* 0x000f220000300800 */
[----:B------:R-:W-:Y:S01]  /*251f0*/  ISETP.GT.AND P2, PT, R0, 0x14, PT ;  /* 0x000000140000780c */ /* 0x000fe20003f44270 */
[----:B------:R-:W-:Y:S02]  /*25200*/  IMAD.MOV.U32 R5, RZ, RZ, R3 ;  /* 0x000000ffff057224 */ /* 0x000fe400078e0003 */
[----:B------:R-:W4:Y:S01]  /*25210*/  LDL.LU R187, [R1+0xdbc] ;  /* 0x000dbc0001bb7983 */ /* 0x000f220000300800 */
[----:B--2---:R-:W-:-:S03]  /*25220*/  SEL R3, RZ, 0x4, !P2 ;  /* 0x00000004ff037807 */ /* 0x004fc60005000000 */
[----:B------:R1:W-:Y:S01]  /*25230*/  LDGSTS.E [R2+0x4300], [R4.64], P1 ;  /* 0x0430000004027fae */ /* 0x0003e2000892184a */
[----:B------:R-:W-:-:S03]  /*25240*/  SEL R3, R3, RZ, !P0 ;  /* 0x000000ff03037207 */ /* 0x000fc60004000000 */
[----:B------:R-:W2:Y:S01]  /*25250*/  LDL.LU R186, [R1+0xdc4] ;  /* 0x000dc40001ba7983 */ /* 0x000ea20000300800 */
[----:B------:R-:W-:Y:S02]  /*25260*/  ISETP.NE.U32.AND P2, PT, R3, RZ, PT ;  /* 0x000000ff0300720c */ /* 0x000fe40003f45070 */
[----:B---3--:R-:W-:-:S04]  /*25270*/  IADD3 R189, P3, R189, UR12, RZ ;  /* 0x0000000cbdbd7c10 */ /* 0x008fc8000ff7e0ff */
[----:B------:R-:W-:Y:S02]  /*25280*/  IADD3.X R197, R197, UR7, RZ, P3, !PT ;  /* 0x00000007c5c57c10 */ /* 0x000fe40009ffe4ff */
[----:B------:R-:W-:-:S03]  /*25290*/  IADD3 R195, P4, R195, UR12, RZ ;  /* 0x0000000cc3c37c10 */ /* 0x000fc6000ff9e0ff */
[----:B-1----:R-:W-:Y:S01]  /*252a0*/  IMAD.MOV.U32 R5, RZ, RZ, R197 ;  /* 0x000000ffff057224 */ /* 0x002fe200078e00c5 */
[----:B------:R-:W-:Y:S01]  /*252b0*/  MOV R4, R189 ;  /* 0x000000bd00047202 */ /* 0x000fe20000000f00 */
[----:B------:R1:W-:Y:S01]  /*252c0*/  STL [R1+0xccc], R189 ;  /* 0x000cccbd01007387 */ /* 0x0003e20000100800 */
[----:B------:R-:W-:-:S03]  /*252d0*/  IADD3.X R196, R196, UR7, RZ, P4, !PT ;  /* 0x00000007c4c47c10 */ /* 0x000fc6000a7fe4ff */
[----:B------:R3:W-:Y:S04]  /*252e0*/  STL [R1+0xcc8], R197 ;  /* 0x000cc8c501007387 */ /* 0x0007e80000100800 */
[----:B------:R-:W-:Y:S04]  /*252f0*/  STL [R1+0xd94], R195 ;  /* 0x000d94c301007387 */ /* 0x000fe80000100800 */
[----:B-1----:R-:W2:Y:S04]  /*25300*/  LDL.LU R189, [R1+0xdb8] ;  /* 0x000db80001bd7983 */ /* 0x002ea80000300800 */
[----:B------:R1:W-:Y:S04]  /*25310*/  LDGSTS.E [R2+0x4380], [R4.64], P1 ;  /* 0x0438000004027fae */ /* 0x0003e8000892184a */
[----:B------:R-:W-:Y:S04]  /*25320*/  STL [R1+0xd90], R196 ;  /* 0x000d90c401007387 */ /* 0x000fe80000100800 */
[----:B------:R-:W2:Y:S01]  /*25330*/  LDL.LU R3, [R1+0xdc0] ;  /* 0x000dc00001037983 */ /* 0x000ea20000300800 */
[----:B-1----:R-:W-:-:S02]  /*25340*/  IMAD.MOV.U32 R4, RZ, RZ, R195 ;  /* 0x000000ffff047224 */ /* 0x002fc400078e00c3 */
[----:B------:R-:W-:-:S05]  /*25350*/  IMAD.MOV.U32 R5, RZ, RZ, R196 ;  /* 0x000000ffff057224 */ /* 0x000fca00078e00c4 */
[----:B------:R1:W-:Y:S01]  /*25360*/  LDGSTS.E [R2+0x5000], [R4.64], P2 ;  /* 0x0500000004027fae */ /* 0x0003e2000912184a */
[----:B------:R-:W-:-:S04]  /*25370*/  IADD3 R193, P1, R193, UR12, RZ ;  /* 0x0000000cc1c17c10 */ /* 0x000fc8000ff3e0ff */
        /* <DEDUP_REMOVED lines=9> */
[----:B------:R-:W-:Y:S01]  /*25410*/  STL [R1+0xda0], R192 ;  /* 0x000da0c001007387 */ /* 0x000fe20000100800 */
[----:B-1----:R-:W-:-:S03]  /*25420*/  IMAD.MOV.U32 R4, RZ, RZ, R188 ;  /* 0x000000ffff047224 */ /* 0x002fc600078e00bc */
[----:B---3--:R-:W3:Y:S04]  /*25430*/  LDL.LU R197, [R1+0xdc8] ;  /* 0x000dc80001c57983 */ /* 0x008ee80000300800 */
[----:B------:R-:W3:Y:S04]  /*25440*/  LDL.LU R188, [R1+0xdcc] ;  /* 0x000dcc0001bc7983 */ /* 0x000ee80000300800 */
[----:B------:R-:W3:Y:S04]  /*25450*/  LDL.LU R196, [R1+0xe90] ;  /* 0x000e900001c47983 */ /* 0x000ee80000300800 */
[----:B------:R-:W3:Y:S01]  /*25460*/  LDL.LU R195, [R1+0xe94] ;  /* 0x000e940001c37983 */ /* 0x000ee20000300800 */
[----:B------:R-:W-:-:S05]  /*25470*/  IMAD.MOV.U32 R5, RZ, RZ, R192 ;  /* 0x000000ffff057224 */ /* 0x000fca00078e00c0 */
[----:B------:R1:W-:Y:S01]  /*25480*/  LDGSTS.E [R2+0x5100], [R4.64], P2 ;  /* 0x0510000004027fae */ /* 0x0003e2000912184a */
[----:B----4-:R-:W-:-:S04]  /*25490*/  IADD3 R190, P1, R190, UR12, RZ ;  /* 0x0000000cbebe7c10 */ /* 0x010fc8000ff3e0ff */
        /* <DEDUP_REMOVED lines=9> */
[----:B------:R-:W4:Y:S04]  /*25530*/  LDL.LU R194, [R1+0xe98] ;  /* 0x000e980001c27983 */ /* 0x000f280000300800 */
[----:B------:R-:W4:Y:S04]  /*25540*/  LDL.LU R193, [R1+0xe9c] ;  /* 0x000e9c0001c17983 */ /* 0x000f280000300800 */
[----:B------:R1:W-:Y:S02]  /*25550*/  LDGSTS.E [R2+0x5180], [R4.64], P2 ;  /* 0x0518000004027fae */ /* 0x0003e4000912184a */
[----:B-1----:R-:W-:-:S02]  /*25560*/  IMAD.MOV.U32 R5, RZ, RZ, R185 ;  /* 0x000000ffff057224 */ /* 0x002fc400078e00b9 */
[----:B------:R-:W-:Y:S01]  /*25570*/  IMAD.MOV.U32 R4, RZ, RZ, R184 ;  /* 0x000000ffff047224 */ /* 0x000fe200078e00b8 */
[----:B------:R-:W4:Y:S04]  /*25580*/  LDL.LU R185, [R1+0xea0] ;  /* 0x000ea00001b97983 */ /* 0x000f280000300800 */
[----:B------:R-:W4:Y:S01]  /*25590*/  LDL.LU R184, [R1+0xea4] ;  /* 0x000ea40001b87983 */ /* 0x000f220000300800 */
[----:B------:R-:W-:Y:S02]  /*255a0*/  IADD3 R187, P1, R187, UR12, RZ ;  /* 0x0000000cbbbb7c10 */ /* 0x000fe4000ff3e0ff */
[----:B--2---:R-:W-:Y:S01]  /*255b0*/  IADD3 R186, P3, R186, UR12, RZ ;  /* 0x0000000cbaba7c10 */ /* 0x004fe2000ff7e0ff */
[----:B------:R1:W-:Y:S04]  /*255c0*/  LDGSTS.E [R2+0x5200], [R4.64], P2 ;  /* 0x0520000004027fae */ /* 0x0003e8000912184a */
[----:B------:R-:W-:Y:S01]  /*255d0*/  STL [R1+0xdbc], R187 ;  /* 0x000dbcbb01007387 */ /* 0x000fe20000100800 */
[----:B------:R-:W-:-:S05]  /*255e0*/  IADD3.X R189, R189, UR7, RZ, P1, !PT ;  /* 0x00000007bdbd7c10 */ /* 0x000fca0008ffe4ff */
[----:B------:R2:W-:Y:S01]  /*255f0*/  STL [R1+0xdb8], R189 ;  /* 0x000db8bd01007387 */ /* 0x0005e20000100800 */
[----:B-1----:R-:W-:-:S03]  /*25600*/  IMAD.MOV.U32 R5, RZ, RZ, R189 ;  /* 0x000000ffff057224 */ /* 0x002fc600078e00bd */
[----:B------:R-:W-:Y:S01]  /*25610*/  STL [R1+0xdc4], R186 ;  /* 0x000dc4ba01007387 */ /* 0x000fe20000100800 */
[----:B------:R-:W-:-:S03]  /*25620*/  IADD3.X R3, R3, UR7, RZ, P3, !PT ;  /* 0x0000000703037c10 */ /* 0x000fc60009ffe4ff */
[----:B------:R-:W4:Y:S04]  /*25630*/  LDL.LU R191, [R1+0xeac] ;  /* 0x000eac0001bf7983 */ /* 0x000f280000300800 */
[----:B------:R1:W-:Y:S04]  /*25640*/  STL [R1+0xdc0], R3 ;  /* 0x000dc00301007387 */ /* 0x0003e80000100800 */
[----:B--2---:R-:W2:Y:S04]  /*25650*/  LDL.LU R189, [R1+0xeb4] ;  /* 0x000eb40001bd7983 */ /* 0x004ea80000300800 */
[----:B------:R-:W2:Y:S01]  /*25660*/  LDL.LU R192, [R1+0xea8] ;  /* 0x000ea80001c07983 */ /* 0x000ea20000300800 */
[----:B------:R-:W-:-:S03]  /*25670*/  MOV R4, R187 ;  /* 0x000000bb00047202 */ /* 0x000fc60000000f00 */
[----:B------:R-:W2:Y:S01]  /*25680*/  LDL.LU R190, [R1+0xeb0] ;  /* 0x000eb00001be7983 */ /* 0x000ea20000300800 */
[----:B------:R-:W-:-:S03]  /*25690*/  ISETP.GT.AND P1, PT, R0, 0x18, PT ;  /* 0x000000180000780c */ /* 0x000fc60003f24270 */
[----:B------:R1:W-:Y:S04]  /*256a0*/  LDGSTS.E [R2+0x5280], [R4.64], P2 ;  /* 0x0528000004027fae */ /* 0x0003e8000912184a */
[----:B------:R-:W2:Y:S01]  /*256b0*/  LDL.LU R187, [R1+0xebc] ;  /* 0x000ebc0001bb7983 */ /* 0x000ea20000300800 */
[----:B-1----:R-:W-:Y:S02]  /*256c0*/  IMAD.MOV.U32 R4, RZ, RZ, R186 ;  /* 0x000000ffff047224 */ /* 0x002fe400078e00ba */
[----:B------:R-:W-:Y:S01]  /*256d0*/  IMAD.MOV.U32 R5, RZ, RZ, R3 ;  /* 0x000000ffff057224 */ /* 0x000fe200078e0003 */
[----:B------:R-:W-:Y:S01]  /*256e0*/  SEL R3, RZ, 0x4, !P1 ;  /* 0x00000004ff037807 */ /* 0x000fe20004800000 */
[----:B------:R-:W2:Y:S03]  /*256f0*/  LDL.LU R186, [R1+0xec4] ;  /* 0x000ec40001ba7983 */ /* 0x000ea60000300800 */
[----:B------:R-:W-:Y:S01]  /*25700*/  SEL R3, R3, RZ, !P0 ;  /* 0x000000ff03037207 */ /* 0x000fe20004000000 */
[----:B------:R1:W-:Y:S03]  /*25710*/  LDGSTS.E [R2+0x5300], [R4.64], P2 ;  /* 0x0530000004027fae */ /* 0x0003e6000912184a */
[----:B------:R-:W-:-:S02]  /*25720*/  ISETP.NE.U32.AND P1, PT, R3, RZ, PT ;  /* 0x000000ff0300720c */ /* 0x000fc40003f25070 */
[----:B---3--:R-:W-:-:S04]  /*25730*/  IADD3 R188, P3, R188, UR12, RZ ;  /* 0x0000000cbcbc7c10 */ /* 0x008fc8000ff7e0ff */
[----:B------:R-:W-:Y:S01]  /*25740*/  IADD3.X R197, R197, UR7, RZ, P3, !PT ;  /* 0x00000007c5c57c10 */ /* 0x000fe20009ffe4ff */
[----:B------:R3:W-:Y:S01]  /*25750*/  STL [R1+0xdcc], R188 ;  /* 0x000dccbc01007387 */ /* 0x0007e20000100800 */
[----:B------:R-:W-:-:S03]  /*25760*/  IADD3 R195, P4, R195, UR12, RZ ;  /* 0x0000000cc3c37c10 */ /* 0x000fc6000ff9e0ff */
[----:B------:R-:W-:Y:S01]  /*25770*/  STL [R1+0xdc8], R197 ;  /* 0x000dc8c501007387 */ /* 0x000fe20000100800 */
[----:B-1----:R-:W-:Y:S02]  /*25780*/  MOV R4, R188 ;  /* 0x000000bc00047202 */ /* 0x002fe40000000f00 */
[----:B------:R-:W-:Y:S01]  /*25790*/  IADD3.X R196, R196, UR7, RZ, P4, !PT ;  /* 0x00000007c4c47c10 */ /* 0x000fe2000a7fe4ff */
[----:B------:R-:W-:Y:S04]  /*257a0*/  STL [R1+0xe94], R195 ;  /* 0x000e94c301007387 */ /* 0x000fe80000100800 */
[----:B---3--:R-:W4:Y:S01]  /*257b0*/  LDL.LU R188, [R1+0xeb8] ;  /* 0x000eb80001bc7983 */ /* 0x008f220000300800 */
[----:B------:R-:W-:-:S03]  /*257c0*/  IMAD.MOV.U32 R5, RZ, RZ, R197 ;  /* 0x000000ffff057224 */ /* 0x000fc600078e00c5 */
[----:B------:R-:W-:Y:S04]  /*257d0*/  STL [R1+0xe90], R196 ;  /* 0x000e90c401007387 */ /* 0x000fe80000100800 */
[----:B------:R-:W4:Y:S04]  /*257e0*/  LDL.LU R3, [R1+0xec0] ;  /* 0x000ec00001037983 */ /* 0x000f280000300800 */
[----:B------:R1:W-:Y:S02]  /*257f0*/  LDGSTS.E [R2+0x5380], [R4.64], P2 ;  /* 0x0538000004027fae */ /* 0x0003e4000912184a */
[----:B-1----:R-:W-:-:S02]  /*25800*/  IMAD.MOV.U32 R4, RZ, RZ, R195 ;  /* 0x000000ffff047224 */ /* 0x002fc400078e00c3 */
[----:B------:R-:W-:-:S05]  /*25810*/  IMAD.MOV.U32 R5, RZ, RZ, R196 ;  /* 0x000000ffff057224 */ /* 0x000fca00078e00c4 */
[----:B------:R1:W-:Y:S01]  /*25820*/  LDGSTS.E [R2+0x6000], [R4.64], P1 ;  /* 0x0600000004027fae */ /* 0x0003e2000892184a */
[----:B----4-:R-:W-:-:S04]  /*25830*/  IADD3 R193, P2, R193, UR12, RZ ;  /* 0x0000000cc1c17c10 */ /* 0x010fc8000ff5e0ff */
[----:B------:R-:W-:Y:S02]  /*25840*/  IADD3.X R194, R194, UR7, RZ, P2, !PT ;  /* 0x00000007c2c27c10 */ /* 0x000fe400097fe4ff */
[----:B-1----:R-:W-:-:S03]  /*25850*/  MOV R4, R193 ;  /* 0x000000c100047202 */ /* 0x002fc60000000f00 */
[----:B------:R-:W-:Y:S01]  /*25860*/  IMAD.MOV.U32 R5, RZ, RZ, R194 ;  /* 0x000000ffff057224 */ /* 0x000fe200078e00c2 */
[----:B------:R-:W-:Y:S04]  /*25870*/  STL [R1+0xe9c], R193 ;  /* 0x000e9cc101007387 */ /* 0x000fe80000100800 */
[----:B------:R-:W-:Y:S04]  /*25880*/  STL [R1+0xe98], R194 ;  /* 0x000e98c201007387 */ /* 0x000fe80000100800 */
[----:B------:R1:W-:Y:S01]  /*25890*/  LDGSTS.E [R2+0x6080], [R4.64], P1 ;  /* 0x0608000004027fae */ /* 0x0003e2000892184a */
[----:B------:R-:W-:-:S04]  /*258a0*/  IADD3 R184, P3, R184, UR12, RZ ;  /* 0x0000000cb8b87c10 */ /* 0x000fc8000ff7e0ff */
[----:B------:R-:W-:Y:S01]  /*258b0*/  IADD3.X R185, R185, UR7, RZ, P3, !PT ;  /* 0x00000007b9b97c10 */ /* 0x000fe20009ffe4ff */
[----:B------:R-:W-:Y:S01]  /*258c0*/  STL [R1+0xea4], R184 ;  /* 0x000ea4b801007387 */ /* 0x000fe20000100800 */
[----:B-1----:R-:W-:-:S03]  /*258d0*/  IMAD.MOV.U32 R4, RZ, RZ, R184 ;  /* 0x000000ffff047224 */ /* 0x002fc600078e00b8 */
[----:B------:R1:W-:Y:S01]  /*258e0*/  STL [R1+0xea0], R185 ;  /* 0x000ea0b901007387 */ /* 0x0003e20000100800 */
[----:B------:R-:W-:-:S05]  /*258f0*/  IMAD.MOV.U32 R5, RZ, RZ, R185 ;  /* 0x000000ffff057224 */ /* 0x000fca00078e00b9 */
[----:B------:R4:W-:Y:S04]  /*25900*/  LDGSTS.E [R2+0x6100], [R4.64], P1 ;  /* 0x0610000004027fae */ /* 0x0009e8000892184a */
[----:B-1----:R-:W3:Y:S04]  /*25910*/  LDL.LU R185, [R1+0xec8] ;  /* 0x000ec80001b97983 */ /* 0x002ee80000300800 */
[----:B------:R-:W3:Y:S01]  /*25920*/  LDL.LU R184, [R1+0xecc] ;  /* 0x000ecc0001b87983 */ /* 0x000ee20000300800 */
[----:B------:R-:W-:Y:S02]  /*25930*/  IADD3 R191, P2, R191, UR12, RZ ;  /* 0x0000000cbfbf7c10 */ /* 0x000fe4000ff5e0ff */
[----:B--2---:R-:W-:-:S02]  /*25940*/  IADD3 R189, P3, R189, UR12, RZ ;  /* 0x0000000cbdbd7c10 */ /* 0x004fc4000ff7e0ff */
[----:B------:R-:W-:Y:S01]  /*25950*/  IADD3.X R192, R192, UR7, RZ, P2, !PT ;  /* 0x00000007c0c07c10 */ /* 0x000fe200097fe4ff */
[----:B------:R1:W-:Y:S01]  /*25960*/  STL [R1+0xeac], R191 ;  /* 0x000eacbf01007387 */ /* 0x0003e20000100800 */
[----:B------:R-:W-:-:S03]  /*25970*/  IADD3.X R190, R190, UR7, RZ, P3, !PT ;  /* 0x00000007bebe7c10 */ /* 0x000fc60009ffe4ff */
[----:B------:R2:W-:Y:S04]  /*25980*/  STL [R1+0xea8], R192 ;  /* 0x000ea8c001007387 */ /* 0x0005e80000100800 */
[----:B------:R-:W-:Y:S04]  /*25990*/  STL [R1+0xeb4], R189 ;  /* 0x000eb4bd01007387 */ /* 0x000fe80000100800 */
[----:B------:R1:W-:Y:S04]  /*259a0*/  STL [R1+0xeb0], R190 ;  /* 0x000eb0be01007387 */ /* 0x0003e80000100800 */
[----:B------:R-:W3:Y:S04]  /*259b0*/  LDL.LU R198, [R1+0xf90] ;  /* 0x000f900001c67983 */ /* 0x000ee80000300800 */
[----:B------:R-:W3:Y:S01]  /*259c0*/  LDL.LU R197, [R1+0xf94] ;  /* 0x000f940001c57983 */ /* 0x000ee20000300800 */
[----:B------:R-:W-:-:S03]  /*259d0*/  IADD3 R187, P2, R187, UR12, RZ ;  /* 0x0000000cbbbb7c10 */ /* 0x000fc6000ff5e0ff */
[----:B------:R-:W3:Y:S01]  /*259e0*/  LDL.LU R196, [R1+0xf98] ;  /* 0x000f980001c47983 */ /* 0x000ee20000300800 */
[----:B------:R-:W-:-:S03]  /*259f0*/  IADD3 R186, P3, R186, UR12, RZ ;  /* 0x0000000cbaba7c10 */ /* 0x000fc6000ff7e0ff */
[----:B------:R-:W3:Y:S01]  /*25a00*/  LDL.LU R195, [R1+0xf9c] ;  /* 0x000f9c0001c37983 */ /* 0x000ee20000300800 */
[----:B----4-:R-:W-:Y:S01]  /*25a10*/  MOV R4, R191 ;  /* 0x000000bf00047202 */ /* 0x010fe20000000f00 */
[----:B------:R-:W-:Y:S02]  /*25a20*/  IMAD.MOV.U32 R5, RZ, RZ, R192 ;  /* 0x000000ffff057224 */ /* 0x000fe400078e00c0 */
[----:B------:R-:W4:Y:S04]  /*25a30*/  LDL.LU R193, [R1+0xfa4] ;  /* 0x000fa40001c17983 */ /* 0x000f280000300800 */
[----:B-1----:R-:W4:Y:S04]  /*25a40*/  LDL.LU R191, [R1+0xfac] ;  /* 0x000fac0001bf7983 */ /* 0x002f280000300800 */
[----:B------:R-:W-:Y:S04]  /*25a50*/  STL [R1+0xebc], R187 ;  /* 0x000ebcbb01007387 */ /* 0x000fe80000100800 */
[----:B------:R1:W-:Y:S01]  /*25a60*/  LDGSTS.E [R2+0x6180], [R4.64], P1 ;  /* 0x0618000004027fae */ /* 0x0003e2000892184a */
[----:B------:R-:W-:Y:S01]  /*25a70*/  IADD3.X R188, R188, UR7, RZ, P2, !PT ;  /* 0x00000007bcbc7c10 */ /* 0x000fe200097fe4ff */
[----:B-1----:R-:W-:-:S02]  /*25a80*/  IMAD.MOV.U32 R4, RZ, RZ, R189 ;  /* 0x000000ffff047224 */ /* 0x002fc400078e00bd */
[----:B------:R-:W-:Y:S02]  /*25a90*/  IMAD.MOV.U32 R5, RZ, RZ, R190 ;  /* 0x000000ffff057224 */ /* 0x000fe400078e00be */
[----:B------:R1:W-:Y:S01]  /*25aa0*/  STL [R1+0xeb8], R188 ;  /* 0x000eb8bc01007387 */ /* 0x0003e20000100800 */
[----:B------:R-:W-:-:S03]  /*25ab0*/  IADD3.X R3, R3, UR7, RZ, P3, !PT ;  /* 0x0000000703037c10 */ /* 0x000fc60009ffe4ff */
[----:B------:R-:W-:Y:S04]  /*25ac0*/  STL [R1+0xec4], R186 ;  /* 0x000ec4ba01007387 */ /* 0x000fe80000100800 */
[----:B------:R-:W4:Y:S04]  /*25ad0*/  LDL.LU R194, [R1+0xfa0] ;  /* 0x000fa00001c27983 */ /* 0x000f280000300800 */
[----:B------:R1:W-:Y:S04]  /*25ae0*/  STL [R1+0xec0], R3 ;  /* 0x000ec00301007387 */ /* 0x0003e80000100800 */
[----:B--2---:R-:W2:Y:S04]  /*25af0*/  LDL.LU R192, [R1+0xfa8] ;  /* 0x000fa80001c07983 */ /* 0x004ea80000300800 */
[----:B------:R-:W2:Y:S04]  /*25b00*/  LDL.LU R190, [R1+0xfb0] ;  /* 0x000fb00001be7983 */ /* 0x000ea80000300800 */
[----:B------:R1:W-:Y:S04]  /*25b10*/  LDGSTS.E [R2+0x6200], [R4.64], P1 ;  /* 0x0620000004027fae */ /* 0x0003e8000892184a */
[----:B------:R-:W2:Y:S01]  /*25b20*/  LDL.LU R189, [R1+0xfb4] ;  /* 0x000fb40001bd7983 */ /* 0x000ea20000300800 */
[----:B-1----:R-:W-:Y:S01]  /*25b30*/  IMAD.MOV.U32 R5, RZ, RZ, R188 ;  /* 0x000000ffff057224 */ /* 0x002fe200078e00bc */
[----:B------:R-:W-:-:S02]  /*25b40*/  MOV R4, R187 ;  /* 0x000000bb00047202 */ /* 0x000fc40000000f00 */
[----:B------:R-:W2:Y:S04]  /*25b50*/  LDL.LU R188, [R1+0xfb8] ;  /* 0x000fb80001bc7983 */ /* 0x000ea80000300800 */
[----:B------:R-:W2:Y:S01]  /*25b60*/  LDL.LU R187, [R1+0xfbc] ;  /* 0x000fbc0001bb7983 */ /* 0x000ea20000300800 */
[----:B------:R-:W-:-:S03]  /*25b70*/  ISETP.GT.AND P2, PT, R0, 0x1c, PT ;  /* 0x0000001c0000780c */ /* 0x000fc60003f44270 */
[----:B------:R1:W-:Y:S02]  /*25b80*/  LDGSTS.E [R2+0x6280], [R4.64], P1 ;  /* 0x0628000004027fae */ /* 0x0003e4000892184a */
[----:B-1----:R-:W-:Y:S01]  /*25b90*/  IMAD.MOV.U32 R5, RZ, RZ, R3 ;  /* 0x000000ffff057224 */ /* 0x002fe200078e0003 */
[----:B------:R-:W-:Y:S01]  /*25ba0*/  SEL R3, RZ, 0x4, !P2 ;  /* 0x00000004ff037807 */ /* 0x000fe20005000000 */
[----:B------:R-:W-:-:S03]  /*25bb0*/  IMAD.MOV.U32 R4, RZ, RZ, R186 ;  /* 0x000000ffff047224 */ /* 0x000fc600078e00ba */
[----:B------:R-:W-:Y:S02]  /*25bc0*/  SEL R3, R3, RZ, !P0 ;  /* 0x000000ff03037207 */ /* 0x000fe40004000000 */
[----:B------:R1:W-:Y:S02]  /*25bd0*/  LDGSTS.E [R2+0x6300], [R4.64], P1 ;  /* 0x0630000004027fae */ /* 0x0003e4000892184a */
[----:B------:R-:W-:Y:S02]  /*25be0*/  ISETP.NE.U32.AND P2, PT, R3, RZ, PT ;  /* 0x000000ff0300720c */ /* 0x000fe40003f45070 */
[----:B---3--:R-:W-:-:S04]  /*25bf0*/  IADD3 R184, P3, R184, UR12, RZ ;  /* 0x0000000cb8b87c10 */ /* 0x008fc8000ff7e0ff */
[----:B------:R-:W-:Y:S01]  /*25c00*/  IADD3.X R185, R185, UR7, RZ, P3, !PT ;  /* 0x00000007b9b97c10 */ /* 0x000fe20009ffe4ff */
[----:B------:R-:W-:Y:S01]  /*25c10*/  STL [R1+0xecc], R184 ;  /* 0x000eccb801007387 */ /* 0x000fe20000100800 */
[----:B-1----:R-:W-:-:S03]  /*25c20*/  MOV R4, R184 ;  /* 0x000000b800047202 */ /* 0x002fc60000000f00 */
[----:B------:R1:W-:Y:S01]  /*25c30*/  STL [R1+0xec8], R185 ;  /* 0x000ec8b901007387 */ /* 0x0003e20000100800 */
[----:B------:R-:W-:-:S03]  /*25c40*/  IMAD.MOV.U32 R5, RZ, RZ, R185 ;  /* 0x000000ffff057224 */ /* 0x000fc600078e00b9 */
[----:B------:R-:W3:Y:S04]  /*25c50*/  LDL.LU R186, [R1+0xfc0] ;  /* 0x000fc00001ba7983 */ /* 0x000ee80000300800 */
[----:B------:R1:W-:Y:S04]  /*25c60*/  LDGSTS.E [R2+0x6380], [R4.64], P1 ;  /* 0x0638000004027fae */ /* 0x0003e8000892184a */
[----:B-1----:R-:W3:Y:S04]  /*25c70*/  LDL.LU R185, [R1+0xfc4] ;  /* 0x000fc40001b97983 */ /* 0x002ee80000300800 */
[----:B------:R-:W3:Y:S04]  /*25c80*/  LDL.LU R184, [R1+0xfc8] ;  /* 0x000fc80001b87983 */ /* 0x000ee80000300800 */
[----:B------:R-:W3:Y:S01]  /*25c90*/  LDL.LU R3, [R1+0xfcc] ;  /* 0x000fcc0001037983 */ /* 0x000ee20000300800 */
[----:B------:R-:W-:-:S04]  /*25ca0*/  IADD3 R197, P1, R197, UR12, RZ ;  /* 0x0000000cc5c57c10 */ /* 0x000fc8000ff3e0ff */
[----:B------:R-:W-:Y:S01]  /*25cb0*/  IADD3.X R198, R198, UR7, RZ, P1, !PT ;  /* 0x00000007c6c67c10 */ /* 0x000fe20008ffe4ff */
[----:B------:R-:W-:Y:S01]  /*25cc0*/  IMAD.MOV.U32 R4, RZ, RZ, R197 ;  /* 0x000000ffff047224 */ /* 0x000fe200078e00c5 */
[----:B------:R-:W-:-:S03]  /*25cd0*/  IADD3 R195, P3, R195, UR12, RZ ;  /* 0x0000000cc3c37c10 */ /* 0x000fc6000ff7e0ff */
[----:B------:R-:W-:Y:S01]  /*25ce0*/  IMAD.MOV.U32 R5, RZ, RZ, R198 ;  /* 0x000000ffff057224 */ /* 0x000fe200078e00c6 */
[----:B------:R-:W-:Y:S02]  /*25cf0*/  IADD3.X R196, R196, UR7, RZ, P3, !PT ;  /* 0x00000007c4c47c10 */ /* 0x000fe40009ffe4ff */
[----:B----4-:R-:W-:Y:S02]  /*25d00*/  IADD3 R193, P1, R193, UR12, RZ ;  /* 0x0000000cc1c17c10 */ /* 0x010fe4000ff3e0ff */
[----:B------:R1:W-:Y:S01]  /*25d10*/  LDGSTS.E [R2+0x7000], [R4.64], P2 ;  /* 0x0700000004027fae */ /* 0x0003e2000912184a */
[----:B------:R-:W-:-:S03]  /*25d20*/  IADD3 R191, P3, R191, UR12, RZ ;  /* 0x0000000cbfbf7c10 */ /* 0x000fc6000ff7e0ff */
[----:B------:R-:W-:Y:S01]  /*25d30*/  STL [R1+0xf94], R197 ;  /* 0x000f94c501007387 */ /* 0x000fe20000100800 */
[----:B-1----:R-:W-:Y:S01]  /*25d40*/  MOV R4, R195 ;  /* 0x000000c300047202 */ /* 0x002fe20000000f00 */
[----:B------:R-:W-:Y:S02]  /*25d50*/  IMAD.MOV.U32 R5, RZ, RZ, R196 ;  /* 0x000000ffff057224 */ /* 0x000fe400078e00c4 */
[----:B------:R-:W-:Y:S04]  /*25d60*/  STL [R1+0xf90], R198 ;  /* 0x000f90c601007387 */ /* 0x000fe80000100800 */
[----:B------:R1:W-:Y:S04]  /*25d70*/  LDGSTS.E [R2+0x7080], [R4.64], P2 ;  /* 0x0708000004027fae */ /* 0x0003e8000912184a */
[----:B------:R-:W-:Y:S04]  /*25d80*/  STL [R1+0xf9c], R195 ;  /* 0x000f9cc301007387 */ /* 0x000fe80000100800 */
[----:B------:R4:W-:Y:S01]  /*25d90*/  STL [R1+0xf98], R196 ;  /* 0x000f98c401007387 */ /* 0x0009e20000100800 */
[----:B-1----:R-:W-:-:S03]  /*25da0*/  IMAD.MOV.U32 R4, RZ, RZ, R193 ;  /* 0x000000ffff047224 */ /* 0x002fc600078e00c1 */
[----:B------:R-:W-:Y:S01]  /*25db0*/  STL [R1+0xfa4], R193 ;  /* 0x000fa4c101007387 */ /* 0x000fe20000100800 */
[----:B------:R-:W-:-:S05]  /*25dc0*/  IADD3.X R194, R194, UR7, RZ, P1, !PT ;  /* 0x00000007c2c27c10 */ /* 0x000fca0008ffe4ff */
[----:B------:R-:W-:Y:S01]  /*25dd0*/  IMAD.MOV.U32 R5, RZ, RZ, R194 ;  /* 0x000000ffff057224 */ /* 0x000fe200078e00c2 */
[----:B--2---:R-:W-:Y:S01]  /*25de0*/  IADD3.X R192, R192, UR7, RZ, P3, !PT ;  /* 0x00000007c0c07c10 */ /* 0x004fe20009ffe4ff */
[----:B------:R1:W-:Y:S04]  /*25df0*/  STL [R1+0xfa0], R194 ;  /* 0x000fa0c201007387 */ /* 0x0003e80000100800 */
[----:B------:R-:W-:Y:S04]  /*25e00*/  STL [R1+0xfac], R191 ;  /* 0x000facbf01007387 */ /* 0x000fe80000100800 */
[----:B------:R2:W-:Y:S01]  /*25e10*/  LDGSTS.E [R2+0x7100], [R4.64], P2 ;  /* 0x0710000004027fae */ /* 0x0005e2000912184a */
[----:B------:R-:W-:-:S03]  /*25e20*/  IADD3 R189, P1, R189, UR12, RZ ;  /* 0x0000000cbdbd7c10 */ /* 0x000fc6000ff3e0ff */
[----:B------:R-:W-:Y:S01]  /*25e30*/  STL [R1+0xfa8], R192 ;  /* 0x000fa8c001007387 */ /* 0x000fe20000100800 */
[----:B------:R-:W-:-:S03]  /*25e40*/  IADD3.X R190, R190, UR7, RZ, P1, !PT ;  /* 0x00000007bebe7c10 */ /* 0x000fc60008ffe4ff */
[----:B----4-:R-:W4:Y:S01]  /*25e50*/  LDL.LU R196, [R1+0x8d4] ;  /* 0x0008d40001c47983 */ /* 0x010f220000300800 */
[----:B--2---:R-:W-:Y:S01]  /*25e60*/  MOV R4, R191 ;  /* 0x000000bf00047202 */ /* 0x004fe20000000f00 */
[----:B------:R-:W-:Y:S01]  /*25e70*/  IMAD.MOV.U32 R5, RZ, RZ, R192 ;  /* 0x000000ffff057224 */ /* 0x000fe200078e00c0 */
[----:B------:R-:W-:Y:S01]  /*25e80*/  IADD3 R187, P3, R187, UR12, RZ ;  /* 0x0000000cbbbb7c10 */ /* 0x000fe2000ff7e0ff */
[----:B------:R-:W-:Y:S03]  /*25e90*/  STL [R1+0xfb4], R189 ;  /* 0x000fb4bd01007387 */ /* 0x000fe60000100800 */
[----:B------:R-:W-:Y:S01]  /*25ea0*/  IADD3.X R188, R188, UR7, RZ, P3, !PT ;  /* 0x00000007bcbc7c10 */ /* 0x000fe20009ffe4ff */
[----:B------:R-:W-:Y:S04]  /*25eb0*/  STL [R1+0xfb0], R190 ;  /* 0x000fb0be01007387 */ /* 0x000fe80000100800 */
[----:B------:R2:W-:Y:S04]  /*25ec0*/  STL [R1+0xfbc], R187 ;  /* 0x000fbcbb01007387 */ /* 0x0005e80000100800 */
[----:B------:R1:W-:Y:S04]  /*25ed0*/  LDGSTS.E [R2+0x7180], [R4.64], P2 ;  /* 0x0718000004027fae */ /* 0x0003e8000912184a */
[----:B------:R-:W4:Y:S04]  /*25ee0*/  LDL.LU R197, [R1+0x8c8] ;  /* 0x0008c80001c57983 */ /* 0x000f280000300800 */
[----:B------:R2:W-:Y:S01]  /*25ef0*/  STL [R1+0xfb8], R188 ;  /* 0x000fb8bc01007387 */ /* 0x0005e20000100800 */
[----:B-1----:R-:W-:-:S03]  /*25f00*/  IMAD.MOV.U32 R4, RZ, RZ, R189 ;  /* 0x000000ffff047224 */ /* 0x002fc600078e00bd */
[----:B------:R-:W4:Y:S01]  /*25f10*/  LDL.LU R195, [R1+0x8d8] ;  /* 0x0008d80001c37983 */ /* 0x000f220000300800 */
[----:B------:R-:W-:-:S03]  /*25f20*/  IMAD.MOV.U32 R5, RZ, RZ, R190 ;  /* 0x000000ffff057224 */ /* 0x000fc600078e00be */
[----:B------:R-:W4:Y:S04]  /*25f30*/  LDL.LU R194, [R1+0x8dc] ;  /* 0x0008dc0001c27983 */ /* 0x000f280000300800 */
[----:B------:R1:W-:Y:S04]  /*25f40*/  LDGSTS.E [R2+0x7200], [R4.64], P2 ;  /* 0x0720000004027fae */ /* 0x0003e8000912184a */
[----:B------:R-:W4:Y:S01]  /*25f50*/  LDL.LU R193, [R1+0x8e0] ;  /* 0x0008e00001c17983 */ /* 0x000f220000300800 */
[----:B-1----:R-:W-:-:S03]  /*25f60*/  MOV R4, R187 ;  /* 0x000000bb00047202 */ /* 0x002fc60000000f00 */
[----:B--2---:R-:W4:Y:S01]  /*25f70*/  LDL.LU R187, [R1+0x8e4] ;  /* 0x0008e40001bb7983 */ /* 0x004f220000300800 */
[----:B------:R-:W-:-:S05]  /*25f80*/  IMAD.MOV.U32 R5, RZ, RZ, R188 ;  /* 0x000000ffff057224 */ /* 0x000fca00078e00bc */
[----:B------:R1:W-:Y:S01]  /*25f90*/  LDGSTS.E [R2+0x7280], [R4.64], P2 ;  /* 0x0728000004027fae */ /* 0x0003e2000912184a */
[----:B---3--:R-:W-:-:S04]  /*25fa0*/  IADD3 R185, P1, R185, UR12, RZ ;  /* 0x0000000cb9b97c10 */ /* 0x008fc8000ff3e0ff */
[----:B------:R-:W-:Y:S02]  /*25fb0*/  IADD3.X R186, R186, UR7, RZ, P1, !PT ;  /* 0x00000007baba7c10 */ /* 0x000fe40008ffe4ff */
[----:B------:R-:W-:Y:S01]  /*25fc0*/  IADD3 R3, P3, R3, UR12, RZ ;  /* 0x0000000c03037c10 */ /* 0x000fe2000ff7e0ff */
[----:B------:R-:W-:Y:S03]  /*25fd0*/  STL [R1+0xfc4], R185 ;  /* 0x000fc4b901007387 */ /* 0x000fe60000100800 */
[----:B------:R-:W-:Y:S01]  /*25fe0*/  IADD3.X R184, R184, UR7, RZ, P3, !PT ;  /* 0x00000007b8b87c10 */ /* 0x000fe20009ffe4ff */
[----:B------:R3:W-:Y:S04]  /*25ff0*/  STL [R1+0xfc0], R186 ;  /* 0x000fc0ba01007387 */ /* 0x0007e80000100800 */
[----:B------:R1:W-:Y:S04]  /*26000*/  STL [R1+0xfcc], R3 ;  /* 0x000fcc0301007387 */ /* 0x0003e80000100800 */
[----:B------:R1:W-:Y:S04]  /*26010*/  STL [R1+0xfc8], R184 ;  /* 0x000fc8b801007387 */ /* 0x0003e80000100800 */
[----:B------:R-:W2:Y:S04]  /*26020*/  LDL.LU R192, [R1+0x8e8] ;  /* 0x0008e80001c07983 */ /* 0x000ea80000300800 */
[----:B------:R-:W2:Y:S04]  /*26030*/  LDL.LU R191, [R1+0x8ec] ;  /* 0x0008ec0001bf7983 */ /* 0x000ea80000300800 */
[----:B------:R-:W2:Y:S04]  /*26040*/  LDL.LU R190, [R1+0x8f0] ;  /* 0x0008f00001be7983 */ /* 0x000ea80000300800 */
[----:B------:R-:W2:Y:S01]  /*26050*/  LDL.LU R189, [R1+0x8f4] ;  /* 0x0008f40001bd7983 */ /* 0x000ea20000300800 */
[----:B-1----:R-:W-:-:S02]  /*26060*/  IMAD.MOV.U32 R4, RZ, RZ, R185 ;  /* 0x000000ffff047224 */ /* 0x002fc400078e00b9 */
[----:B------:R-:W-:Y:S01]  /*26070*/  IMAD.MOV.U32 R5, RZ, RZ, R186 ;  /* 0x000000ffff057224 */ /* 0x000fe200078e00ba */
[----:B------:R-:W2:Y:S04]  /*26080*/  LDL.LU R188, [R1+0x8f8] ;  /* 0x0008f80001bc7983 */ /* 0x000ea80000300800 */
[----:B------:R1:W-:Y:S04]  /*26090*/  LDGSTS.E [R2+0x7300], [R4.64], P2 ;  /* 0x0730000004027fae */ /* 0x0003e8000912184a */
[----:B---3--:R-:W2:Y:S04]  /*260a0*/  LDL.LU R186, [R1+0x8fc] ;  /* 0x0008fc0001ba7983 */ /* 0x008ea80000300800 */
[----:B------:R-:W2:Y:S01]  /*260b0*/  LDL.LU R185, [R1+0x900] ;  /* 0x0009000001b97983 */ /* 0x000ea20000300800 */
[----:B-1----:R-:W-:-:S03]  /*260c0*/  MOV R4, R3 ;  /* 0x0000000300047202 */ /* 0x002fc60000000f00 */
[----:B------:R-:W2:Y:S01]  /*260d0*/  LDL.LU R3, [R1+0x904] ;  /* 0x0009040001037983 */ /* 0x000ea20000300800 */
[----:B------:R-:W-:Y:S01]  /*260e0*/  IMAD.MOV.U32 R5, RZ, RZ, R184 ;  /* 0x000000ffff057224 */ /* 0x000fe200078e00b8 */
[----:B------:R-:W-:-:S04]  /*260f0*/  ISETP.GT.AND P1, PT, R0, 0x1, PT ;  /* 0x000000010000780c */ /* 0x000fc80003f24270 */
[----:B------:R1:W-:Y:S01]  /*26100*/  LDGSTS.E [R2+0x7380], [R4.64], P2 ;  /* 0x0738000004027fae */ /* 0x0003e2000912184a */
[----:B------:R-:W-:Y:S02]  /*26110*/  LOP3.LUT R184, R6, 0x20, RZ, 0x3c, !PT ;  /* 0x0000002006b87812 */ /* 0x000fe400078e3cff */
[----:B-1----:R-:W-:-:S04]  /*26120*/  SEL R2, RZ, 0x4, !P1 ;  /* 0x00000004ff027807 */ /* 0x002fc80004800000 */
[----:B------:R-:W-:-:S04]  /*26130*/  SEL R2, R2, RZ, !P0 ;  /* 0x000000ff02027207 */ /* 0x000fc80004000000 */
[----:B------:R-:W-:Y:S01]  /*26140*/  ISETP.NE.U32.AND P1, PT, R2, RZ, PT ;  /* 0x000000ff0200720c */ /* 0x000fe20003f25070 */
[----:B------:R-:W-:Y:S01]  /*26150*/  IMAD.U32 R2, RZ, RZ, UR6 ;  /* 0x00000006ff027e24 */ /* 0x000fe2000f8e00ff */
[----:B----4-:R-:W-:-:S03]  /*26160*/  IADD3 R196, P2, R196, UR12, RZ ;  /* 0x0000000cc4c47c10 */ /* 0x010fc6000ff5e0ff */
[----:B------:R-:W-:Y:S01]  /*26170*/  IMAD R2, R2, 0x8000, R184 ;  /* 0x0000800002027824 */ /* 0x000fe200078e02b8 */
[----:B------:R-:W-:Y:S01]  /*26180*/  MOV R4, R196 ;  /* 0x000000c400047202 */ /* 0x000fe20000000f00 */
[----:B------:R-:W-:Y:S01]  /*26190*/  STL [R1+0x8d4], R196 ;  /* 0x0008d4c401007387 */ /* 0x000fe20000100800 */
[----:B------:R-:W-:-:S05]  /*261a0*/  IADD3.X R197, R197, UR7, RZ, P2, !PT ;  /* 0x00000007c5c57c10 */ /* 0x000fca00097fe4ff */
[----:B------:R-:W-:Y:S01]  /*261b0*/  IMAD.MOV.U32 R5, RZ, RZ, R197 ;  /* 0x000000ffff057224 */ /* 0x000fe200078e00c5 */
[----:B------:R-:W-:-:S04]  /*261c0*/  IADD3 R194, P2, R194, UR12, RZ ;  /* 0x0000000cc2c27c10 */ /* 0x000fc8000ff5e0ff */
[----:B------:R1:W-:Y:S01]  /*261d0*/  LDGSTS.E [R2+0x400], [R4.64], P1 ;  /* 0x0040000004027fae */ /* 0x0003e2000892184a */
[----:B------:R-:W-:-:S03]  /*261e0*/  IADD3.X R195, R195, UR7, RZ, P2, !PT ;  /* 0x00000007c3c37c10 */ /* 0x000fc600097fe4ff */
[----:B------:R-:W-:Y:S04]  /*261f0*/  STL [R1+0x8c8], R197 ;  /* 0x0008c8c501007387 */ /* 0x000fe80000100800 */
[----:B------:R-:W-:Y:S01]  /*26200*/  STL [R1+0x8dc], R194 ;  /* 0x0008dcc201007387 */ /* 0x000fe20000100800 */
[----:B-1----:R-:W-:Y:S01]  /*26210*/  IMAD.MOV.U32 R4, RZ, RZ, R194 ;  /* 0x000000ffff047224 */ /* 0x002fe200078e00c2 */
[----:B------:R-:W-:Y:S01]  /*26220*/  IADD3 R187, P3, R187, UR12, RZ ;  /* 0x0000000cbbbb7c10 */ /* 0x000fe2000ff7e0ff */
[----:B------:R-:W-:-:S03]  /*26230*/  IMAD.MOV.U32 R5, RZ, RZ, R195 ;  /* 0x000000ffff057224 */ /* 0x000fc600078e00c3 */
[----:B------:R-:W-:Y:S01]  /*26240*/  IADD3.X R193, R193, UR7, RZ, P3, !PT ;  /* 0x00000007c1c17c10 */ /* 0x000fe20009ffe4ff */
[----:B------:R-:W-:Y:S04]  /*26250*/  STL [R1+0x8d8], R195 ;  /* 0x0008d8c301007387 */ /* 0x000fe80000100800 */
[----:B------:R1:W-:Y:S04]  /*26260*/  STL [R1+0x8e4], R187 ;  /* 0x0008e4bb01007387 */ /* 0x0003e80000100800 */
[----:B------:R4:W-:Y:S04]  /*26270*/  LDGSTS.E [R2+0x480], [R4.64], P1 ;  /* 0x0048000004027fae */ /* 0x0009e8000892184a */
[----:B------:R1:W-:Y:S04]  /*26280*/  STL [R1+0x8e0], R193 ;  /* 0x0008e0c101007387 */ /* 0x0003e80000100800 */
[----:B------:R-:W4:Y:S02]  /*26290*/  LDL.LU R198, [R1+0x908] ;  /* 0x0009080001c67983 */ /* 0x000f240000300800 */
[----:B----4-:R-:W-:-:S02]  /*262a0*/  MOV R4, R187 ;  /* 0x000000bb00047202 */ /* 0x010fc40000000f00 */
[----:B-1----:R-:W4:Y:S04]  /*262b0*/  LDL.LU R187, [R1+0x90c] ;  /* 0x00090c0001bb7983 */ /* 0x002f280000300800 */
[----:B------:R-:W4:Y:S04]  /*262c0*/  LDL.LU R197, [R1+0x9d0] ;  /* 0x0009d00001c57983 */ /* 0x000f280000300800 */
[----:B------:R-:W4:Y:S01]  /*262d0*/  LDL.LU R196, [R1+0x9d4] ;  /* 0x0009d40001c47983 */ /* 0x000f220000300800 */
[----:B------:R-:W-:-:S05]  /*262e0*/  IMAD.MOV.U32 R5, RZ, RZ, R193 ;  /* 0x000000ffff057224 */ /* 0x000fca00078e00c1 */
[----:B------:R1:W-:Y:S01]  /*262f0*/  LDGSTS.E [R2+0x500], [R4.64], P1 ;  /* 0x0050000004027fae */ /* 0x0003e2000892184a */
[----:B--2---:R-:W-:-:S04]  /*26300*/  IADD3 R191, P2, R191, UR12, RZ ;  /* 0x0000000cbfbf7c10 */ /* 0x004fc8000ff5e0ff */
[----:B------:R-:W-:Y:S02]  /*26310*/  IADD3.X R192, R192, UR7, RZ, P2, !PT ;  /* 0x00000007c0c07c10 */ /* 0x000fe400097fe4ff */
[----:B------:R-:W-:Y:S01]  /*26320*/  IADD3 R189, P3, R189, UR12, RZ ;  /* 0x0000000cbdbd7c10 */ /* 0x000fe2000ff7e0ff */
[----:B------:R-:W-:Y:S03]  /*26330*/  STL [R1+0x8ec], R191 ;  /* 0x0008ecbf01007387 */ /* 0x000fe60000100800 */
[----:B------:R-:W-:Y:S01]  /*26340*/  IADD3.X R190, R190, UR7, RZ, P3, !PT ;  /* 0x00000007bebe7c10 */ /* 0x000fe20009ffe4ff */
[----:B------:R-:W-:Y:S01]  /*26350*/  STL [R1+0x8e8], R192 ;  /* 0x0008e8c001007387 */ /* 0x000fe20000100800 */
[----:B-1----:R-:W-:Y:S02]  /*26360*/  IMAD.MOV.U32 R4, RZ, RZ, R191 ;  /* 0x000000ffff047224 */ /* 0x002fe400078e00bf */
[----:B------:R-:W-:Y:S01]  /*26370*/  IMAD.MOV.U32 R5, RZ, RZ, R192 ;  /* 0x000000ffff057224 */ /* 0x000fe200078e00c0 */
[----:B------:R1:W-:Y:S04]  /*26380*/  STL [R1+0x8f4], R189 ;  /* 0x0008f4bd01007387 */ /* 0x0003e80000100800 */
[----:B------:R2:W-:Y:S04]  /*26390*/  STL [R1+0x8f0], R190 ;  /* 0x0008f0be01007387 */ /* 0x0005e80000100800 */
[----:B------:R-:W3:Y:S04]  /*263a0*/  LDL.LU R195, [R1+0x9d8] ;  /* 0x0009d80001c37983 */ /* 0x000ee80000300800 */
[----:B------:R-:W3:Y:S01]  /*263b0*/  LDL.LU R194, [R1+0x9dc] ;  /* 0x0009dc0001c27983 */ /* 0x000ee20000300800 */
[----:B------:R-:W-:-:S03]  /*263c0*/  IADD3 R186, P2, R186, UR12, RZ ;  /* 0x0000000cbaba7c10 */ /* 0x000fc6000ff5e0ff */
[----:B------:R1:W-:Y:S01]  /*263d0*/  LDGSTS.E [R2+0x580], [R4.64], P1 ;  /* 0x0058000004027fae */ /* 0x0003e2000892184a */
[----:B------:R-:W-:-:S03]  /*263e0*/  IADD3 R3, P3, R3, UR12, RZ ;  /* 0x0000000c03037c10 */ /* 0x000fc6000ff7e0ff */
[----:B------:R-:W3:Y:S01]  /*263f0*/  LDL.LU R193, [R1+0x9e0] ;  /* 0x0009e00001c17983 */ /* 0x000ee20000300800 */
[----:B------:R-:W-:Y:S02]  /*26400*/  IADD3.X R188, R188, UR7, RZ, P2, !PT ;  /* 0x00000007bcbc7c10 */ /* 0x000fe400097fe4ff */
[----:B-1----:R-:W-:Y:S02]  /*26410*/  MOV R4, R189 ;  /* 0x000000bd00047202 */ /* 0x002fe40000000f00 */
        /* <DEDUP_REMOVED lines=10> */
[----:B--2---:R-:W2:Y:S01]  /*264c0*/  LDL.LU R190, [R1+0x9f0] ;  /* 0x0009f00001be7983 */ /* 0x004ea20000300800 */
[----:B-1----:R-:W-:-:S03]  /*264d0*/  IMAD.MOV.U32 R5, RZ, RZ, R188 ;  /* 0x000000ffff057224 */ /* 0x002fc600078e00bc */
[----:B------:R-:W2:Y:S01]  /*264e0*/  LDL.LU R188, [R1+0x9f4] ;  /* 0x0009f40001bc7983 */ /* 0x000ea20000300800 */
[----:B------:R-:W-:Y:S01]  /*264f0*/  IMAD.MOV.U32 R4, RZ, RZ, R186 ;  /* 0x000000ffff047224 */ /* 0x000fe200078e00ba */
[----:B------:R-:W-:Y:S02]  /*26500*/  ISETP.GT.AND P2, PT, R0, 0x5, PT ;  /* 0x000000050000780c */ /* 0x000fe40003f44270 */
[----:B------:R-:W2:Y:S04]  /*26510*/  LDL.LU R186, [R1+0x9fc] ;  /* 0x0009fc0001ba7983 */ /* 0x000ea80000300800 */
[----:B------:R1:W-:Y:S02]  /*26520*/  LDGSTS.E [R2+0x680], [R4.64], P1 ;  /* 0x0068000004027fae */ /* 0x0003e4000892184a */
[----:B-1----:R-:W-:Y:S01]  /*26530*/  MOV R4, R3 ;  /* 0x0000000300047202 */ /* 0x002fe20000000f00 */
[----:B------:R-:W-:Y:S01]  /*26540*/  IMAD.MOV.U32 R5, RZ, RZ, R185 ;  /* 0x000000ffff057224 */ /* 0x000fe200078e00b9 */
[----:B------:R-:W-:Y:S01]  /*26550*/  SEL R3, RZ, 0x4, !P2 ;  /* 0x00000004ff037807 */ /* 0x000fe20005000000 */
[----:B------:R-:W2:Y:S03]  /*26560*/  LDL.LU R185, [R1+0xa04] ;  /* 0x000a040001b97983 */ /* 0x000ea60000300800 */
[----:B------:R-:W-:Y:S01]  /*26570*/  SEL R3, R3, RZ, !P0 ;  /* 0x000000ff03037207 */ /* 0x000fe20004000000 */
[----:B------:R1:W-:Y:S03]  /*26580*/  LDGSTS.E [R2+0x700], [R4.64], P1 ;  /* 0x0070000004027fae */ /* 0x0003e6000892184a */
[----:B------:R-:W-:-:S02]  /*26590*/  ISETP.NE.U32.AND P2, PT, R3, RZ, PT ;  /* 0x000000ff0300720c */ /* 0x000fc40003f45070 */
[----:B----4-:R-:W-:-:S04]  /*265a0*/  IADD3 R187, P3, R187, UR12, RZ ;  /* 0x0000000cbbbb7c10 */ /* 0x010fc8000ff7e0ff */
[----:B------:R-:W-:Y:S02]  /*265b0*/  IADD3.X R198, R198, UR7, RZ, P3, !PT ;  /* 0x00000007c6c67c10 */ /* 0x000fe40009ffe4ff */
[----:B------:R-:W-:Y:S01]  /*265c0*/  IADD3 R196, P4, R196, UR12, RZ ;  /* 0x0000000cc4c47c10 */ /* 0x000fe2000ff9e0ff */
[----:B------:R4:W-:Y:S03]  /*265d0*/  STL [R1+0x90c], R187 ;  /* 0x00090cbb01007387 */ /* 0x0009e60000100800 */
[----:B------:R-:W-:Y:S01]  /*265e0*/  IADD3.X R197, R197, UR7, RZ, P4, !PT ;  /* 0x00000007c5c57c10 */ /* 0x000fe2000a7fe4ff */
[----:B------:R3:W-:Y:S01]  /*265f0*/  STL [R1+0x908], R198 ;  /* 0x000908c601007387 */ /* 0x0007e20000100800 */
[----:B-1----:R-:W-:-:S03]  /*26600*/  IMAD.MOV.U32 R4, RZ, RZ, R187 ;  /* 0x000000ffff047224 */ /* 0x002fc600078e00bb */
[----:B------:R-:W-:Y:S04]  /*26610*/  STL [R1+0x9d4], R196 ;  /* 0x0009d4c401007387 */ /* 0x000fe80000100800 */
[----:B----4-:R-:W2:Y:S04]  /*26620*/  LDL.LU R187, [R1+0x9f8] ;  /* 0x0009f80001bb7983 */ /* 0x010ea80000300800 */
[----:B------:R-:W-:Y:S01]  /*26630*/  STL [R1+0x9d0], R197 ;  /* 0x0009d0c501007387 */ /* 0x000fe20000100800 */
[----:B------:R-:W-:-:S03]  /*26640*/  IMAD.MOV.U32 R5, RZ, RZ, R198 ;  /* 0x000000ffff057224 */ /* 0x000fc600078e00c6 */
[----:B------:R-:W2:Y:S04]  /*26650*/  LDL.LU R3, [R1+0xa00] ;  /* 0x000a000001037983 */ /* 0x000ea80000300800 */
[----:B------:R1:W-:Y:S02]  /*26660*/  LDGSTS.E [R2+0x780], [R4.64], P1 ;  /* 0x0078000004027fae */ /* 0x0003e4000892184a */
[----:B-1----:R-:W-:Y:S01]  /*26670*/  MOV R4, R196 ;  /* 0x000000c400047202 */ /* 0x002fe20000000f00 */
[----:B------:R-:W-:-:S05]  /*26680*/  IMAD.MOV.U32 R5, RZ, RZ, R197 ;  /* 0x000000ffff057224 */ /* 0x000fca00078e00c5 */
[----:B------:R1:W-:Y:S01]  /*26690*/  LDGSTS.E [R2+0x1400], [R4.64], P2 ;  /* 0x0140000004027fae */ /* 0x0003e2000912184a */
[----:B---3--:R-:W-:-:S04]  /*266a0*/  IADD3 R194, P1, R194, UR12, RZ ;  /* 0x0000000cc2c27c10 */ /* 0x008fc8000ff3e0ff */
[----:B------:R-:W-:Y:S01]  /*266b0*/  IADD3.X R195, R195, UR7, RZ, P1, !PT ;  /* 0x00000007c3c37c10 */ /* 0x000fe20008ffe4ff */
[----:B-1----:R-:W-:Y:S01]  /*266c0*/  IMAD.MOV.U32 R4, RZ, RZ, R194 ;  /* 0x000000ffff047224 */ /* 0x002fe200078e00c2 */
[----:B------:R-:W-:Y:S03]  /*266d0*/  STL [R1+0x9dc], R194 ;  /* 0x0009dcc201007387 */ /* 0x000fe60000100800 */
[----:B------:R-:W-:Y:S01]  /*266e0*/  IMAD.MOV.U32 R5, RZ, RZ, R195 ;  /* 0x000000ffff057224 */ /* 0x000fe200078e00c3 */
[----:B------:R-:W-:Y:S04]  /*266f0*/  STL [R1+0x9d8], R195 ;  /* 0x0009d8c301007387 */ /* 0x000fe80000100800 */
[----:B------:R1:W-:Y:S01]  /*26700*/  LDGSTS.E [R2+0x1480], [R4.64], P2 ;  /* 0x0148000004027fae */ /* 0x0003e2000912184a */
[----:B------:R-:W-:-:S04]  /*26710*/  IADD3 R189, P3, R189, UR12, RZ ;  /* 0x0000000cbdbd7c10 */ /* 0x000fc8000ff7e0ff */
[----:B------:R-:W-:Y:S01]  /*26720*/  IADD3.X R193, R193, UR7, RZ, P3, !PT ;  /* 0x00000007c1c17c10 */ /* 0x000fe20009ffe4ff */
[----:B------:R3:W-:Y:S01]  /*26730*/  STL [R1+0x9e4], R189 ;  /* 0x0009e4bd01007387 */ /* 0x0007e20000100800 */
[----:B-1----:R-:W-:-:S03]  /*26740*/  MOV R4, R189 ;  /* 0x000000bd00047202 */ /* 0x002fc60000000f00 */
[----:B------:R1:W-:Y:S04]  /*26750*/  STL [R1+0x9e0], R193 ;  /* 0x0009e0c101007387 */ /* 0x0003e80000100800 */
[----:B------:R-:W4:Y:S04]  /*26760*/  LDL.LU R198, [R1+0xa08] ;  /* 0x000a080001c67983 */ /* 0x000f280000300800 */
[----:B---3--:R-:W3:Y:S04]  /*26770*/  LDL.LU R189, [R1+0xa0c] ;  /* 0x000a0c0001bd7983 */ /* 0x008ee80000300800 */
[----:B------:R-:W4:Y:S04]  /*26780*/  LDL.LU R197, [R1+0xad0] ;  /* 0x000ad00001c57983 */ /* 0x000f280000300800 */
[----:B------:R-:W4:Y:S01]  /*26790*/  LDL.LU R196, [R1+0xad4] ;  /* 0x000ad40001c47983 */ /* 0x000f220000300800 */
[----:B------:R-:W-:Y:S01]  /*267a0*/  IADD3 R191, P1, R191, UR12, RZ ;  /* 0x0000000cbfbf7c10 */ /* 0x000fe2000ff3e0ff */
[----:B------:R-:W-:-:S03]  /*267b0*/  IMAD.MOV.U32 R5, RZ, RZ, R193 ;  /* 0x000000ffff057224 */ /* 0x000fc600078e00c1 */
[----:B------:R-:W-:Y:S02]  /*267c0*/  IADD3.X R192, R192, UR7, RZ, P1, !PT ;  /* 0x00000007c0c07c10 */ /* 0x000fe40008ffe4ff */
[----:B--2---:R-:W-:Y:S01]  /*267d0*/  IADD3 R188, P3, R188, UR12, RZ ;  /* 0x0000000cbcbc7c10 */ /* 0x004fe2000ff7e0ff */
[----:B------:R-:W-:Y:S03]  /*267e0*/  STL [R1+0x9ec], R191 ;  /* 0x0009ecbf01007387 */ /* 0x000fe60000100800 */
[----:B------:R-:W-:Y:S01]  /*267f0*/  IADD3.X R190, R190, UR7, RZ, P3, !PT ;  /* 0x00000007bebe7c10 */ /* 0x000fe20009ffe4ff */
[----:B------:R-:W-:Y:S04]  /*26800*/  STL [R1+0x9e8], R192 ;  /* 0x0009e8c001007387 */ /* 0x000fe80000100800 */
[----:B------:R2:W-:Y:S04]  /*26810*/  LDGSTS.E [R2+0x1500], [R4.64], P2 ;  /* 0x0150000004027fae */ /* 0x0005e8000912184a */
[----:B------:R1:W-:Y:S04]  /*26820*/  STL [R1+0x9f4], R188 ;  /* 0x0009f4bc01007387 */ /* 0x0003e80000100800 */
[----:B------:R1:W-:Y:S01]  /*26830*/  STL [R1+0x9f0], R190 ;  /* 0x0009f0be01007387 */ /* 0x0003e20000100800 */
[----:B--2---:R-:W-:-:S03]  /*26840*/  IMAD.MOV.U32 R4, RZ, RZ, R191 ;  /* 0x000000ffff047224 */ /* 0x004fc600078e00bf */
[----:B------:R-:W2:Y:S01]  /*26850*/  LDL.LU R195, [R1+0xad8] ;  /* 0x000ad80001c37983 */ /* 0x000ea20000300800 */
[----:B------:R-:W-:-:S03]  /*26860*/  IMAD.MOV.U32 R5, RZ, RZ, R192 ;  /* 0x000000ffff057224 */ /* 0x000fc600078e00c0 */
[----:B------:R-:W2:Y:S04]  /*26870*/  LDL.LU R194, [R1+0xadc] ;  /* 0x000adc0001c27983 */ /* 0x000ea80000300800 */
[----:B------:R1:W-:Y:S04]  /*26880*/  LDGSTS.E [R2+0x1580], [R4.64], P2 ;  /* 0x0158000004027fae */ /* 0x0003e8000912184a */
[----:B-1----:R-:W2:Y:S01]  /*26890*/  LDL.LU R193, [R1+0xae0] ;  /* 0x000ae00001c17983 */ /* 0x002ea20000300800 */
[----:B------:R-:W-:-:S03]  /*268a0*/  MOV R4, R188 ;  /* 0x000000bc00047202 */ /* 0x000fc60000000f00 */
[----:B------:R-:W2:Y:S01]  /*268b0*/  LDL.LU R188, [R1+0xae4] ;  /* 0x000ae40001bc7983 */ /* 0x000ea20000300800 */
[----:B------:R-:W-:Y:S02]  /*268c0*/  IADD3 R186, P1, R186, UR12, RZ ;  /* 0x0000000cbaba7c10 */ /* 0x000fe4000ff3e0ff */
[----:B------:R-:W-:Y:S01]  /*268d0*/  IADD3 R185, P3, R185, UR12, RZ ;  /* 0x0000000cb9b97c10 */ /* 0x000fe2000ff7e0ff */
[----:B------:R-:W-:Y:S02]  /*268e0*/  IMAD.MOV.U32 R5, RZ, RZ, R190 ;  /* 0x000000ffff057224 */ /* 0x000fe400078e00be */
        /* <DEDUP_REMOVED lines=8> */
[----:B------:R-:W2:Y:S04]  /*26970*/  LDL.LU R192, [R1+0xae8] ;  /* 0x000ae80001c07983 */ /* 0x000ea80000300800 */
[----:B------:R-:W2:Y:S04]  /*26980*/  LDL.LU R191, [R1+0xaec] ;  /* 0x000aec0001bf7983 */ /* 0x000ea80000300800 */
[----:B------:R-:W2:Y:S04]  /*26990*/  LDL.LU R190, [R1+0xaf0] ;  /* 0x000af00001be7983 */ /* 0x000ea80000300800 */
[----:B------:R-:W2:Y:S01]  /*269a0*/  LDL.LU R187, [R1+0xaf4] ;  /* 0x000af40001bb7983 */ /* 0x000ea20000300800 */
[----:B------:R-:W-:Y:S01]  /*269b0*/  IMAD.MOV.U32 R4, RZ, RZ, R186 ;  /* 0x000000ffff047224 */ /* 0x000fe200078e00ba */
[----:B------:R-:W-:-:S02]  /*269c0*/  ISETP.GT.AND P1, PT, R0, 0x9, PT ;  /* 0x000000090000780c */ /* 0x000fc40003f24270 */
[----:B------:R-:W2:Y:S04]  /*269d0*/  LDL.LU R186, [R1+0xafc] ;  /* 0x000afc0001ba7983 */ /* 0x000ea80000300800 */
[----:B------:R1:W-:Y:S02]  /*269e0*/  LDGSTS.E [R2+0x1680], [R4.64], P2 ;  /* 0x0168000004027fae */ /* 0x0003e4000912184a */
[----:B-1----:R-:W-:Y:S01]  /*269f0*/  IMAD.MOV.U32 R5, RZ, RZ, R3 ;  /* 0x000000ffff057224 */ /* 0x002fe200078e0003 */
[----:B------:R-:W-:Y:S02]  /*26a00*/  SEL R3, RZ, 0x4, !P1 ;  /* 0x00000004ff037807 */ /* 0x000fe40004800000 */
[----:B------:R-:W-:Y:S02]  /*26a10*/  MOV R4, R185 ;  /* 0x000000b900047202 */ /* 0x000fe40000000f00 */
[----:B------:R-:W-:Y:S01]  /*26a20*/  SEL R3, R3, RZ, !P0 ;  /* 0x000000ff03037207 */ /* 0x000fe20004000000 */
[----:B------:R-:W2:Y:S04]  /*26a30*/  LDL.LU R185, [R1+0xb04] ;  /* 0x000b040001b97983 */ /* 0x000ea80000300800 */
[----:B------:R1:W-:Y:S01]  /*26a40*/  LDGSTS.E [R2+0x1700], [R4.64], P2 ;  /* 0x0170000004027fae */ /* 0x0003e2000912184a */
[----:B------:R-:W-:-:S02]  /*26a50*/  ISETP.NE.U32.AND P1, PT, R3, RZ, PT ;  /* 0x000000ff0300720c */ /* 0x000fc40003f25070 */
[----:B---3--:R-:W-:-:S04]  /*26a60*/  IADD3 R189, P3, R189, UR12, RZ ;  /* 0x0000000cbdbd7c10 */ /* 0x008fc8000ff7e0ff */
[----:B----4-:R-:W-:Y:S02]  /*26a70*/  IADD3.X R198, R198, UR7, RZ, P3, !PT ;  /* 0x00000007c6c67c10 */ /* 0x010fe40009ffe4ff */
[----:B------:R-:W-:Y:S01]  /*26a80*/  IADD3 R196, P4, R196, UR12, RZ ;  /* 0x0000000cc4c47c10 */ /* 0x000fe2000ff9e0ff */
[----:B------:R3:W-:Y:S01]  /*26a90*/  STL [R1+0xa0c], R189 ;  /* 0x000a0cbd01007387 */ /* 0x0007e20000100800 */
[----:B-1----:R-:W-:Y:S02]  /*26aa0*/  IMAD.MOV.U32 R4, RZ, RZ, R189 ;  /* 0x000000ffff047224 */ /* 0x002fe400078e00bd */
[----:B------:R-:W-:Y:S01]  /*26ab0*/  IADD3.X R197, R197, UR7, RZ, P4, !PT ;  /* 0x00000007c5c57c10 */ /* 0x000fe2000a7fe4ff */
[----:B------:R1:W-:Y:S01]  /*26ac0*/  STL [R1+0xa08], R198 ;  /* 0x000a08c601007387 */ /* 0x0003e20000100800 */
[----:B------:R-:W-:-:S03]  /*26ad0*/  IMAD.MOV.U32 R5, RZ, RZ, R198 ;  /* 0x000000ffff057224 */ /* 0x000fc600078e00c6 */
[----:B------:R-:W-:Y:S04]  /*26ae0*/  STL [R1+0xad4], R196 ;  /* 0x000ad4c401007387 */ /* 0x000fe80000100800 */
[----:B---3--:R-:W3:Y:S04]  /*26af0*/  LDL.LU R189, [R1+0xaf8] ;  /* 0x000af80001bd7983 */ /* 0x008ee80000300800 */
[----:B------:R-:W-:Y:S04]  /*26b00*/  STL [R1+0xad0], R197 ;  /* 0x000ad0c501007387 */ /* 0x000fe80000100800 */
[----:B------:R-:W4:Y:S04]  /*26b10*/  LDL.LU R3, [R1+0xb00] ;  /* 0x000b000001037983 */ /* 0x000f280000300800 */
[----:B------:R1:W-:Y:S01]  /*26b20*/  LDGSTS.E [R2+0x1780], [R4.64], P2 ;  /* 0x0178000004027fae */ /* 0x0003e2000912184a */
[----:B--2---:R-:W-:Y:S01]  /*26b30*/  IADD3 R194, P2, R194, UR12, RZ ;  /* 0x0000000cc2c27c10 */ /* 0x004fe2000ff5e0ff */
[----:B-1----:R-:W-:Y:S01]  /*26b40*/  IMAD.MOV.U32 R5, RZ, RZ, R197 ;  /* 0x000000ffff057224 */ /* 0x002fe200078e00c5 */
[----:B------:R-:W-:-:S02]  /*26b50*/  MOV R4, R196 ;  /* 0x000000c400047202 */ /* 0x000fc40000000f00 */
[----:B------:R-:W-:-:S03]  /*26b60*/  IADD3.X R195, R195, UR7, RZ, P2, !PT ;  /* 0x00000007c3c37c10 */ /* 0x000fc600097fe4ff */
[----:B------:R1:W-:Y:S04]  /*26b70*/  LDGSTS.E [R2+0x2400], [R4.64], P1 ;  /* 0x0240000004027fae */ /* 0x0003e8000892184a */
[----:B------:R-:W-:Y:S01]  /*26b80*/  STL [R1+0xadc], R194 ;  /* 0x000adcc201007387 */ /* 0x000fe20000100800 */
[----:B------:R-:W-:Y:S01]  /*26b90*/  IADD3 R188, P3, R188, UR12, RZ ;  /* 0x0000000cbcbc7c10 */ /* 0x000fe2000ff7e0ff */
[----:B-1----:R-:W-:Y:S02]  /*26ba0*/  IMAD.MOV.U32 R4, RZ, RZ, R194 ;  /* 0x000000ffff047224 */ /* 0x002fe400078e00c2 */
[----:B------:R-:W-:Y:S01]  /*26bb0*/  IMAD.MOV.U32 R5, RZ, RZ, R195 ;  /* 0x000000ffff057224 */ /* 0x000fe200078e00c3 */
[----:B------:R-:W-:Y:S01]  /*26bc0*/  IADD3.X R193, R193, UR7, RZ, P3, !PT ;  /* 0x00000007c1c17c10 */ /* 0x000fe20009ffe4ff */
[----:B------:R-:W-:Y:S04]  /*26bd0*/  STL [R1+0xad8], R195 ;  /* 0x000ad8c301007387 */ /* 0x000fe80000100800 */
[----:B------:R1:W-:Y:S04]  /*26be0*/  STL [R1+0xae4], R188 ;  /* 0x000ae4bc01007387 */ /* 0x0003e80000100800 */
[----:B------:R2:W-:Y:S04]  /*26bf0*/  LDGSTS.E [R2+0x2480], [R4.64], P1 ;  /* 0x0248000004027fae */ /* 0x0005e8000892184a */
[----:B------:R1:W-:Y:S04]  /*26c00*/  STL [R1+0xae0], R193 ;  /* 0x000ae0c101007387 */ /* 0x0003e80000100800 */
[----:B------:R-:W4:Y:S01]  /*26c10*/  LDL.LU R198, [R1+0xb08] ;  /* 0x000b080001c67983 */ /* 0x000f220000300800 */
[----:B--2---:R-:W-:-:S03]  /*26c20*/  MOV R4, R188 ;  /* 0x000000bc00047202 */ /* 0x004fc60000000f00 */
[----:B-1----:R-:W2:Y:S04]  /*26c30*/  LDL.LU R188, [R1+0xb0c] ;  /* 0x000b0c0001bc7983 */ /* 0x002ea80000300800 */
        /* <DEDUP_REMOVED lines=14> */
[----:B------:R-:W2:Y:S04]  /*26d20*/  LDL.LU R195, [R1+0xbd8] ;  /* 0x000bd80001c37983 */ /* 0x000ea80000300800 */
[----:B------:R-:W2:Y:S04]  /*26d30*/  LDL.LU R194, [R1+0xbdc] ;  /* 0x000bdc0001c27983 */ /* 0x000ea80000300800 */
[----:B------:R1:W-:Y:S04]  /*26d40*/  LDGSTS.E [R2+0x2580], [R4.64], P1 ;  /* 0x0258000004027fae */ /* 0x0003e8000892184a */
[----:B------:R-:W2:Y:S01]  /*26d50*/  LDL.LU R193, [R1+0xbe0] ;  /* 0x000be00001c17983 */ /* 0x000ea20000300800 */
[----:B-1----:R-:W-:-:S03]  /*26d60*/  MOV R4, R187 ;  /* 0x000000bb00047202 */ /* 0x002fc60000000f00 */
[----:B------:R-:W2:Y:S01]  /*26d70*/  LDL.LU R187, [R1+0xbe4] ;  /* 0x000be40001bb7983 */ /* 0x000ea20000300800 */
[----:B------:R-:W-:Y:S02]  /*26d80*/  IADD3 R186, P2, R186, UR12, RZ ;  /* 0x0000000cbaba7c10 */ /* 0x000fe4000ff5e0ff */
[----:B------:R-:W-:Y:S01]  /*26d90*/  IADD3 R185, P3, R185, UR12, RZ ;  /* 0x0000000cb9b97c10 */ /* 0x000fe2000ff7e0ff */
[----:B------:R-:W-:Y:S02]  /*26da0*/  IMAD.MOV.U32 R5, RZ, RZ, R190 ;  /* 0x000000ffff057224 */ /* 0x000fe400078e00be */
[----:B------:R-:W-:Y:S04]  /*26db0*/  STL [R1+0xafc], R186 ;  /* 0x000afcba01007387 */ /* 0x000fe80000100800 */
[----:B------:R1:W-:Y:S02]  /*26dc0*/  LDGSTS.E [R2+0x2600], [R4.64], P1 ;  /* 0x0260000004027fae */ /* 0x0003e4000892184a */
[----:B-1----:R-:W-:Y:S01]  /*26dd0*/  IMAD.MOV.U32 R4, RZ, RZ, R186 ;  /* 0x000000ffff047224 */ /* 0x002fe200078e00ba */
[----:B---3--:R-:W-:-:S05]  /*26de0*/  IADD3.X R189, R189, UR7, RZ, P2, !PT ;  /* 0x00000007bdbd7c10 */ /* 0x008fca00097fe4ff */
[----:B------:R1:W-:Y:S01]  /*26df0*/  STL [R1+0xaf8], R189 ;  /* 0x000af8bd01007387 */ /* 0x0003e20000100800 */
[----:B----4-:R-:W-:-:S03]  /*26e00*/  IADD3.X R3, R3, UR7, RZ, P3, !PT ;  /* 0x0000000703037c10 */ /* 0x010fc60009ffe4ff */
[----:B------:R-:W-:Y:S01]  /*26e10*/  STL [R1+0xb04], R185 ;  /* 0x000b04b901007387 */ /* 0x000fe20000100800 */
[----:B------:R-:W-:-:S03]  /*26e20*/  IMAD.MOV.U32 R5, RZ, RZ, R189 ;  /* 0x000000ffff057224 */ /* 0x000fc600078e00bd */
[----:B------:R3:W-:Y:S04]  /*26e30*/  STL [R1+0xb00], R3 ;  /* 0x000b000301007387 */ /* 0x0007e80000100800 */
[----:B------:R-:W4:Y:S04]  /*26e40*/  LDL.LU R192, [R1+0xbe8] ;  /* 0x000be80001c07983 */ /* 0x000f280000300800 */
[----:B------:R-:W4:Y:S04]  /*26e50*/  LDL.LU R191, [R1+0xbec] ;  /* 0x000bec0001bf7983 */ /* 0x000f280000300800 */
[----:B------:R-:W4:Y:S04]  /*26e60*/  LDL.LU R190, [R1+0xbf0] ;  /* 0x000bf00001be7983 */ /* 0x000f280000300800 */
[----:B-1----:R-:W4:Y:S01]  /*26e70*/  LDL.LU R189, [R1+0xbf4] ;  /* 0x000bf40001bd7983 */ /* 0x002f220000300800 */
[----:B------:R-:W-:-:S03]  /*26e80*/  ISETP.GT.AND P2, PT, R0, 0xd, PT ;  /* 0x0000000d0000780c */ /* 0x000fc60003f44270 */
[----:B------:R1:W-:Y:S04]  /*26e90*/  LDGSTS.E [R2+0x2680], [R4.64], P1 ;  /* 0x0268000004027fae */ /* 0x0003e8000892184a */
[----:B------:R-:W4:Y:S01]  /*26ea0*/  LDL.LU R186, [R1+0xbfc] ;  /* 0x000bfc0001ba7983 */ /* 0x000f220000300800 */
[----:B-1----:R-:W-:Y:S01]  /*26eb0*/  IMAD.MOV.U32 R5, RZ, RZ, R3 ;  /* 0x000000ffff057224 */ /* 0x002fe200078e0003 */
[----:B---3--:R-:W-:Y:S02]  /*26ec0*/  SEL R3, RZ, 0x4, !P2 ;  /* 0x00000004ff037807 */ /* 0x008fe40005000000 */
[----:B------:R-:W-:Y:S02]  /*26ed0*/  MOV R4, R185 ;  /* 0x000000b900047202 */ /* 0x000fe40000000f00 */
[----:B------:R-:W3:Y:S01]  /*26ee0*/  LDL.LU R185, [R1+0xc04] ;  /* 0x000c040001b97983 */ /* 0x000ee20000300800 */
[----:B------:R-:W-:-:S03]  /*26ef0*/  SEL R3, R3, RZ, !P0 ;  /* 0x000000ff03037207 */ /* 0x000fc60004000000 */
[----:B------:R1:W-:Y:S01]  /*26f00*/  LDGSTS.E [R2+0x2700], [R4.64], P1 ;  /* 0x0270000004027fae */ /* 0x0003e2000892184a */
[----:B------:R-:W-:Y:S02]  /*26f10*/  ISETP.NE.U32.AND P2, PT, R3, RZ, PT ;  /* 0x000000ff0300720c */ /* 0x000fe40003f45070 */
[----:B--2---:R-:W-:-:S04]  /*26f20*/  IADD3 R188, P3, R188, UR12, RZ ;  /* 0x0000000cbcbc7c10 */ /* 0x004fc8000ff7e0ff */
[----:B------:R-:W-:Y:S02]  /*26f30*/  IADD3.X R198, R198, UR7, RZ, P3, !PT ;  /* 0x00000007c6c67c10 */ /* 0x000fe40009ffe4ff */
[----:B------:R-:W-:Y:S01]  /*26f40*/  IADD3 R196, P4, R196, UR12, RZ ;  /* 0x0000000cc4c47c10 */ /* 0x000fe2000ff9e0ff */
[----:B------:R2:W-:Y:S03]  /*26f50*/  STL [R1+0xb0c], R188 ;  /* 0x000b0cbc01007387 */ /* 0x0005e60000100800 */
[----:B------:R-:W-:Y:S01]  /*26f60*/  IADD3.X R197, R197, UR7, RZ, P4, !PT ;  /* 0x00000007c5c57c10 */ /* 0x000fe2000a7fe4ff */
[----:B------:R2:W-:Y:S01]  /*26f70*/  STL [R1+0xb08], R198 ;  /* 0x000b08c601007387 */ /* 0x0005e20000100800 */
[----:B-1----:R-:W-:-:S03]  /*26f80*/  IMAD.MOV.U32 R4, RZ, RZ, R188 ;  /* 0x000000ffff047224 */ /* 0x002fc600078e00bc */
[----:B------:R-:W-:Y:S04]  /*26f90*/  STL [R1+0xbd4], R196 ;  /* 0x000bd4c401007387 */ /* 0x000fe80000100800 */
[----:B--2---:R-:W2:Y:S04]  /*26fa0*/  LDL.LU R188, [R1+0xbf8] ;  /* 0x000bf80001bc7983 */ /* 0x004ea80000300800 */
[----:B------:R-:W-:Y:S04]  /*26fb0*/  STL [R1+0xbd0], R197 ;  /* 0x000bd0c501007387 */ /* 0x000fe80000100800 */
[----:B------:R-:W2:Y:S01]  /*26fc0*/  LDL.LU R3, [R1+0xc00] ;  /* 0x000c000001037983 */ /* 0x000ea20000300800 */
[----:B------:R-:W-:-:S05]  /*26fd0*/  IMAD.MOV.U32 R5, RZ, RZ, R198 ;  /* 0x000000ffff057224 */ /* 0x000fca00078e00c6 */
[----:B------:R1:W-:Y:S02]  /*26fe0*/  LDGSTS.E [R2+0x2780], [R4.64], P1 ;  /* 0x0278000004027fae */ /* 0x0003e4000892184a */
[----:B-1----:R-:W-:Y:S01]  /*26ff0*/  MOV R4, R196 ;  /* 0x000000c400047202 */ /* 0x002fe20000000f00 */
[----:B------:R-:W-:-:S05]  /*27000*/  IMAD.MOV.U32 R5, RZ, RZ, R197 ;  /* 0x000000ffff057224 */ /* 0x000fca00078e00c5 */
[----:B------:R1:W-:Y:S01]  /*27010*/  LDGSTS.E [R2+0x3400], [R4.64], P2 ;  /* 0x0340000004027fae */ /* 0x0003e2000912184a */
[----:B------:R-:W-:-:S04]  /*27020*/  IADD3 R194, P1, R194, UR12, RZ ;  /* 0x0000000cc2c27c10 */ /* 0x000fc8000ff3e0ff */
        /* <DEDUP_REMOVED lines=8> */
[----:B------:R1:W-:Y:S02]  /*270b0*/  STL [R1+0xbe4], R187 ;  /* 0x000be4bb01007387 */ /* 0x0003e40000100800 */
[----:B-1----:R-:W-:Y:S02]  /*270c0*/  MOV R4, R187 ;  /* 0x000000bb00047202 */ /* 0x002fe40000000f00 */
[----:B------:R1:W-:Y:S04]  /*270d0*/  STL [R1+0xbe0], R193 ;  /* 0x000be0c101007387 */ /* 0x0003e80000100800 */
[----:B------:R-:W2:Y:S04]  /*270e0*/  LDL.LU R198, [R1+0xc08] ;  /* 0x000c080001c67983 */ /* 0x000ea80000300800 */
[----:B------:R-:W2:Y:S04]  /*270f0*/  LDL.LU R187, [R1+0xc0c] ;  /* 0x000c0c0001bb7983 */ /* 0x000ea80000300800 */
[----:B------:R-:W2:Y:S04]  /*27100*/  LDL.LU R197, [R1+0xcd0] ;  /* 0x000cd00001c57983 */ /* 0x000ea80000300800 */
[----:B------:R-:W2:Y:S01]  /*27110*/  LDL.LU R196, [R1+0xcd4] ;  /* 0x000cd40001c47983 */ /* 0x000ea20000300800 */
        /* <DEDUP_REMOVED lines=8> */
[----:B-1----:R-:W-:Y:S02]  /*271a0*/  IMAD.MOV.U32 R4, RZ, RZ, R191 ;  /* 0x000000ffff047224 */ /* 0x002fe400078e00bf */
[----:B------:R-:W-:Y:S01]  /*271b0*/  IMAD.MOV.U32 R5, RZ, RZ, R192 ;  /* 0x000000ffff057224 */ /* 0x000fe200078e00c0 */
[----:B------:R-:W-:Y:S04]  /*271c0*/  STL [R1+0xbf4], R189 ;  /* 0x000bf4bd01007387 */ /* 0x000fe80000100800 */
[----:B------:R1:W-:Y:S04]  /*271d0*/  STL [R1+0xbf0], R190 ;  /* 0x000bf0be01007387 */ /* 0x0003e80000100800 */
[----:B------:R-:W4:Y:S04]  /*271e0*/  LDL.LU R195, [R1+0xcd8] ;  /* 0x000cd80001c37983 */ /* 0x000f280000300800 */
[----:B------:R-:W4:Y:S01]  /*271f0*/  LDL.LU R194, [R1+0xcdc] ;  /* 0x000cdc0001c27983 */ /* 0x000f220000300800 */
[----:B------:R-:W-:-:S03]  /*27200*/  IADD3 R186, P1, R186, UR12, RZ ;  /* 0x0000000cbaba7c10 */ /* 0x000fc6000ff3e0ff */
[----:B------:R1:W-:Y:S01]  /*27210*/  LDGSTS.E [R2+0x3580], [R4.64], P2 ;  /* 0x0358000004027fae */ /* 0x0003e2000912184a */
[----:B---3--:R-:W-:-:S03]  /*27220*/  IADD3 R185, P3, R185, UR12, RZ ;  /* 0x0000000cb9b97c10 */ /* 0x008fc6000ff7e0ff */
[----:B------:R-:W3:Y:S01]  /*27230*/  LDL.LU R193, [R1+0xce0] ;  /* 0x000ce00001c17983 */ /* 0x000ee20000300800 */
[----:B-1----:R-:W-:-:S03]  /*27240*/  IMAD.MOV.U32 R5, RZ, RZ, R190 ;  /* 0x000000ffff057224 */ /* 0x002fc600078e00be */
[----:B------:R-:W3:Y:S01]  /*27250*/  LDL.LU R190, [R1+0xce4] ;  /* 0x000ce40001be7983 */ /* 0x000ee20000300800 */
[----:B------:R-:W-:-:S03]  /*27260*/  MOV R4, R189 ;  /* 0x000000bd00047202 */ /* 0x000fc60000000f00 */
        /* <DEDUP_REMOVED lines=11> */
[----:B--2---:R-:W2:Y:S01]  /*27320*/  LDL.LU R188, [R1+0xcf4] ;  /* 0x000cf40001bc7983 */ /* 0x004ea20000300800 */
[----:B------:R-:W-:Y:S01]  /*27330*/  IMAD.MOV.U32 R4, RZ, RZ, R186 ;  /* 0x000000ffff047224 */ /* 0x000fe200078e00ba */
[----:B------:R-:W-:-:S02]  /*27340*/  ISETP.GT.AND P1, PT, R0, 0x11, PT ;  /* 0x000000110000780c */ /* 0x000fc40003f24270 */
[----:B------:R-:W2:Y:S04]  /*27350*/  LDL.LU R186, [R1+0xcfc] ;  /* 0x000cfc0001ba7983 */ /* 0x000ea80000300800 */
[----:B------:R1:W-:Y:S02]  /*27360*/  LDGSTS.E [R2+0x3680], [R4.64], P2 ;  /* 0x0368000004027fae */ /* 0x0003e4000912184a */
[----:B-1----:R-:W-:Y:S01]  /*27370*/  IMAD.MOV.U32 R5, RZ, RZ, R3 ;  /* 0x000000ffff057224 */ /* 0x002fe200078e0003 */
[----:B------:R-:W-:Y:S02]  /*27380*/  MOV R4, R185 ;  /* 0x000000b900047202 */ /* 0x000fe40000000f00 */
[----:B------:R-:W-:Y:S01]  /*27390*/  SEL R3, RZ, 0x4, !P1 ;  /* 0x00000004ff037807 */ /* 0x000fe20004800000 */
[----:B------:R-:W2:Y:S03]  /*273a0*/  LDL.LU R185, [R1+0xd04] ;  /* 0x000d040001b97983 */ /* 0x000ea60000300800 */
[----:B------:R-:W-:Y:S01]  /*273b0*/  SEL R3, R3, RZ, !P0 ;  /* 0x000000ff03037207 */ /* 0x000fe20004000000 */
[----:B------:R1:W-:Y:S03]  /*273c0*/  LDGSTS.E [R2+0x3700], [R4.64], P2 ;  /* 0x0370000004027fae */ /* 0x0003e6000912184a */
[----:B------:R-:W-:-:S02]  /*273d0*/  ISETP.NE.U32.AND P1, PT, R3, RZ, PT ;  /* 0x000000ff0300720c */ /* 0x000fc40003f25070 */
[----:B------:R-:W-:-:S04]  /*273e0*/  IADD3 R187, P3, R187, UR12, RZ ;  /* 0x0000000cbbbb7c10 */ /* 0x000fc8000ff7e0ff */
[----:B------:R-:W-:Y:S02]  /*273f0*/  IADD3.X R198, R198, UR7, RZ, P3, !PT ;  /* 0x00000007c6c67c10 */ /* 0x000fe40009ffe4ff */
[----:B------:R-:W-:Y:S01]  /*27400*/  IADD3 R196, P4, R196, UR12, RZ ;  /* 0x0000000cc4c47c10 */ /* 0x000fe2000ff9e0ff */
[----:B------:R1:W-:Y:S02]  /*27410*/  STL [R1+0xc0c], R187 ;  /* 0x000c0cbb01007387 */ /* 0x0003e40000100800 */
[----:B-1----:R-:W-:Y:S01]  /*27420*/  IMAD.MOV.U32 R4, RZ, RZ, R187 ;  /* 0x000000ffff047224 */ /* 0x002fe200078e00bb */
[----:B------:R-:W-:Y:S01]  /*27430*/  IADD3.X R197, R197, UR7, RZ, P4, !PT ;  /* 0x00000007c5c57c10 */ /* 0x000fe2000a7fe4ff */
[----:B------:R1:W-:Y:S04]  /*27440*/  STL [R1+0xc08], R198 ;  /* 0x000c08c601007387 */ /* 0x0003e80000100800 */
[----:B------:R-:W-:Y:S04]  /*27450*/  STL [R1+0xcd4], R196 ;  /* 0x000cd4c401007387 */ /* 0x000fe80000100800 */
[----:B------:R-:W2:Y:S01]  /*27460*/  LDL.LU R187, [R1+0xcf8] ;  /* 0x000cf80001bb7983 */ /* 0x000ea20000300800 */
[----:B------:R-:W-:-:S03]  /*27470*/  IMAD.MOV.U32 R5, RZ, RZ, R198 ;  /* 0x000000ffff057224 */ /* 0x000fc600078e00c6 */
[----:B------:R-:W-:Y:S04]  /*27480*/  STL [R1+0xcd0], R197 ;  /* 0x000cd0c501007387 */ /* 0x000fe80000100800 */
[----:B------:R-:W2:Y:S04]  /*27490*/  LDL.LU R3, [R1+0xd00] ;  /* 0x000d000001037983 */ /* 0x000ea80000300800 */
[----:B------:R1:W-:Y:S02]  /*274a0*/  LDGSTS.E [R2+0x3780], [R4.64], P2 ;  /* 0x0378000004027fae */ /* 0x0003e4000912184a */
[----:B-1----:R-:W-:Y:S01]  /*274b0*/  MOV R4, R196 ;  /* 0x000000c400047202 */ /* 0x002fe20000000f00 */
[----:B------:R-:W-:-:S05]  /*274c0*/  IMAD.MOV.U32 R5, RZ, RZ, R197 ;  /* 0x000000ffff057224 */ /* 0x000fca00078e00c5 */
[----:B------:R1:W-:Y:S01]  /*274d0*/  LDGSTS.E [R2+0x4400], [R4.64], P1 ;  /* 0x0440000004027fae */ /* 0x0003e2000892184a */
[----:B----4-:R-:W-:-:S04]  /*274e0*/  IADD3 R194, P2, R194, UR12, RZ ;  /* 0x0000000cc2c27c10 */ /* 0x010fc8000ff5e0ff */
[----:B------:R-:W-:Y:S01]  /*274f0*/  IADD3.X R195, R195, UR7, RZ, P2, !PT ;  /* 0x00000007c3c37c10 */ /* 0x000fe200097fe4ff */
[----:B-1----:R-:W-:Y:S01]  /*27500*/  IMAD.MOV.U32 R4, RZ, RZ, R194 ;  /* 0x000000ffff047224 */ /* 0x002fe200078e00c2 */
[----:B------:R-:W-:Y:S03]  /*27510*/  STL [R1+0xcdc], R194 ;  /* 0x000cdcc201007387 */ /* 0x000fe60000100800 */
[----:B------:R-:W-:Y:S01]  /*27520*/  IMAD.MOV.U32 R5, RZ, RZ, R195 ;  /* 0x000000ffff057224 */ /* 0x000fe200078e00c3 */
[----:B------:R-:W-:Y:S04]  /*27530*/  STL [R1+0xcd8], R195 ;  /* 0x000cd8c301007387 */ /* 0x000fe80000100800 */
[----:B------:R1:W-:Y:S01]  /*27540*/  LDGSTS.E [R2+0x4480], [R4.64], P1 ;  /* 0x0448000004027fae */ /* 0x0003e2000892184a */
[----:B---3--:R-:W-:-:S04]  /*27550*/  IADD3 R190, P3, R190, UR12, RZ ;  /* 0x0000000cbebe7c10 */ /* 0x008fc8000ff7e0ff */
[----:B------:R-:W-:Y:S01]  /*27560*/  IADD3.X R193, R193, UR7, RZ, P3, !PT ;  /* 0x00000007c1c17c10 */ /* 0x000fe20009ffe4ff */
[----:B------:R3:W-:Y:S01]  /*27570*/  STL [R1+0xce4], R190 ;  /* 0x000ce4be01007387 */ /* 0x0007e20000100800 */
[----:B-1----:R-:W-:-:S03]  /*27580*/  MOV R4, R190 ;  /* 0x000000be00047202 */ /* 0x002fc60000000f00 */
[----:B------:R1:W-:Y:S04]  /*27590*/  STL [R1+0xce0], R193 ;  /* 0x000ce0c101007387 */ /* 0x0003e80000100800 */
[----:B------:R-:W4:Y:S04]  /*275a0*/  LDL.LU R198, [R1+0xd08] ;  /* 0x000d080001c67983 */ /* 0x000f280000300800 */
[----:B---3--:R-:W3:Y:S01]  /*275b0*/  LDL.LU R190, [R1+0xd0c] ;  /* 0x000d0c0001be7983 */ /* 0x008ee20000300800 */
[----:B------:R-:W-:-:S03]  /*275c0*/  IMAD.MOV.U32 R5, RZ, RZ, R193 ;  /* 0x000000ffff057224 */ /* 0x000fc600078e00c1 */
[----:B------:R-:W4:Y:S04]  /*275d0*/  LDL.LU R197, [R1+0xdd0] ;  /* 0x000dd00001c57983 */ /* 0x000f280000300800 */
[----:B------:R-:W4:Y:S04]  /*275e0*/  LDL.LU R196, [R1+0xdd4] ;  /* 0x000dd40001c47983 */ /* 0x000f280000300800 */
[----:B------:R1:W-:Y:S01]  /*275f0*/  LDGSTS.E [R2+0x4500], [R4.64], P1 ;  /* 0x0450000004027fae */ /* 0x0003e2000892184a */
[----:B------:R-:W-:-:S04]  /*27600*/  IADD3 R191, P2, R191, UR12, RZ ;  /* 0x0000000cbfbf7c10 */ /* 0x000fc8000ff5e0ff */
[----:B------:R-:W-:Y:S02]  /*27610*/  IADD3.X R192, R192, UR7, RZ, P2, !PT ;  /* 0x00000007c0c07c10 */ /* 0x000fe400097fe4ff */
[----:B--2---:R-:W-:Y:S01]  /*27620*/  IADD3 R188, P3, R188, UR12, RZ ;  /* 0x0000000cbcbc7c10 */ /* 0x004fe2000ff7e0ff */
[----:B------:R-:W-:Y:S03]  /*27630*/  STL [R1+0xcec], R191 ;  /* 0x000cecbf01007387 */ /* 0x000fe60000100800 */
[----:B------:R-:W-:Y:S01]  /*27640*/  IADD3.X R189, R189, UR7, RZ, P3, !PT ;  /* 0x00000007bdbd7c10 */ /* 0x000fe20009ffe4ff */
[----:B------:R-:W-:Y:S01]  /*27650*/  STL [R1+0xce8], R192 ;  /* 0x000ce8c001007387 */ /* 0x000fe20000100800 */
[----:B-1----:R-:W-:Y:S02]  /*27660*/  IMAD.MOV.U32 R4, RZ, RZ, R191 ;  /* 0x000000ffff047224 */ /* 0x002fe400078e00bf */
[----:B------:R-:W-:Y:S01]  /*27670*/  IMAD.MOV.U32 R5, RZ, RZ, R192 ;  /* 0x000000ffff057224 */ /* 0x000fe200078e00c0 */
[----:B------:R-:W-:Y:S04]  /*27680*/  STL [R1+0xcf4], R188 ;  /* 0x000cf4bc01007387 */ /* 0x000fe80000100800 */
[----:B------:R1:W-:Y:S04]  /*27690*/  STL [R1+0xcf0], R189 ;  /* 0x000cf0bd01007387 */ /* 0x0003e80000100800 */
[----:B------:R-:W2:Y:S04]  /*276a0*/  LDL.LU R195, [R1+0xdd8] ;  /* 0x000dd80001c37983 */ /* 0x000ea80000300800 */
[----:B------:R-:W2:Y:S04]  /*276b0*/  LDL.LU R194, [R1+0xddc] ;  /* 0x000ddc0001c27983 */ /* 0x000ea80000300800 */
[----:B------:R1:W-:Y:S04]  /*276c0*/  LDGSTS.E [R2+0x4580], [R4.64], P1 ;  /* 0x0458000004027fae */ /* 0x0003e8000892184a */
[----:B------:R-:W2:Y:S01]  /*276d0*/  LDL.LU R193, [R1+0xde0] ;  /* 0x000de00001c17983 */ /* 0x000ea20000300800 */
[----:B-1----:R-:W-:-:S03]  /*276e0*/  IMAD.MOV.U32 R5, RZ, RZ, R189 ;  /* 0x000000ffff057224 */ /* 0x002fc600078e00bd */
[----:B------:R-:W2:Y:S01]  /*276f0*/  LDL.LU R189, [R1+0xde4] ;  /* 0x000de40001bd7983 */ /* 0x000ea20000300800 */
[----:B------:R-:W-:Y:S02]  /*27700*/  IADD3 R186, P2, R186, UR12, RZ ;  /* 0x0000000cbaba7c10 */ /* 0x000fe4000ff5e0ff */
[----:B------:R-:W-:Y:S02]  /*27710*/  MOV R4, R188 ;  /* 0x000000bc00047202 */ /* 0x000fe40000000f00 */
[----:B------:R-:W-:Y:S01]  /*27720*/  IADD3 R185, P3, R185, UR12, RZ ;  /* 0x0000000cb9b97c10 */ /* 0x000fe2000ff7e0ff */
[----:B------:R1:W-:Y:S04]  /*27730*/  STL [R1+0xcfc], R186 ;  /* 0x000cfcba01007387 */ /* 0x0003e80000100800 */
[----:B------:R1:W-:Y:S02]  /*27740*/  LDGSTS.E [R2+0x4600], [R4.64], P1 ;  /* 0x0460000004027fae */ /* 0x0003e4000892184a */
[----:B-1----:R-:W-:Y:S01]  /*27750*/  IMAD.MOV.U32 R4, RZ, RZ, R186 ;  /* 0x000000ffff047224 */ /* 0x002fe200078e00ba */
[----:B------:R-:W-:-:S05]  /*27760*/  IADD3.X R187, R187, UR7, RZ, P2, !PT ;  /* 0x00000007bbbb7c10 */ /* 0x000fca00097fe4ff */
[----:B------:R-:W-:Y:S01]  /*27770*/  IMAD.MOV.U32 R5, RZ, RZ, R187 ;  /* 0x000000ffff057224 */ /* 0x000fe200078e00bb */
[----:B------:R-:W-:Y:S01]  /*27780*/  IADD3.X R3, R3, UR7, RZ, P3, !PT ;  /* 0x0000000703037c10 */ /* 0x000fe20009ffe4ff */
[----:B------:R-:W-:Y:S04]  /*27790*/  STL [R1+0xcf8], R187 ;  /* 0x000cf8bb01007387 */ /* 0x000fe80000100800 */
[----:B------:R1:W-:Y:S04]  /*277a0*/  STL [R1+0xd04], R185 ;  /* 0x000d04b901007387 */ /* 0x0003e80000100800 */
[----:B------:R1:W-:Y:S04]  /*277b0*/  STL [R1+0xd00], R3 ;  /* 0x000d000301007387 */ /* 0x0003e80000100800 */
[----:B------:R-:W2:Y:S04]  /*277c0*/  LDL.LU R192, [R1+0xde8] ;  /* 0x000de80001c07983 */ /* 0x000ea80000300800 */
[----:B------:R1:W-:Y:S04]  /*277d0*/  LDGSTS.E [R2+0x4680], [R4.64], P1 ;  /* 0x0468000004027fae */ /* 0x0003e8000892184a */
[----:B------:R-:W2:Y:S04]  /*277e0*/  LDL.LU R191, [R1+0xdec] ;  /* 0x000dec0001bf7983 */ /* 0x000ea80000300800 */
[----:B------:R-:W2:Y:S01]  /*277f0*/  LDL.LU R186, [R1+0xdf0] ;  /* 0x000df00001ba7983 */ /* 0x000ea20000300800 */
[----:B-1----:R-:W-:-:S03]  /*27800*/  MOV R4, R185 ;  /* 0x000000b900047202 */ /* 0x002fc60000000f00 */
[----:B------:R-:W2:Y:S01]  /*27810*/  LDL.LU R185, [R1+0xdf4] ;  /* 0x000df40001b97983 */ /* 0x000ea20000300800 */
[----:B------:R-:W-:Y:S01]  /*27820*/  ISETP.GT.AND P2, PT, R0, 0x15, PT ;  /* 0x000000150000780c */ /* 0x000fe20003f44270 */
[----:B------:R-:W-:Y:S02]  /*27830*/  IMAD.MOV.U32 R5, RZ, RZ, R3 ;  /* 0x000000ffff057224 */ /* 0x000fe400078e0003 */
[----:B------:R-:W2:Y:S01]  /*27840*/  LDL.LU R188, [R1+0xdfc] ;  /* 0x000dfc0001bc7983 */ /* 0x000ea20000300800 */
[----:B------:R-:W-:-:S03]  /*27850*/  SEL R3, RZ, 0x4, !P2 ;  /* 0x00000004ff037807 */ /* 0x000fc60005000000 */
[----:B------:R1:W-:Y:S01]  /*27860*/  LDGSTS.E [R2+0x4700], [R4.64], P1 ;  /* 0x0470000004027fae */ /* 0x0003e2000892184a */
[----:B------:R-:W-:-:S03]  /*27870*/  SEL R3, R3, RZ, !P0 ;  /* 0x000000ff03037207 */ /* 0x000fc60004000000 */
[----:B------:R-:W2:Y:S01]  /*27880*/  LDL.LU R187, [R1+0xe04] ;  /* 0x000e040001bb7983 */ /* 0x000ea20000300800 */
[----:B------:R-:W-:Y:S02]  /*27890*/  ISETP.NE.U32.AND P2, PT, R3, RZ, PT ;  /* 0x000000ff0300720c */ /* 0x000fe40003f45070 */
[----:B---3--:R-:W-:-:S04]  /*278a0*/  IADD3 R190, P3, R190, UR12, RZ ;  /* 0x0000000cbebe7c10 */ /* 0x008fc8000ff7e0ff */
[----:B----4-:R-:W-:Y:S01]  /*278b0*/  IADD3.X R198, R198, UR7, RZ, P3, !PT ;  /* 0x00000007c6c67c10 */ /* 0x010fe20009ffe4ff */
[----:B-1----:R-:W-:Y:S01]  /*278c0*/  IMAD.MOV.U32 R4, RZ, RZ, R190 ;  /* 0x000000ffff047224 */ /* 0x002fe200078e00be */
[----:B------:R-:W-:-:S03]  /*278d0*/  IADD3 R196, P4, R196, UR12, RZ ;  /* 0x0000000cc4c47c10 */ /* 0x000fc6000ff9e0ff */
[----:B------:R-:W-:Y:S01]  /*278e0*/  IMAD.MOV.U32 R5, RZ, RZ, R198 ;  /* 0x000000ffff057224 */ /* 0x000fe200078e00c6 */
[----:B------:R1:W-:Y:S01]  /*278f0*/  STL [R1+0xd0c], R190 ;  /* 0x000d0cbe01007387 */ /* 0x0003e20000100800 */
[----:B------:R-:W-:-:S03]  /*27900*/  IADD3.X R197, R197, UR7, RZ, P4, !PT ;  /* 0x00000007c5c57c10 */ /* 0x000fc6000a7fe4ff */
[----:B------:R3:W-:Y:S04]  /*27910*/  STL [R1+0xd08], R198 ;  /* 0x000d08c601007387 */ /* 0x0007e80000100800 */
[----:B------:R-:W-:Y:S04]  /*27920*/  STL [R1+0xdd4], R196 ;  /* 0x000dd4c401007387 */ /* 0x000fe80000100800 */
[----:B-1----:R-:W4:Y:S04]  /*27930*/  LDL.LU R190, [R1+0xdf8] ;  /* 0x000df80001be7983 */ /* 0x002f280000300800 */
[----:B------:R1:W-:Y:S04]  /*27940*/  LDGSTS.E [R2+0x4780], [R4.64], P1 ;  /* 0x0478000004027fae */ /* 0x0003e8000892184a */
[----:B------:R-:W-:Y:S04]  /*27950*/  STL [R1+0xdd0], R197 ;  /* 0x000dd0c501007387 */ /* 0x000fe80000100800 */
[----:B------:R-:W4:Y:S01]  /*27960*/  LDL.LU R3, [R1+0xe00] ;  /* 0x000e000001037983 */ /* 0x000f220000300800 */
[----:B-1----:R-:W-:Y:S01]  /*27970*/  MOV R4, R196 ;  /* 0x000000c400047202 */ /* 0x002fe20000000f00 */
[----:B------:R-:W-:-:S05]  /*27980*/  IMAD.MOV.U32 R5, RZ, RZ, R197 ;  /* 0x000000ffff057224 */ /* 0x000fca00078e00c5 */
[----:B------:R1:W-:Y:S01]  /*27990*/  LDGSTS.E [R2+0x5400], [R4.64], P2 ;  /* 0x0540000004027fae */ /* 0x0003e2000912184a */
[----:B--2---:R-:W-:-:S04]  /*279a0*/  IADD3 R194, P1, R194, UR12, RZ ;  /* 0x0000000cc2c27c10 */ /* 0x004fc8000ff3e0ff */
        /* <DEDUP_REMOVED lines=10> */
[----:B------:R-:W-:Y:S04]  /*27a50*/  STL [R1+0xde0], R193 ;  /* 0x000de0c101007387 */ /* 0x000fe80000100800 */
[----:B---3--:R-:W3:Y:S04]  /*27a60*/  LDL.LU R198, [R1+0xe08] ;  /* 0x000e080001c67983 */ /* 0x008ee80000300800 */
[----:B--2---:R-:W2:Y:S04]  /*27a70*/  LDL.LU R189, [R1+0xe0c] ;  /* 0x000e0c0001bd7983 */ /* 0x004ea80000300800 */
[----:B------:R-:W3:Y:S04]  /*27a80*/  LDL.LU R197, [R1+0xed0] ;  /* 0x000ed00001c57983 */ /* 0x000ee80000300800 */
[----:B------:R-:W3:Y:S01]  /*27a90*/  LDL.LU R196, [R1+0xed4] ;  /* 0x000ed40001c47983 */ /* 0x000ee20000300800 */
        /* <DEDUP_REMOVED lines=12> */
[----:B------:R-:W3:Y:S04]  /*27b60*/  LDL.LU R195, [R1+0xed8] ;  /* 0x000ed80001c37983 */ /* 0x000ee80000300800 */
[----:B------:R-:W3:Y:S04]  /*27b70*/  LDL.LU R194, [R1+0xedc] ;  /* 0x000edc0001c27983 */ /* 0x000ee80000300800 */
[----:B------:R1:W-:Y:S01]  /*27b80*/  LDGSTS.E [R2+0x5580], [R4.64], P2 ;  /* 0x0558000004027fae */ /* 0x0003e2000912184a */
[----:B------:R-:W-:Y:S01]  /*27b90*/  IADD3 R188, P1, R188, UR12, RZ ;  /* 0x0000000cbcbc7c10 */ /* 0x000fe2000ff3e0ff */
[----:B-1----:R-:W-:Y:S01]  /*27ba0*/  IMAD.MOV.U32 R5, RZ, RZ, R186 ;  /* 0x000000ffff057224 */ /* 0x002fe200078e00ba */
[----:B------:R-:W-:Y:S01]  /*27bb0*/  MOV R4, R185 ;  /* 0x000000b900047202 */ /* 0x000fe20000000f00 */
[----:B------:R-:W3:Y:S04]  /*27bc0*/  LDL.LU R186, [R1+0xee0] ;  /* 0x000ee00001ba7983 */ /* 0x000ee80000300800 */
[----:B------:R-:W3:Y:S01]  /*27bd0*/  LDL.LU R185, [R1+0xee4] ;  /* 0x000ee40001b97983 */ /* 0x000ee20000300800 */
[----:B------:R-:W-:-:S03]  /*27be0*/  IADD3 R187, P3, R187, UR12, RZ ;  /* 0x0000000cbbbb7c10 */ /* 0x000fc6000ff7e0ff */
[----:B------:R-:W-:Y:S04]  /*27bf0*/  STL [R1+0xdfc], R188 ;  /* 0x000dfcbc01007387 */ /* 0x000fe80000100800 */
[----:B------:R1:W-:Y:S02]  /*27c00*/  LDGSTS.E [R2+0x5600], [R4.64], P2 ;  /* 0x0560000004027fae */ /* 0x0003e4000912184a */
[----:B-1----:R-:W-:Y:S01]  /*27c10*/  IMAD.MOV.U32 R4, RZ, RZ, R188 ;  /* 0x000000ffff047224 */ /* 0x002fe200078e00bc */
[----:B----4-:R-:W-:-:S05]  /*27c20*/  IADD3.X R190, R190, UR7, RZ, P1, !PT ;  /* 0x00000007bebe7c10 */ /* 0x010fca0008ffe4ff */
[----:B------:R1:W-:Y:S01]  /*27c30*/  STL [R1+0xdf8], R190 ;  /* 0x000df8be01007387 */ /* 0x0003e20000100800 */
[----:B------:R-:W-:-:S03]  /*27c40*/  IMAD.MOV.U32 R5, RZ, RZ, R190 ;  /* 0x000000ffff057224 */ /* 0x000fc600078e00be */
[----:B------:R-:W-:Y:S01]  /*27c50*/  STL [R1+0xe04], R187 ;  /* 0x000e04bb01007387 */ /* 0x000fe20000100800 */
[----:B------:R-:W-:-:S03]  /*27c60*/  IADD3.X R3, R3, UR7, RZ, P3, !PT ;  /* 0x0000000703037c10 */ /* 0x000fc60009ffe4ff */
[----:B------:R-:W4:Y:S04]  /*27c70*/  LDL.LU R192, [R1+0xeec] ;  /* 0x000eec0001c07983 */ /* 0x000f280000300800 */
[----:B------:R1:W-:Y:S04]  /*27c80*/  STL [R1+0xe00], R3 ;  /* 0x000e000301007387 */ /* 0x0003e80000100800 */
[----:B-1----:R-:W4:Y:S04]  /*27c90*/  LDL.LU R190, [R1+0xef4] ;  /* 0x000ef40001be7983 */ /* 0x002f280000300800 */
[----:B------:R-:W4:Y:S04]  /*27ca0*/  LDL.LU R193, [R1+0xee8] ;  /* 0x000ee80001c17983 */ /* 0x000f280000300800 */
[----:B------:R-:W4:Y:S01]  /*27cb0*/  LDL.LU R191, [R1+0xef0] ;  /* 0x000ef00001bf7983 */ /* 0x000f220000300800 */
[----:B------:R-:W-:-:S03]  /*27cc0*/  ISETP.GT.AND P1, PT, R0, 0x19, PT ;  /* 0x000000190000780c */ /* 0x000fc60003f24270 */
[----:B------:R1:W-:Y:S04]  /*27cd0*/  LDGSTS.E [R2+0x5680], [R4.64], P2 ;  /* 0x0568000004027fae */ /* 0x0003e8000912184a */
[----:B------:R-:W4:Y:S01]  /*27ce0*/  LDL.LU R188, [R1+0xefc] ;  /* 0x000efc0001bc7983 */ /* 0x000f220000300800 */
[----:B-1----:R-:W-:Y:S01]  /*27cf0*/  MOV R4, R187 ;  /* 0x000000bb00047202 */ /* 0x002fe20000000f00 */
[----:B------:R-:W-:Y:S01]  /*27d00*/  IMAD.MOV.U32 R5, RZ, RZ, R3 ;  /* 0x000000ffff057224 */ /* 0x000fe200078e0003 */
[----:B------:R-:W-:Y:S01]  /*27d10*/  SEL R3, RZ, 0x4, !P1 ;  /* 0x00000004ff037807 */ /* 0x000fe20004800000 */
[----:B------:R-:W4:Y:S03]  /*27d20*/  LDL.LU R187, [R1+0xf04] ;  /* 0x000f040001bb7983 */ /* 0x000f260000300800 */
[----:B------:R-:W-:Y:S01]  /*27d30*/  SEL R3, R3, RZ, !P0 ;  /* 0x000000ff03037207 */ /* 0x000fe20004000000 */
[----:B------:R1:W-:Y:S03]  /*27d40*/  LDGSTS.E [R2+0x5700], [R4.64], P2 ;  /* 0x0570000004027fae */ /* 0x0003e6000912184a */
[----:B------:R-:W-:-:S02]  /*27d50*/  ISETP.NE.U32.AND P1, PT, R3, RZ, PT ;  /* 0x000000ff0300720c */ /* 0x000fc40003f25070 */
[----:B--2---:R-:W-:-:S04]  /*27d60*/  IADD3 R189, P3, R189, UR12, RZ ;  /* 0x0000000cbdbd7c10 */ /* 0x004fc8000ff7e0ff */
[----:B---3--:R-:W-:Y:S01]  /*27d70*/  IADD3.X R198, R198, UR7, RZ, P3, !PT ;  /* 0x00000007c6c67c10 */ /* 0x008fe20009ffe4ff */
[----:B------:R2:W-:Y:S01]  /*27d80*/  STL [R1+0xe0c], R189 ;  /* 0x000e0cbd01007387 */ /* 0x0005e20000100800 */
[----:B------:R-:W-:-:S03]  /*27d90*/  IADD3 R196, P4, R196, UR12, RZ ;  /* 0x0000000cc4c47c10 */ /* 0x000fc6000ff9e0ff */
[----:B------:R-:W-:Y:S01]  /*27da0*/  STL [R1+0xe08], R198 ;  /* 0x000e08c601007387 */ /* 0x000fe20000100800 */
[----:B-1----:R-:W-:Y:S01]  /*27db0*/  IMAD.MOV.U32 R4, RZ, RZ, R189 ;  /* 0x000000ffff047224 */ /* 0x002fe200078e00bd */
[----:B------:R-:W-:Y:S02]  /*27dc0*/  IADD3.X R197, R197, UR7, RZ, P4, !PT ;  /* 0x00000007c5c57c10 */ /* 0x000fe4000a7fe4ff */
[----:B------:R-:W-:Y:S04]  /*27dd0*/  STL [R1+0xed4], R196 ;  /* 0x000ed4c401007387 */ /* 0x000fe80000100800 */
[----:B--2---:R-:W2:Y:S04]  /*27de0*/  LDL.LU R189, [R1+0xef8] ;  /* 0x000ef80001bd7983 */ /* 0x004ea80000300800 */
[----:B------:R-:W-:Y:S04]  /*27df0*/  STL [R1+0xed0], R197 ;  /* 0x000ed0c501007387 */ /* 0x000fe80000100800 */
[----:B------:R-:W4:Y:S01]  /*27e00*/  LDL.LU R3, [R1+0xf00] ;  /* 0x000f000001037983 */ /* 0x000f220000300800 */
        /* <DEDUP_REMOVED lines=14> */
[----:B------:R-:W-:Y:S01]  /*27ef0*/  STL [R1+0xee4], R185 ;  /* 0x000ee4b901007387 */ /* 0x000fe20000100800 */
[----:B-1----:R-:W-:-:S03]  /*27f00*/  MOV R4, R185 ;  /* 0x000000b900047202 */ /* 0x002fc60000000f00 */
[----:B------:R1:W-:Y:S01]  /*27f10*/  STL [R1+0xee0], R186 ;  /* 0x000ee0ba01007387 */ /* 0x0003e20000100800 */
[----:B------:R-:W-:-:S05]  /*27f20*/  IMAD.MOV.U32 R5, RZ, RZ, R186 ;  /* 0x000000ffff057224 */ /* 0x000fca00078e00ba */
[----:B------:R4:W-:Y:S04]  /*27f30*/  LDGSTS.E [R2+0x6500], [R4.64], P1 ;  /* 0x0650000004027fae */ /* 0x0009e8000892184a */
[----:B-1----:R-:W4:Y:S04]  /*27f40*/  LDL.LU R186, [R1+0xf08] ;  /* 0x000f080001ba7983 */ /* 0x002f280000300800 */
[----:B------:R-:W4:Y:S02]  /*27f50*/  LDL.LU R185, [R1+0xf0c] ;  /* 0x000f0c0001b97983 */ /* 0x000f240000300800 */
[----:B----4-:R-:W-:-:S02]  /*27f60*/  IADD3 R192, P2, R192, UR12, RZ ;  /* 0x0000000cc0c07c10 */ /* 0x010fc4000ff5e0ff */
[----:B------:R-:W-:Y:S02]  /*27f70*/  IADD3 R190, P3, R190, UR12, RZ ;  /* 0x0000000cbebe7c10 */ /* 0x000fe4000ff7e0ff */
        /* <DEDUP_REMOVED lines=12> */
[----:B------:R-:W-:Y:S02]  /*28040*/  IMAD.MOV.U32 R4, RZ, RZ, R192 ;  /* 0x000000ffff047224 */ /* 0x000fe400078e00c0 */
[----:B------:R-:W-:Y:S01]  /*28050*/  IMAD.MOV.U32 R5, RZ, RZ, R193 ;  /* 0x000000ffff057224 */ /* 0x000fe200078e00c1 */
[----:B------:R-:W3:Y:S04]  /*28060*/  LDL.LU R194, [R1+0xfe4] ;  /* 0x000fe40001c27983 */ /* 0x000ee80000300800 */
[----:B-1----:R-:W3:Y:S04]  /*28070*/  LDL.LU R192, [R1+0xfec] ;  /* 0x000fec0001c07983 */ /* 0x002ee80000300800 */
[----:B------:R-:W-:Y:S04]  /*28080*/  STL [R1+0xefc], R188 ;  /* 0x000efcbc01007387 */ /* 0x000fe80000100800 */
[----:B------:R1:W-:Y:S01]  /*28090*/  LDGSTS.E [R2+0x6580], [R4.64], P1 ;  /* 0x0658000004027fae */ /* 0x0003e2000892184a */
[----:B--2---:R-:W-:Y:S01]  /*280a0*/  IADD3.X R189, R189, UR7, RZ, P2, !PT ;  /* 0x00000007bdbd7c10 */ /* 0x004fe200097fe4ff */
[----:B-1----:R-:W-:Y:S01]  /*280b0*/  IMAD.MOV.U32 R5, RZ, RZ, R191 ;  /* 0x000000ffff057224 */ /* 0x002fe200078e00bf */
[----:B------:R-:W-:-:S03]  /*280c0*/  MOV R4, R190 ;  /* 0x000000be00047202 */ /* 0x000fc60000000f00 */
[----:B------:R1:W-:Y:S01]  /*280d0*/  STL [R1+0xef8], R189 ;  /* 0x000ef8bd01007387 */ /* 0x0003e20000100800 */
[----:B----4-:R-:W-:-:S03]  /*280e0*/  IADD3.X R3, R3, UR7, RZ, P3, !PT ;  /* 0x0000000703037c10 */ /* 0x010fc60009ffe4ff */
[----:B------:R-:W-:Y:S04]  /*280f0*/  STL [R1+0xf04], R187 ;  /* 0x000f04bb01007387 */ /* 0x000fe80000100800 */
[----:B------:R-:W2:Y:S04]  /*28100*/  LDL.LU R195, [R1+0xfe0] ;  /* 0x000fe00001c37983 */ /* 0x000ea80000300800 */
[----:B------:R4:W-:Y:S04]  /*28110*/  STL [R1+0xf00], R3 ;  /* 0x000f000301007387 */ /* 0x0009e80000100800 */
[----:B------:R-:W2:Y:S04]  /*28120*/  LDL.LU R193, [R1+0xfe8] ;  /* 0x000fe80001c17983 */ /* 0x000ea80000300800 */
[----:B------:R-:W2:Y:S04]  /*28130*/  LDL.LU R191, [R1+0xff0] ;  /* 0x000ff00001bf7983 */ /* 0x000ea80000300800 */
[----:B------:R1:W-:Y:S04]  /*28140*/  LDGSTS.E [R2+0x6600], [R4.64], P1 ;  /* 0x0660000004027fae */ /* 0x0003e8000892184a */
[----:B------:R-:W2:Y:S01]  /*28150*/  LDL.LU R190, [R1+0xff4] ;  /* 0x000ff40001be7983 */ /* 0x000ea20000300800 */
[----:B-1----:R-:W-:-:S02]  /*28160*/  IMAD.MOV.U32 R5, RZ, RZ, R189 ;  /* 0x000000ffff057224 */ /* 0x002fc400078e00bd */
[----:B------:R-:W-:Y:S01]  /*28170*/  IMAD.MOV.U32 R4, RZ, RZ, R188 ;  /* 0x000000ffff047224 */ /* 0x000fe200078e00bc */
[----:B------:R-:W2:Y:S04]  /*28180*/  LDL.LU R189, [R1+0xff8] ;  /* 0x000ff80001bd7983 */ /* 0x000ea80000300800 */
[----:B------:R-:W2:Y:S01]  /*28190*/  LDL.LU R188, [R1+0xffc] ;  /* 0x000ffc0001bc7983 */ /* 0x000ea20000300800 */
[----:B------:R-:W-:-:S03]  /*281a0*/  ISETP.GT.AND P2, PT, R0, 0x1d, PT ;  /* 0x0000001d0000780c */ /* 0x000fc60003f44270 */
[----:B------:R1:W-:Y:S02]  /*281b0*/  LDGSTS.E [R2+0x6680], [R4.64], P1 ;  /* 0x0668000004027fae */ /* 0x0003e4000892184a */
[----:B-1----:R-:W-:Y:S01]  /*281c0*/  IMAD.MOV.U32 R5, RZ, RZ, R3 ;  /* 0x000000ffff057224 */ /* 0x002fe200078e0003 */
[----:B----4-:R-:W-:Y:S02]  /*281d0*/  SEL R3, RZ, 0x4, !P2 ;  /* 0x00000004ff037807 */ /* 0x010fe40005000000 */
[----:B------:R-:W-:Y:S02]  /*281e0*/  MOV R4, R187 ;  /* 0x000000bb00047202 */ /* 0x000fe40000000f00 */
[----:B------:R-:W-:-:S03]  /*281f0*/  SEL R3, R3, RZ, !P0 ;  /* 0x000000ff03037207 */ /* 0x000fc60004000000 */
[----:B------:R1:W-:Y:S01]  /*28200*/  LDGSTS.E [R2+0x6700], [R4.64], P1 ;  /* 0x0670000004027fae */ /* 0x0003e2000892184a */
[----:B------:R-:W-:Y:S02]  /*28210*/  ISETP.NE.U32.AND P2, PT, R3, RZ, PT ;  /* 0x000000ff0300720c */ /* 0x000fe40003f45070 */
[----:B------:R-:W-:-:S04]  /*28220*/  IADD3 R185, P3, R185, UR12, RZ ;  /* 0x0000000cb9b97c10 */ /* 0x000fc8000ff7e0ff */
[----:B------:R-:W-:Y:S01]  /*28230*/  IADD3.X R186, R186, UR7, RZ, P3, !PT ;  /* 0x00000007baba7c10 */ /* 0x000fe20009ffe4ff */
[----:B------:R-:W-:Y:S01]  /*28240*/  STL [R1+0xf0c], R185 ;  /* 0x000f0cb901007387 */ /* 0x000fe20000100800 */
[----:B-1----:R-:W-:-:S03]  /*28250*/  IMAD.MOV.U32 R4, RZ, RZ, R185 ;  /* 0x000000ffff047224 */ /* 0x002fc600078e00b9 */
[----:B------:R1:W-:Y:S01]  /*28260*/  STL [R1+0xf08], R186 ;  /* 0x000f08ba01007387 */ /* 0x0003e20000100800 */
[----:B------:R-:W-:-:S03]  /*28270*/  IMAD.MOV.U32 R5, RZ, RZ, R186 ;  /* 0x000000ffff057224 */ /* 0x000fc600078e00ba */
[----:B------:R-:W4:Y:S04]  /*28280*/  LDL.LU R187, [R1+0x1000] ;  /* 0x0010000001bb7983 */ /* 0x000f280000300800 */
[----:B------:R3:W-:Y:S04]  /*28290*/  LDGSTS.E [R2+0x6780], [R4.64], P1 ;  /* 0x0678000004027fae */ /* 0x0007e8000892184a */
[----:B-1----:R-:W4:Y:S04]  /*282a0*/  LDL.LU R186, [R1+0x1004] ;  /* 0x0010040001ba7983 */ /* 0x002f280000300800 */
[----:B------:R-:W4:Y:S04]  /*282b0*/  LDL.LU R185, [R1+0x1008] ;  /* 0x0010080001b97983 */ /* 0x000f280000300800 */
[----:B------:R-:W4:Y:S01]  /*282c0*/  LDL.LU R3, [R1+0x100c] ;  /* 0x00100c0001037983 */ /* 0x000f220000300800 */
[----:B---3--:R-:W-:-:S04]  /*282d0*/  IADD3 R198, P1, R198, UR12, RZ ;  /* 0x0000000cc6c67c10 */ /* 0x008fc8000ff3e0ff */
[----:B------:R-:W-:Y:S02]  /*282e0*/  IADD3.X R199, R199, UR7, RZ, P1, !PT ;  /* 0x00000007c7c77c10 */ /* 0x000fe40008ffe4ff */
[----:B------:R-:W-:-:S03]  /*282f0*/  IADD3 R196, P3, R196, UR12, RZ ;  /* 0x0000000cc4c47c10 */ /* 0x000fc6000ff7e0ff */
[----:B------:R-:W-:Y:S01]  /*28300*/  IMAD.MOV.U32 R5, RZ, RZ, R199 ;  /* 0x000000ffff057224 */ /* 0x000fe200078e00c7 */
[----:B------:R-:W-:Y:S02]  /*28310*/  MOV R4, R198 ;  /* 0x000000c600047202 */ /* 0x000fe40000000f00 */
[----:B------:R-:W-:Y:S02]  /*28320*/  IADD3.X R197, R197, UR7, RZ, P3, !PT ;  /* 0x00000007c5c57c10 */ /* 0x000fe40009ffe4ff */
[----:B------:R-:W-:Y:S01]  /*28330*/  IADD3 R194, P1, R194, UR12, RZ ;  /* 0x0000000cc2c27c10 */ /* 0x000fe2000ff3e0ff */
[----:B------:R1:W-:Y:S01]  /*28340*/  LDGSTS.E [R2+0x7400], [R4.64], P2 ;  /* 0x0740000004027fae */ /* 0x0003e2000912184a */
[----:B------:R-:W-:-:S03]  /*28350*/  IADD3 R192, P3, R192, UR12, RZ ;  /* 0x0000000cc0c07c10 */ /* 0x000fc6000ff7e0ff */
[----:B------:R-:W-:Y:S01]  /*28360*/  STL [R1+0xfd4], R198 ;  /* 0x000fd4c601007387 */ /* 0x000fe20000100800 */
[----:B-1----:R-:W-:Y:S02]  /*28370*/  IMAD.MOV.U32 R4, RZ, RZ, R196 ;  /* 0x000000ffff047224 */ /* 0x002fe400078e00c4 */
[----:B------:R-:W-:Y:S01]  /*28380*/  IMAD.MOV.U32 R5, RZ, RZ, R197 ;  /* 0x000000ffff057224 */ /* 0x000fe200078e00c5 */
[----:B------:R-:W-:Y:S04]  /*28390*/  STL [R1+0xfd0], R199 ;  /* 0x000fd0c701007387 */ /* 0x000fe80000100800 */
[----:B------:R1:W-:Y:S04]  /*283a0*/  LDGSTS.E [R2+0x7480], [R4.64], P2 ;  /* 0x0748000004027fae */ /* 0x0003e8000912184a */
[----:B------:R-:W-:Y:S04]  /*283b0*/  STL [R1+0xfdc], R196 ;  /* 0x000fdcc401007387 */ /* 0x000fe80000100800 */
[----:B------:R3:W-:Y:S01]  /*283c0*/  STL [R1+0xfd8], R197 ;  /* 0x000fd8c501007387 */ /* 0x0007e20000100800 */
[----:B-1----:R-:W-:-:S02]  /*283d0*/  MOV R4, R194 ;  /* 0x000000c200047202 */ /* 0x002fc40000000f00 */
[----:B--2---:R-:W-:Y:S01]  /*283e0*/  IADD3.X R195, R195, UR7, RZ, P1, !PT ;  /* 0x00000007c3c37c10 */ /* 0x004fe20008ffe4ff */
[----:B------:R-:W-:Y:S04]  /*283f0*/  STL [R1+0xfe4], R194 ;  /* 0x000fe4c201007387 */ /* 0x000fe80000100800 */
[----:B------:R-:W-:Y:S01]  /*28400*/  IMAD.MOV.U32 R5, RZ, RZ, R195 ;  /* 0x000000ffff057224 */ /* 0x000fe200078e00c3 */
[----:B------:R-:W-:Y:S01]  /*28410*/  IADD3.X R193, R193, UR7, RZ, P3, !PT ;  /* 0x00000007c1c17c10 */ /* 0x000fe20009ffe4ff */
[----:B------:R1:W-:Y:S04]  /*28420*/  STL [R1+0xfe0], R195 ;  /* 0x000fe0c301007387 */ /* 0x0003e80000100800 */
[----:B------:R-:W-:Y:S04]  /*28430*/  STL [R1+0xfec], R192 ;  /* 0x000fecc001007387 */ /* 0x000fe80000100800 */
[----:B------:R2:W-:Y:S01]  /*28440*/  LDGSTS.E [R2+0x7500], [R4.64], P2 ;  /* 0x0750000004027fae */ /* 0x0005e2000912184a */
[----:B------:R-:W-:-:S03]  /*28450*/  IADD3 R190, P1, R190, UR12, RZ ;  /* 0x0000000cbebe7c10 */ /* 0x000fc6000ff3e0ff */
[----:B------:R-:W-:Y:S01]  /*28460*/  STL [R1+0xfe8], R193 ;  /* 0x000fe8c101007387 */ /* 0x000fe20000100800 */
[----:B------:R-:W-:-:S03]  /*28470*/  IADD3.X R191, R191, UR7, RZ, P1, !PT ;  /* 0x00000007bfbf7c10 */ /* 0x000fc60008ffe4ff */
[----:B---3--:R-:W3:Y:S01]  /*28480*/  LDL.LU R197, [R1+0x914] ;  /* 0x0009140001c57983 */ /* 0x008ee20000300800 */
[----:B--2---:R-:W-:Y:S02]  /*28490*/  IMAD.MOV.U32 R4, RZ, RZ, R192 ;  /* 0x000000ffff047224 */ /* 0x004fe400078e00c0 */
[----:B------:R-:W-:Y:S01]  /*284a0*/  IMAD.MOV.U32 R5, RZ, RZ, R193 ;  /* 0x000000ffff057224 */ /* 0x000fe200078e00c1 */
[----:B------:R-:W-:Y:S01]  /*284b0*/  IADD3 R188, P3, R188, UR12, RZ ;  /* 0x0000000cbcbc7c10 */ /* 0x000fe2000ff7e0ff */
[----:B------:R-:W-:Y:S03]  /*284c0*/  STL [R1+0xff4], R190 ;  /* 0x000ff4be01007387 */ /* 0x000fe60000100800 */
[----:B------:R-:W-:Y:S01]  /*284d0*/  IADD3.X R189, R189, UR7, RZ, P3, !PT ;  /* 0x00000007bdbd7c10 */ /* 0x000fe20009ffe4ff */
[----:B------:R-:W-:Y:S04]  /*284e0*/  STL [R1+0xff0], R191 ;  /* 0x000ff0bf01007387 */ /* 0x000fe80000100800 */
[----:B------:R2:W-:Y:S04]  /*284f0*/  STL [R1+0xffc], R188 ;  /* 0x000ffcbc01007387 */ /* 0x0005e80000100800 */
[----:B------:R1:W-:Y:S04]  /*28500*/  LDGSTS.E [R2+0x7580], [R4.64], P2 ;  /* 0x0758000004027fae */ /* 0x0003e8000912184a */
[----:B------:R-:W3:Y:S04]  /*28510*/  LDL.LU R198, [R1+0x910] ;  /* 0x0009100001c67983 */ /* 0x000ee80000300800 */
[----:B------:R2:W-:Y:S01]  /*28520*/  STL [R1+0xff8], R189 ;  /* 0x000ff8bd01007387 */ /* 0x0005e20000100800 */
[----:B-1----:R-:W-:Y:S01]  /*28530*/  MOV R4, R190 ;  /* 0x000000be00047202 */ /* 0x002fe20000000f00 */
[----:B------:R-:W-:-:S02]  /*28540*/  IMAD.MOV.U32 R5, RZ, RZ, R191 ;  /* 0x000000ffff057224 */ /* 0x000fc400078e00bf */
[----:B------:R-:W3:Y:S04]  /*28550*/  LDL.LU R196, [R1+0x918] ;  /* 0x0009180001c47983 */ /* 0x000ee80000300800 */
[----:B------:R-:W3:Y:S04]  /*28560*/  LDL.LU R195, [R1+0x91c] ;  /* 0x00091c0001c37983 */ /* 0x000ee80000300800 */
[----:B------:R1:W-:Y:S04]  /*28570*/  LDGSTS.E [R2+0x7600], [R4.64], P2 ;  /* 0x0760000004027fae */ /* 0x0003e8000912184a */
[----:B------:R-:W3:Y:S01]  /*28580*/  LDL.LU R194, [R1+0x920] ;  /* 0x0009200001c27983 */ /* 0x000ee20000300800 */
[----:B-1----:R-:W-:-:S03]  /*28590*/  IMAD.MOV.U32 R4, RZ, RZ, R188 ;  /* 0x000000ffff047224 */ /* 0x002fc600078e00bc */
[----:B--2---:R-:W2:Y:S01]  /*285a0*/  LDL.LU R188, [R1+0x924] ;  /* 0x0009240001bc7983 */ /* 0x004ea20000300800 */
[----:B------:R-:W-:-:S05]  /*285b0*/  IMAD.MOV.U32 R5, RZ, RZ, R189 ;  /* 0x000000ffff057224 */ /* 0x000fca00078e00bd */
[----:B------:R1:W-:Y:S01]  /*285c0*/  LDGSTS.E [R2+0x7680], [R4.64], P2 ;  /* 0x0768000004027fae */ /* 0x0003e2000912184a */
[----:B----4-:R-:W-:-:S04]  /*285d0*/  IADD3 R186, P1, R186, UR12, RZ ;  /* 0x0000000cbaba7c10 */ /* 0x010fc8000ff3e0ff */
[----:B------:R-:W-:Y:S02]  /*285e0*/  IADD3.X R187, R187, UR7, RZ, P1, !PT ;  /* 0x00000007bbbb7c10 */ /* 0x000fe40008ffe4ff */
[----:B------:R-:W-:Y:S01]  /*285f0*/  IADD3 R3, P3, R3, UR12, RZ ;  /* 0x0000000c03037c10 */ /* 0x000fe2000ff7e0ff */
[----:B------:R-:W-:Y:S03]  /*28600*/  STL [R1+0x1004], R186 ;  /* 0x001004ba01007387 */ /* 0x000fe60000100800 */
[----:B------:R-:W-:Y:S01]  /*28610*/  IADD3.X R185, R185, UR7, RZ, P3, !PT ;  /* 0x00000007b9b97c10 */ /* 0x000fe20009ffe4ff */
[----:B------:R4:W-:Y:S04]  /*28620*/  STL [R1+0x1000], R187 ;  /* 0x001000bb01007387 */ /* 0x0009e80000100800 */
[----:B------:R-:W-:Y:S04]  /*28630*/  STL [R1+0x100c], R3 ;  /* 0x00100c0301007387 */ /* 0x000fe80000100800 */
[----:B------:R1:W-:Y:S04]  /*28640*/  STL [R1+0x1008], R185 ;  /* 0x001008b901007387 */ /* 0x0003e80000100800 */
[----:B------:R-:W2:Y:S04]  /*28650*/  LDL.LU R193, [R1+0x928] ;  /* 0x0009280001c17983 */ /* 0x000ea80000300800 */
[----:B------:R-:W2:Y:S04]  /*28660*/  LDL.LU R192, [R1+0x92c] ;  /* 0x00092c0001c07983 */ /* 0x000ea80000300800 */
[----:B------:R-:W2:Y:S04]  /*28670*/  LDL.LU R191, [R1+0x930] ;  /* 0x0009300001bf7983 */ /* 0x000ea80000300800 */
[----:B------:R-:W2:Y:S01]  /*28680*/  LDL.LU R190, [R1+0x934] ;  /* 0x0009340001be7983 */ /* 0x000ea20000300800 */
[----:B-1----:R-:W-:Y:S01]  /*28690*/  MOV R4, R186 ;  /* 0x000000ba00047202 */ /* 0x002fe20000000f00 */
[----:B------:R-:W-:Y:S01]  /*286a0*/  IMAD.MOV.U32 R5, RZ, RZ, R187 ;  /* 0x000000ffff057224 */ /* 0x000fe200078e00bb */
[----:B------:R-:W-:Y:S01]  /*286b0*/  ISETP.GT.AND P1, PT, R0, 0x2, PT ;  /* 0x000000020000780c */ /* 0x000fe20003f24270 */
[----:B------:R-:W2:Y:S04]  /*286c0*/  LDL.LU R189, [R1+0x938] ;  /* 0x0009380001bd7983 */ /* 0x000ea80000300800 */
[----:B------:R1:W-:Y:S04]  /*286d0*/  LDGSTS.E [R2+0x7700], [R4.64], P2 ;  /* 0x0770000004027fae */ /* 0x0003e8000912184a */
[----:B----4-:R-:W3:Y:S01]  /*286e0*/  LDL.LU R187, [R1+0x93c] ;  /* 0x00093c0001bb7983 */ /* 0x010ee20000300800 */
[----:B-1----:R-:W-:-:S02]  /*286f0*/  IMAD.MOV.U32 R4, RZ, RZ, R3 ;  /* 0x000000ffff047224 */ /* 0x002fc400078e0003 */
[----:B------:R-:W-:Y:S02]  /*28700*/  IMAD.MOV.U32 R5, RZ, RZ, R185 ;  /* 0x000000ffff057224 */ /* 0x000fe400078e00b9 */
[----:B------:R-:W3:Y:S04]  /*28710*/  LDL.LU R185, [R1+0x940] ;  /* 0x0009400001b97983 */ /* 0x000ee80000300800 */
[----:B------:R1:W-:Y:S04]  /*28720*/  LDGSTS.E [R2+0x7780], [R4.64], P2 ;  /* 0x0778000004027fae */ /* 0x0003e8000912184a */
[----:B------:R-:W3:Y:S01]  /*28730*/  LDL.LU R3, [R1+0x944] ;  /* 0x0009440001037983 */ /* 0x000ee20000300800 */
[----:B-1----:R-:W-:-:S04]  /*28740*/  SEL R2, RZ, 0x4, !P1 ;  /* 0x00000004ff027807 */ /* 0x002fc80004800000 */
[----:B------:R-:W-:-:S04]  /*28750*/  SEL R2, R2, RZ, !P0 ;  /* 0x000000ff02027207 */ /* 0x000fc80004000000 */
[----:B------:R-:W-:Y:S02]  /*28760*/  ISETP.NE.U32.AND P1, PT, R2, RZ, PT ;  /* 0x000000ff0200720c */ /* 0x000fe40003f25070 */
[----:B------:R-:W-:Y:S02]  /*28770*/  LOP3.LUT R186, R6, 0x40, RZ, 0x3c, !PT ;  /* 0x0000004006ba7812 */ /* 0x000fe400078e3cff */
[----:B------:R-:W-:-:S05]  /*28780*/  MOV R2, UR6 ;  /* 0x0000000600027c02 */ /* 0x000fca0008000f00 */
[----:B------:R-:W-:Y:S01]  /*28790*/  IMAD R2, R2, 0x8000, R186 ;  /* 0x0000800002027824 */ /* 0x000fe200078e02ba */
[----:B---3--:R-:W-:-:S05]  /*287a0*/  IADD3 R197, P2, R197, UR12, RZ ;  /* 0x0000000cc5c57c10 */ /* 0x008fca000ff5e0ff */
[----:B------:R-:W-:Y:S01]  /*287b0*/  IMAD.MOV.U32 R4, RZ, RZ, R197 ;  /* 0x000000ffff047224 */ /* 0x000fe200078e00c5 */
        /* <DEDUP_REMOVED lines=8> */
[----:B-1----:R-:W-:Y:S01]  /*28840*/  MOV R4, R195 ;  /* 0x000000c300047202 */ /* 0x002fe20000000f00 */
[----:B------:R-:W-:Y:S01]  /*28850*/  IMAD.MOV.U32 R5, RZ, RZ, R196 ;  /* 0x000000ffff057224 */ /* 0x000fe200078e00c4 */
[----:B--2---:R-:W-:Y:S01]  /*28860*/  IADD3 R188, P3, R188, UR12, RZ ;  /* 0x0000000cbcbc7c10 */ /* 0x004fe2000ff7e0ff */
[----:B------:R-:W-:Y:S03]  /*28870*/  STL [R1+0x918], R196 ;  /* 0x000918c401007387 */ /* 0x000fe60000100800 */
[----:B------:R-:W-:Y:S01]  /*28880*/  IADD3.X R194, R194, UR7, RZ, P3, !PT ;  /* 0x00000007c2c27c10 */ /* 0x000fe20009ffe4ff */
[----:B------:R1:W-:Y:S04]  /*28890*/  STL [R1+0x924], R188 ;  /* 0x000924bc01007387 */ /* 0x0003e80000100800 */
[----:B------:R2:W-:Y:S04]  /*288a0*/  LDGSTS.E [R2+0x880], [R4.64], P1 ;  /* 0x0088000004027fae */ /* 0x0005e8000892184a */
[----:B------:R3:W-:Y:S04]  /*288b0*/  STL [R1+0x920], R194 ;  /* 0x000920c201007387 */ /* 0x0007e80000100800 */
[----:B------:R-:W4:Y:S01]  /*288c0*/  LDL.LU R199, [R1+0x948] ;  /* 0x0009480001c77983 */ /* 0x000f220000300800 */
[----:B--2---:R-:W-:-:S03]  /*288d0*/  IMAD.MOV.U32 R4, RZ, RZ, R188 ;  /* 0x000000ffff047224 */ /* 0x004fc600078e00bc */
[----:B-1----:R-:W2:Y:S04]  /*288e0*/  LDL.LU R188, [R1+0x94c] ;  /* 0x00094c0001bc7983 */ /* 0x002ea80000300800 */
[----:B------:R-:W4:Y:S04]  /*288f0*/  LDL.LU R198, [R1+0xa10] ;  /* 0x000a100001c67983 */ /* 0x000f280000300800 */
[----:B------:R-:W4:Y:S01]  /*28900*/  LDL.LU R197, [R1+0xa14] ;  /* 0x000a140001c57983 */ /* 0x000f220000300800 */
        /* <DEDUP_REMOVED lines=13> */
[----:B------:R-:W4:Y:S01]  /*289e0*/  LDL.LU R195, [R1+0xa1c] ;  /* 0x000a1c0001c37983 */ /* 0x000f220000300800 */
[----:B---3--:R-:W-:-:S03]  /*289f0*/  IADD3 R187, P2, R187, UR12, RZ ;  /* 0x0000000cbbbb7c10 */ /* 0x008fc6000ff5e0ff */
[----:B------:R3:W-:Y:S04]  /*28a00*/  LDGSTS.E [R2+0x980], [R4.64], P1 ;  /* 0x0098000004027fae */ /* 0x0007e8000892184a */
[----:B------:R-:W4:Y:S01]  /*28a10*/  LDL.LU R194, [R1+0xa20] ;  /* 0x000a200001c27983 */ /* 0x000f220000300800 */
[----:B------:R-:W-:Y:S02]  /*28a20*/  IADD3.X R189, R189, UR7, RZ, P2, !PT ;  /* 0x00000007bdbd7c10 */ /* 0x000fe400097fe4ff */
[----:B------:R-:W-:Y:S01]  /*28a30*/  IADD3 R3, P3, R3, UR12, RZ ;  /* 0x0000000c03037c10 */ /* 0x000fe2000ff7e0ff */
[----:B---3--:R-:W-:Y:S02]  /*28a40*/  IMAD.MOV.U32 R4, RZ, RZ, R190 ;  /* 0x000000ffff047224 */ /* 0x008fe400078e00be */
[----:B-1----:R-:W3:Y:S01]  /*28a50*/  LDL.LU R190, [R1+0xa24] ;  /* 0x000a240001be7983 */ /* 0x002ee20000300800 */
[----:B------:R-:W-:Y:S01]  /*28a60*/  IADD3.X R185, R185, UR7, RZ, P3, !PT ;  /* 0x00000007b9b97c10 */ /* 0x000fe20009ffe4ff */
[----:B------:R-:W-:-:S02]  /*28a70*/  IMAD.MOV.U32 R5, RZ, RZ, R191 ;  /* 0x000000ffff057224 */ /* 0x000fc400078e00bf */
        /* <DEDUP_REMOVED lines=21> */
[----:B--2---:R-:W-:-:S04]  /*28bd0*/  IADD3 R188, P3, R188, UR12, RZ ;  /* 0x0000000cbcbc7c10 */ /* 0x004fc8000ff7e0ff */
[----:B----4-:R-:W-:Y:S02]  /*28be0*/  IADD3.X R199, R199, UR7, RZ, P3, !PT ;  /* 0x00000007c7c77c10 */ /* 0x010fe40009ffe4ff */
        /* <DEDUP_REMOVED lines=21> */
[----:B---3--:R-:W-:-:S04]  /*28d40*/  IADD3 R190, P3, R190, UR12, RZ ;  /* 0x0000000cbebe7c10 */ /* 0x008fc8000ff7e0ff */
[----:B------:R-:W-:Y:S01]  /*28d50*/  IADD3.X R194, R194, UR7, RZ, P3, !PT ;  /* 0x00000007c2c27c10 */ /* 0x000fe20009ffe4ff */
[----:B------:R3:W-:Y:S04]  /*28d60*/  STL [R1+0xa24], R190 ;  /* 0x000a24be01007387 */ /* 0x0007e80000100800 */
[----:B------:R3:W-:Y:S01]  /*28d70*/  STL [R1+0xa20], R194 ;  /* 0x000a20c201007387 */ /* 0x0007e20000100800 */
[----:B-1----:R-:W-:-:S03]  /*28d80*/  IMAD.MOV.U32 R4, RZ, RZ, R190 ;  /* 0x000000ffff047224 */ /* 0x002fc600078e00be */
        /* <DEDUP_REMOVED lines=360> */
[----:B---3--:R-:W2:Y:S01]  /*2a410*/  LDL.LU R190, [R1+0xf38] ;  /* 0x000f380001be7983 */ /* 0x008ea20000300800 */
[----:B------:R-:W-:-:S03]  /*2a420*/  IMAD.MOV.U32 R5, RZ, RZ, R199 ;  /* 0x000000ffff057224 */ /* 0x000fc600078e00c7 */
[----:B------:R-:W-:Y:S04]  /*2a430*/  STL [R1+0xf10], R198 ;  /* 0x000f10c601007387 */ /* 0x000fe80000100800 */
[----:B------:R-:W2:Y:S04]  /*2a440*/  LDL.LU R3, [R1+0xf40] ;  /* 0x000f400001037983 */ /* 0x000ea80000300800 */
        /* <DEDUP_REMOVED lines=30> */
[----:B----4-:R-:W-:Y:S01]  /*2a630*/  MOV R4, R193 ;  /* 0x000000c100047202 */ /* 0x010fe20000000f00 */
[----:B------:R-:W-:Y:S01]  /*2a640*/  IMAD.MOV.U32 R5, RZ, RZ, R194 ;  /* 0x000000ffff057224 */ /* 0x000fe200078e00c2 */
[----:B------:R-:W-:Y:S01]  /*2a650*/  IADD3 R189, P2, R189, UR12, RZ ;  /* 0x0000000cbdbd7c10 */ /* 0x000fe2000ff5e0ff */
[----:B------:R-:W4:Y:S01]  /*2a660*/  LDL.LU R198, [R1+0x1018] ;  /* 0x0010180001c67983 */ /* 0x000f220000300800 */
[----:B------:R-:W-:-:S03]  /*2a670*/  IADD3 R188, P3, R188, UR12, RZ ;  /* 0x0000000cbcbc7c10 */ /* 0x000fc6000ff7e0ff */
[----:B------:R-:W4:Y:S04]  /*2a680*/  LDL.LU R197, [R1+0x101c] ;  /* 0x00101c0001c57983 */ /* 0x000f280000300800 */
[----:B------:R1:W-:Y:S04]  /*2a690*/  LDGSTS.E [R2+0x6980], [R4.64], P1 ;  /* 0x0698000004027fae */ /* 0x0003e8000892184a */
[----:B------:R-:W4:Y:S04]  /*2a6a0*/  LDL.LU R195, [R1+0x1024] ;  /* 0x0010240001c37983 */ /* 0x000f280000300800 */
[----:B-1----:R-:W4:Y:S01]  /*2a6b0*/  LDL.LU R193, [R1+0x102c] ;  /* 0x00102c0001c17983 */ /* 0x002f220000300800 */
[----:B------:R-:W-:-:S02]  /*2a6c0*/  IMAD.MOV.U32 R4, RZ, RZ, R191 ;  /* 0x000000ffff047224 */ /* 0x000fc400078e00bf */
[----:B------:R-:W-:Y:S01]  /*2a6d0*/  IMAD.MOV.U32 R5, RZ, RZ, R192 ;  /* 0x000000ffff057224 */ /* 0x000fe200078e00c0 */
[----:B------:R-:W-:Y:S04]  /*2a6e0*/  STL [R1+0xf3c], R189 ;  /* 0x000f3cbd01007387 */ /* 0x000fe80000100800 */
[----:B------:R1:W-:Y:S01]  /*2a6f0*/  LDGSTS.E [R2+0x6a00], [R4.64], P1 ;  /* 0x06a0000004027fae */ /* 0x0003e2000892184a */
[----:B------:R-:W-:Y:S02]  /*2a700*/  IADD3.X R190, R190, UR7, RZ, P2, !PT ;  /* 0x00000007bebe7c10 */ /* 0x000fe400097fe4ff */
[----:B-1----:R-:W-:-:S03]  /*2a710*/  MOV R4, R189 ;  /* 0x000000bd00047202 */ /* 0x002fc60000000f00 */
[----:B------:R1:W-:Y:S01]  /*2a720*/  STL [R1+0xf38], R190 ;  /* 0x000f38be01007387 */ /* 0x0003e20000100800 */
[----:B------:R-:W-:-:S03]  /*2a730*/  IADD3.X R3, R3, UR7, RZ, P3, !PT ;  /* 0x0000000703037c10 */ /* 0x000fc60009ffe4ff */
[----:B------:R1:W-:Y:S01]  /*2a740*/  STL [R1+0xf44], R188 ;  /* 0x000f44bc01007387 */ /* 0x0003e20000100800 */
[----:B------:R-:W-:-:S03]  /*2a750*/  IMAD.MOV.U32 R5, RZ, RZ, R190 ;  /* 0x000000ffff057224 */ /* 0x000fc600078e00be */
[----:B------:R-:W4:Y:S04]  /*2a760*/  LDL.LU R196, [R1+0x1020] ;  /* 0x0010200001c47983 */ /* 0x000f280000300800 */
[----:B------:R1:W-:Y:S04]  /*2a770*/  STL [R1+0xf40], R3 ;  /* 0x000f400301007387 */ /* 0x0003e80000100800 */
[----:B--2---:R-:W2:Y:S04]  /*2a780*/  LDL.LU R194, [R1+0x1028] ;  /* 0x0010280001c27983 */ /* 0x004ea80000300800 */
[----:B------:R-:W2:Y:S04]  /*2a790*/  LDL.LU R192, [R1+0x1030] ;  /* 0x0010300001c07983 */ /* 0x000ea80000300800 */
[----:B------:R-:W2:Y:S04]  /*2a7a0*/  LDL.LU R191, [R1+0x1034] ;  /* 0x0010340001bf7983 */ /* 0x000ea80000300800 */
[----:B------:R1:W-:Y:S04]  /*2a7b0*/  LDGSTS.E [R2+0x6a80], [R4.64], P1 ;  /* 0x06a8000004027fae */ /* 0x0003e8000892184a */
[----:B-1----:R-:W2:Y:S01]  /*2a7c0*/  LDL.LU R190, [R1+0x1038] ;  /* 0x0010380001be7983 */ /* 0x002ea20000300800 */
[----:B------:R-:W-:-:S03]  /*2a7d0*/  IMAD.MOV.U32 R4, RZ, RZ, R188 ;  /* 0x000000ffff047224 */ /* 0x000fc600078e00bc */
[----:B------:R-:W2:Y:S01]  /*2a7e0*/  LDL.LU R188, [R1+0x103c] ;  /* 0x00103c0001bc7983 */ /* 0x000ea20000300800 */
[----:B------:R-:W-:Y:S01]  /*2a7f0*/  ISETP.GT.AND P2, PT, R0, 0x1e, PT ;  /* 0x0000001e0000780c */ /* 0x000fe20003f44270 */
[----:B------:R-:W-:-:S03]  /*2a800*/  IMAD.MOV.U32 R5, RZ, RZ, R3 ;  /* 0x000000ffff057224 */ /* 0x000fc600078e0003 */
[----:B------:R-:W-:Y:S02]  /*2a810*/  SEL R3, RZ, 0x4, !P2 ;  /* 0x00000004ff037807 */ /* 0x000fe40005000000 */
[----:B------:R1:W-:Y:S02]  /*2a820*/  LDGSTS.E [R2+0x6b00], [R4.64], P1 ;  /* 0x06b0000004027fae */ /* 0x0003e4000892184a */
[----:B------:R-:W-:-:S04]  /*2a830*/  SEL R3, R3, RZ, !P0 ;  /* 0x000000ff03037207 */ /* 0x000fc80004000000 */
        /* <DEDUP_REMOVED lines=14> */
[----:B----4-:R-:W-:Y:S01]  /*2a920*/  IMAD.MOV.U32 R4, RZ, RZ, R199 ;  /* 0x000000ffff047224 */ /* 0x010fe200078e00c7 */
[----:B------:R-:W-:-:S03]  /*2a930*/  IADD3 R197, P3, R197, UR12, RZ ;  /* 0x0000000cc5c57c10 */ /* 0x000fc6000ff7e0ff */
[----:B------:R-:W-:Y:S01]  /*2a940*/  IMAD.MOV.U32 R5, RZ, RZ, R200 ;  /* 0x000000ffff057224 */ /* 0x000fe200078e00c8 */
[----:B------:R-:W-:-:S04]  /*2a950*/  IADD3.X R198, R198, UR7, RZ, P3, !PT ;  /* 0x00000007c6c67c10 */ /* 0x000fc80009ffe4ff */
[----:B------:R1:W-:Y:S01]  /*2a960*/  LDGSTS.E [R2+0x7800], [R4.64], P2 ;  /* 0x0780000004027fae */ /* 0x0003e2000912184a */
[----:B------:R-:W-:-:S03]  /*2a970*/  IADD3 R195, P1, R195, UR12, RZ ;  /* 0x0000000cc3c37c10 */ /* 0x000fc6000ff3e0ff */
[----:B------:R-:W-:Y:S01]  /*2a980*/  STL [R1+0x1014], R199 ;  /* 0x001014c701007387 */ /* 0x000fe20000100800 */
[----:B------:R-:W-:Y:S02]  /*2a990*/  IADD3 R193, P3, R193, UR12, RZ ;  /* 0x0000000cc1c17c10 */ /* 0x000fe4000ff7e0ff */
[----:B-1----:R-:W-:Y:S01]  /*2a9a0*/  MOV R4, R197 ;  /* 0x000000c500047202 */ /* 0x002fe20000000f00 */
[----:B------:R-:W-:Y:S01]  /*2a9b0*/  IMAD.MOV.U32 R5, RZ, RZ, R198 ;  /* 0x000000ffff057224 */ /* 0x000fe200078e00c6 */
        /* <DEDUP_REMOVED lines=9> */
[----:B------:R1:W-:Y:S01]  /*2aa50*/  STL [R1+0x1020], R196 ;  /* 0x001020c401007387 */ /* 0x0003e20000100800 */
[----:B------:R-:W-:-:S03]  /*2aa60*/  IADD3 R191, P1, R191, UR12, RZ ;  /* 0x0000000cbfbf7c10 */ /* 0x000fc6000ff3e0ff */
[----:B------:R-:W-:Y:S01]  /*2aa70*/  STL [R1+0x102c], R193 ;  /* 0x00102cc101007387 */ /* 0x000fe20000100800 */
[----:B------:R-:W-:-:S03]  /*2aa80*/  IADD3.X R192, R192, UR7, RZ, P1, !PT ;  /* 0x00000007c0c07c10 */ /* 0x000fc60008ffe4ff */
[----:B------:R2:W-:Y:S04]  /*2aa90*/  LDGSTS.E [R2+0x7900], [R4.64], P2 ;  /* 0x0790000004027fae */ /* 0x0005e8000912184a */
[----:B------:R-:W-:Y:S04]  /*2aaa0*/  STL [R1+0x1028], R194 ;  /* 0x001028c201007387 */ /* 0x000fe80000100800 */
[----:B----4-:R-:W4:Y:S01]  /*2aab0*/  LDL.LU R198, [R1+0x954] ;  /* 0x0009540001c67983 */ /* 0x010f220000300800 */
[----:B------:R-:W-:Y:S01]  /*2aac0*/  IADD3 R188, P3, R188, UR12, RZ ;  /* 0x0000000cbcbc7c10 */ /* 0x000fe2000ff7e0ff */
[----:B--2---:R-:W-:Y:S01]  /*2aad0*/  IMAD.MOV.U32 R5, RZ, RZ, R194 ;  /* 0x000000ffff057224 */ /* 0x004fe200078e00c2 */
[----:B------:R-:W-:Y:S01]  /*2aae0*/  MOV R4, R193 ;  /* 0x000000c100047202 */ /* 0x000fe20000000f00 */
[----:B------:R-:W-:Y:S01]  /*2aaf0*/  STL [R1+0x1034], R191 ;  /* 0x001034bf01007387 */ /* 0x000fe20000100800 */
[----:B------:R-:W-:-:S03]  /*2ab00*/  IADD3.X R190, R190, UR7, RZ, P3, !PT ;  /* 0x00000007bebe7c10 */ /* 0x000fc60009ffe4ff */
        /* <DEDUP_REMOVED lines=27> */
[----:B-1----:R-:W-:-:S02]  /*2acc0*/  IMAD.MOV.U32 R4, RZ, RZ, R187 ;  /* 0x000000ffff047224 */ /* 0x002fc400078e00bb */
[----:B------:R-:W-:Y:S02]  /*2acd0*/  IMAD.MOV.U32 R5, RZ, RZ, R189 ;  /* 0x000000ffff057224 */ /* 0x000fe400078e00bd */
[----:B---3--:R-:W2:Y:S04]  /*2ace0*/  LDL.LU R189, [R1+0x978] ;  /* 0x0009780001bd7983 */ /* 0x008ea80000300800 */
[----:B------:R1:W-:Y:S04]  /*2acf0*/  LDGSTS.E [R2+0x7b00], [R4.64], P2 ;  /* 0x07b0000004027fae */ /* 0x0003e8000912184a */
[----:B------:R-:W2:Y:S01]  /*2ad00*/  LDL.LU R187, [R1+0x97c] ;  /* 0x00097c0001bb7983 */ /* 0x000ea20000300800 */
[----:B-1----:R-:W-:Y:S01]  /*2ad10*/  IMAD.MOV.U32 R5, RZ, RZ, R185 ;  /* 0x000000ffff057224 */ /* 0x002fe200078e00b9 */
[----:B------:R-:W-:-:S02]  /*2ad20*/  MOV R4, R3 ;  /* 0x0000000300047202 */ /* 0x000fc40000000f00 */
[----:B------:R-:W2:Y:S04]  /*2ad30*/  LDL.LU R185, [R1+0x980] ;  /* 0x0009800001b97983 */ /* 0x000ea80000300800 */
[----:B------:R-:W2:Y:S01]  /*2ad40*/  LDL.LU R3, [R1+0x984] ;  /* 0x0009840001037983 */ /* 0x000ea20000300800 */
[----:B------:R-:W-:-:S03]  /*2ad50*/  ISETP.GT.AND P1, PT, R0, 0x3, PT ;  /* 0x000000030000780c */ /* 0x000fc60003f24270 */
        /* <DEDUP_REMOVED lines=45> */
[----:B------:R1:W-:Y:S04]  /*2b030*/  LDGSTS.E [R2+0xd80], [R4.64], P1 ;  /* 0x00d8000004027fae */ /* 0x0003e8000892184a */
[----:B------:R-:W3:Y:S01]  /*2b040*/  LDL.LU R195, [R1+0xa60] ;  /* 0x000a600001c37983 */ /* 0x000ee20000300800 */
[----:B------:R-:W-:Y:S02]  /*2b050*/  IADD3 R3, P3, R3, UR12, RZ ;  /* 0x0000000c03037c10 */ /* 0x000fe4000ff7e0ff */
[----:B------:R-:W-:Y:S02]  /*2b060*/  IADD3.X R189, R189, UR7, RZ, P2, !PT ;  /* 0x00000007bdbd7c10 */ /* 0x000fe400097fe4ff */
[----:B-1----:R-:W-:Y:S02]  /*2b070*/  MOV R4, R190 ;  /* 0x000000be00047202 */ /* 0x002fe40000000f00 */
[----:B------:R-:W3:Y:S01]  /*2b080*/  LDL.LU R190, [R1+0xa64] ;  /* 0x000a640001be7983 */ /* 0x000ee20000300800 */
        /* <DEDUP_REMOVED lines=77> */
[----:B------:R1:W-:Y:S02]  /*2b560*/  LDGSTS.E [R2+0x1e00], [R4.64], P2 ;  /* 0x01e0000004027fae */ /* 0x0003e4000912184a */
[----:B-1----:R-:W-:Y:S01]  /*2b570*/  IMAD.MOV.U32 R4, RZ, RZ, R187 ;  /* 0x000000ffff047224 */ /* 0x002fe200078e00bb */
[----:B------:R-:W-:-:S05]  /*2b580*/  IADD3.X R188, R188, UR7, RZ, P1, !PT ;  /* 0x00000007bcbc7c10 */ /* 0x000fca0008ffe4ff */
[----:B------:R1:W-:Y:S01]  /*2b590*/  STL [R1+0xa78], R188 ;  /* 0x000a78bc01007387 */ /* 0x0003e20000100800 */
[----:B------:R-:W-:-:S03]  /*2b5a0*/  IADD3.X R3, R3, UR7, RZ, P3, !PT ;  /* 0x0000000703037c10 */ /* 0x000fc60009ffe4ff */
[----:B------:R-:W-:Y:S01]  /*2b5b0*/  STL [R1+0xa84], R185 ;  /* 0x000a84b901007387 */ /* 0x000fe20000100800 */
[----:B------:R-:W-:-:S03]  /*2b5c0*/  IMAD.MOV.U32 R5, RZ, RZ, R188 ;  /* 0x000000ffff057224 */ /* 0x000fc600078e00bc */
[----:B------:R1:W-:Y:S04]  /*2b5d0*/  STL [R1+0xa80], R3 ;  /* 0x000a800301007387 */ /* 0x0003e80000100800 */
[----:B------:R-:W2:Y:S04]  /*2b5e0*/  LDL.LU R193, [R1+0xb68] ;  /* 0x000b680001c17983 */ /* 0x000ea80000300800 */
[----:B------:R-:W2:Y:S04]  /*2b5f0*/  LDL.LU R192, [R1+0xb6c] ;  /* 0x000b6c0001c07983 */ /* 0x000ea80000300800 */
[----:B------:R-:W2:Y:S04]  /*2b600*/  LDL.LU R191, [R1+0xb70] ;  /* 0x000b700001bf7983 */ /* 0x000ea80000300800 */
[----:B-1----:R-:W2:Y:S01]  /*2b610*/  LDL.LU R188, [R1+0xb74] ;  /* 0x000b740001bc7983 */ /* 0x002ea20000300800 */
[----:B------:R-:W-:-:S03]  /*2b620*/  ISETP.GT.AND P1, PT, R0, 0xb, PT ;  /* 0x0000000b0000780c */ /* 0x000fc60003f24270 */
[----:B------:R1:W-:Y:S04]  /*2b630*/  LDGSTS.E [R2+0x1e80], [R4.64], P2 ;  /* 0x01e8000004027fae */ /* 0x0003e8000912184a */
[----:B------:R-:W2:Y:S01]  /*2b640*/  LDL.LU R187, [R1+0xb7c] ;  /* 0x000b7c0001bb7983 */ /* 0x000ea20000300800 */
        /* <DEDUP_REMOVED lines=263> */
[----:B---3--:R-:W2:Y:S04]  /*2c6c0*/  LDL.LU R200, [R1+0xe88] ;  /* 0x000e880001c87983 */ /* 0x008ea80000300800 */
[----:B--2---:R-:W2:Y:S04]  /*2c6d0*/  LDL.LU R190, [R1+0xe8c] ;  /* 0x000e8c0001be7983 */ /* 0x004ea80000300800 */
        /* <DEDUP_REMOVED lines=16> */
[----:B------:R1:W-:Y:S01]  /*2c7e0*/  LDGSTS.E [R2+0x5d80], [R4.64], P2 ;  /* 0x05d8000004027fae */ /* 0x0003e2000912184a */
[----:B------:R-:W-:Y:S01]  /*2c7f0*/  IADD3 R189, P1, R189, UR12, RZ ;  /* 0x0000000cbdbd7c10 */ /* 0x000fe2000ff3e0ff */
[----:B-1----:R-:W-:Y:S01]  /*2c800*/  IMAD.MOV.U32 R5, RZ, RZ, R187 ;  /* 0x000000ffff057224 */ /* 0x002fe200078e00bb */
[----:B------:R-:W-:Y:S01]  /*2c810*/  MOV R4, R185 ;  /* 0x000000b900047202 */ /* 0x000fe20000000f00 */
[----:B------:R-:W2:Y:S04]  /*2c820*/  LDL.LU R187, [R1+0xf60] ;  /* 0x000f600001bb7983 */ /* 0x000ea80000300800 */
[----:B------:R-:W2:Y:S01]  /*2c830*/  LDL.LU R185, [R1+0xf64] ;  /* 0x000f640001b97983 */ /* 0x000ea20000300800 */
[----:B------:R-:W-:-:S03]  /*2c840*/  IADD3 R188, P3, R188, UR12, RZ ;  /* 0x0000000cbcbc7c10 */ /* 0x000fc6000ff7e0ff */
[----:B------:R-:W-:Y:S04]  /*2c850*/  STL [R1+0xe7c], R189 ;  /* 0x000e7cbd01007387 */ /* 0x000fe80000100800 */
[----:B------:R1:W-:Y:S02]  /*2c860*/  LDGSTS.E [R2+0x5e00], [R4.64], P2 ;  /* 0x05e0000004027fae */ /* 0x0003e4000912184a */
[----:B-1----:R-:W-:Y:S01]  /*2c870*/  IMAD.MOV.U32 R4, RZ, RZ, R189 ;  /* 0x000000ffff047224 */ /* 0x002fe200078e00bd */
[----:B----4-:R-:W-:-:S05]  /*2c880*/  IADD3.X R191, R191, UR7, RZ, P1, !PT ;  /* 0x00000007bfbf7c10 */ /* 0x010fca0008ffe4ff */
[----:B------:R1:W-:Y:S01]  /*2c890*/  STL [R1+0xe78], R191 ;  /* 0x000e78bf01007387 */ /* 0x0003e20000100800 */
[----:B------:R-:W-:-:S03]  /*2c8a0*/  IMAD.MOV.U32 R5, RZ, RZ, R191 ;  /* 0x000000ffff057224 */ /* 0x000fc600078e00bf */
[----:B------:R4:W-:Y:S01]  /*2c8b0*/  STL [R1+0xe84], R188 ;  /* 0x000e84bc01007387 */ /* 0x0009e20000100800 */
[----:B------:R-:W-:-:S03]  /*2c8c0*/  IADD3.X R3, R3, UR7, RZ, P3, !PT ;  /* 0x0000000703037c10 */ /* 0x000fc60009ffe4ff */
[----:B------:R-:W3:Y:S04]  /*2c8d0*/  LDL.LU R193, [R1+0xf6c] ;  /* 0x000f6c0001c17983 */ /* 0x000ee80000300800 */
[----:B------:R4:W-:Y:S04]  /*2c8e0*/  STL [R1+0xe80], R3 ;  /* 0x000e800301007387 */ /* 0x0009e80000100800 */
[----:B-1----:R-:W3:Y:S04]  /*2c8f0*/  LDL.LU R191, [R1+0xf74] ;  /* 0x000f740001bf7983 */ /* 0x002ee80000300800 */
[----:B------:R-:W3:Y:S04]  /*2c900*/  LDL.LU R195, [R1+0xf68] ;  /* 0x000f680001c37983 */ /* 0x000ee80000300800 */
[----:B------:R-:W3:Y:S01]  /*2c910*/  LDL.LU R192, [R1+0xf70] ;  /* 0x000f700001c07983 */ /* 0x000ee20000300800 */
[----:B------:R-:W-:-:S03]  /*2c920*/  ISETP.GT.AND P1, PT, R0, 0x1b, PT ;  /* 0x0000001b0000780c */ /* 0x000fc60003f24270 */
[----:B------:R1:W-:Y:S04]  /*2c930*/  LDGSTS.E [R2+0x5e80], [R4.64], P2 ;  /* 0x05e8000004027fae */ /* 0x0003e8000912184a */
[----:B------:R-:W3:Y:S01]  /*2c940*/  LDL.LU R189, [R1+0xf7c] ;  /* 0x000f7c0001bd7983 */ /* 0x000ee20000300800 */
[----:B-1----:R-:W-:Y:S01]  /*2c950*/  MOV R4, R188 ;  /* 0x000000bc00047202 */ /* 0x002fe20000000f00 */
[----:B------:R-:W-:Y:S02]  /*2c960*/  IMAD.MOV.U32 R5, RZ, RZ, R3 ;  /* 0x000000ffff057224 */ /* 0x000fe400078e0003 */
[----:B----4-:R-:W4:Y:S01]  /*2c970*/  LDL.LU R188, [R1+0xf84] ;  /* 0x000f840001bc7983 */ /* 0x010f220000300800 */
[----:B------:R-:W-:-:S03]  /*2c980*/  SEL R3, RZ, 0x4, !P1 ;  /* 0x00000004ff037807 */ /* 0x000fc60004800000 */
[----:B------:R1:W-:Y:S01]  /*2c990*/  LDGSTS.E [R2+0x5f00], [R4.64], P2 ;  /* 0x05f0000004027fae */ /* 0x0003e2000912184a */
[----:B------:R-:W-:Y:S02]  /*2c9a0*/  SEL R3, R3, RZ, !P0 ;  /* 0x000000ff03037207 */ /* 0x000fe40004000000 */
[----:B--2---:R-:W-:-:S04]  /*2c9b0*/  IADD3 R190, P3, R190, UR12, RZ ;  /* 0x0000000cbebe7c10 */ /* 0x004fc8000ff7e0ff */
[----:B------:R-:W-:Y:S01]  /*2c9c0*/  IADD3.X R200, R200, UR7, RZ, P3, !PT ;  /* 0x00000007c8c87c10 */ /* 0x000fe20009ffe4ff */
[----:B------:R2:W-:Y:S01]  /*2c9d0*/  STL [R1+0xe8c], R190 ;  /* 0x000e8cbe01007387 */ /* 0x0005e20000100800 */
[----:B------:R-:W-:-:S03]  /*2c9e0*/  IADD3 R198, P4, R198, UR12, RZ ;  /* 0x0000000cc6c67c10 */ /* 0x000fc6000ff9e0ff */
[----:B------:R-:W-:Y:S01]  /*2c9f0*/  STL [R1+0xe88], R200 ;  /* 0x000e88c801007387 */ /* 0x000fe20000100800 */
[----:B-1----:R-:W-:Y:S01]  /*2ca00*/  IMAD.MOV.U32 R4, RZ, RZ, R190 ;  /* 0x000000ffff047224 */ /* 0x002fe200078e00be */
[----:B------:R-:W-:Y:S02]  /*2ca10*/  IADD3.X R199, R199, UR7, RZ, P4, !PT ;  /* 0x00000007c7c77c10 */ /* 0x000fe4000a7fe4ff */
[----:B------:R-:W-:Y:S04]  /*2ca20*/  STL [R1+0xf54], R198 ;  /* 0x000f54c601007387 */ /* 0x000fe80000100800 */
[----:B--2---:R-:W2:Y:S01]  /*2ca30*/  LDL.LU R190, [R1+0xf78] ;  /* 0x000f780001be7983 */ /* 0x004ea20000300800 */
[----:B------:R-:W-:-:S03]  /*2ca40*/  ISETP.NE.U32.AND P1, PT, R3, RZ, PT ;  /* 0x000000ff0300720c */ /* 0x000fc60003f25070 */
        /* <DEDUP_REMOVED lines=21> */
[----:B-1----:R-:W2:Y:S04]  /*2cba0*/  LDL.LU R187, [R1+0xf88] ;  /* 0x000f880001bb7983 */ /* 0x002ea80000300800 */
[----:B------:R-:W2:Y:S01]  /*2cbb0*/  LDL.LU R185, [R1+0xf8c] ;  /* 0x000f8c0001b97983 */ /* 0x000ea20000300800 */
[----:B---3--:R-:W-:Y:S02]  /*2cbc0*/  IADD3 R193, P2, R193, UR12, RZ ;  /* 0x0000000cc1c17c10 */ /* 0x008fe4000ff5e0ff */
[----:B------:R-:W-:-:S02]  /*2cbd0*/  IADD3 R191, P3, R191, UR12, RZ ;  /* 0x0000000cbfbf7c10 */ /* 0x000fc4000ff7e0ff */
[----:B------:R-:W-:Y:S01]  /*2cbe0*/  IADD3.X R195, R195, UR7, RZ, P2, !PT ;  /* 0x00000007c3c37c10 */ /* 0x000fe200097fe4ff */
[----:B------:R-:W-:Y:S01]  /*2cbf0*/  STL [R1+0xf6c], R193 ;  /* 0x000f6cc101007387 */ /* 0x000fe20000100800 */
[----:B------:R-:W-:-:S03]  /*2cc00*/  IADD3.X R192, R192, UR7, RZ, P3, !PT ;  /* 0x00000007c0c07c10 */ /* 0x000fc60009ffe4ff */
[----:B------:R-:W-:Y:S04]  /*2cc10*/  STL [R1+0xf68], R195 ;  /* 0x000f68c301007387 */ /* 0x000fe80000100800 */
[----:B------:R1:W-:Y:S04]  /*2cc20*/  STL [R1+0xf74], R191 ;  /* 0x000f74bf01007387 */ /* 0x0003e80000100800 */
[----:B------:R-:W-:Y:S04]  /*2cc30*/  STL [R1+0xf70], R192 ;  /* 0x000f70c001007387 */ /* 0x000fe80000100800 */
[----:B------:R-:W3:Y:S04]  /*2cc40*/  LDL.LU R202, [R1+0x1050] ;  /* 0x0010500001ca7983 */ /* 0x000ee80000300800 */
[----:B------:R-:W3:Y:S01]  /*2cc50*/  LDL.LU R201, [R1+0x1054] ;  /* 0x0010540001c97983 */ /* 0x000ee20000300800 */
[----:B------:R-:W-:Y:S01]  /*2cc60*/  IMAD.MOV.U32 R4, RZ, RZ, R193 ;  /* 0x000000ffff047224 */ /* 0x000fe200078e00c1 */
[----:B------:R-:W-:Y:S01]  /*2cc70*/  IADD3 R189, P2, R189, UR12, RZ ;  /* 0x0000000cbdbd7c10 */ /* 0x000fe2000ff5e0ff */
[----:B------:R-:W-:Y:S01]  /*2cc80*/  IMAD.MOV.U32 R5, RZ, RZ, R195 ;  /* 0x000000ffff057224 */ /* 0x000fe200078e00c3 */
[----:B------:R-:W3:Y:S04]  /*2cc90*/  LDL.LU R200, [R1+0x1058] ;  /* 0x0010580001c87983 */ /* 0x000ee80000300800 */
[----:B------:R-:W3:Y:S01]  /*2cca0*/  LDL.LU R199, [R1+0x105c] ;  /* 0x00105c0001c77983 */ /* 0x000ee20000300800 */
[----:B----4-:R-:W-:-:S03]  /*2ccb0*/  IADD3 R188, P3, R188, UR12, RZ ;  /* 0x0000000cbcbc7c10 */ /* 0x010fc6000ff7e0ff */
[----:B------:R4:W-:Y:S04]  /*2ccc0*/  LDGSTS.E [R2+0x6d80], [R4.64], P1 ;  /* 0x06d8000004027fae */ /* 0x0009e8000892184a */
[----:B------:R-:W3:Y:S01]  /*2ccd0*/  LDL.LU R197, [R1+0x1064] ;  /* 0x0010640001c57983 */ /* 0x000ee20000300800 */
[----:B----4-:R-:W-:Y:S01]  /*2cce0*/  MOV R4, R191 ;  /* 0x000000bf00047202 */ /* 0x010fe20000000f00 */
[----:B------:R-:W-:Y:S02]  /*2ccf0*/  IMAD.MOV.U32 R5, RZ, RZ, R192 ;  /* 0x000000ffff057224 */ /* 0x000fe400078e00c0 */
[----:B-1----:R-:W4:Y:S04]  /*2cd00*/  LDL.LU R191, [R1+0x106c] ;  /* 0x00106c0001bf7983 */ /* 0x002f280000300800 */
[----:B------:R-:W-:Y:S04]  /*2cd10*/  STL [R1+0xf7c], R189 ;  /* 0x000f7cbd01007387 */ /* 0x000fe80000100800 */
[----:B------:R1:W-:Y:S01]  /*2cd20*/  LDGSTS.E [R2+0x6e00], [R4.64], P1 ;  /* 0x06e0000004027fae */ /* 0x0003e2000892184a */
[----:B--2---:R-:W-:-:S05]  /*2cd30*/  IADD3.X R190, R190, UR7, RZ, P2, !PT ;  /* 0x00000007bebe7c10 */ /* 0x004fca00097fe4ff */
[----:B------:R-:W-:Y:S01]  /*2cd40*/  STL [R1+0xf78], R190 ;  /* 0x000f78be01007387 */ /* 0x000fe20000100800 */
[----:B-1----:R-:W-:Y:S01]  /*2cd50*/  IMAD.MOV.U32 R4, RZ, RZ, R189 ;  /* 0x000000ffff047224 */ /* 0x002fe200078e00bd */
[----:B------:R-:W-:Y:S02]  /*2cd60*/  IADD3.X R3, R3, UR7, RZ, P3, !PT ;  /* 0x0000000703037c10 */ /* 0x000fe40009ffe4ff */
[----:B------:R1:W-:Y:S01]  /*2cd70*/  STL [R1+0xf84], R188 ;  /* 0x000f84bc01007387 */ /* 0x0003e20000100800 */
[----:B------:R-:W-:-:S03]  /*2cd80*/  IMAD.MOV.U32 R5, RZ, RZ, R190 ;  /* 0x000000ffff057224 */ /* 0x000fc600078e00be */
[----:B------:R-:W2:Y:S04]  /*2cd90*/  LDL.LU R198, [R1+0x1060] ;  /* 0x0010600001c67983 */ /* 0x000ea80000300800 */
[----:B------:R1:W-:Y:S04]  /*2cda0*/  STL [R1+0xf80], R3 ;  /* 0x000f800301007387 */ /* 0x0003e80000100800 */
[----:B------:R-:W2:Y:S04]  /*2cdb0*/  LDL.LU R196, [R1+0x1068] ;  /* 0x0010680001c47983 */ /* 0x000ea80000300800 */
[----:B------:R1:W-:Y:S04]  /*2cdc0*/  LDGSTS.E [R2+0x6e80], [R4.64], P1 ;  /* 0x06e8000004027fae */ /* 0x0003e8000892184a */
[----:B------:R-:W2:Y:S01]  /*2cdd0*/  LDL.LU R195, [R1+0x1070] ;  /* 0x0010700001c37983 */ /* 0x000ea20000300800 */
[----:B-1----:R-:W-:-:S03]  /*2cde0*/  MOV R4, R188 ;  /* 0x000000bc00047202 */ /* 0x002fc60000000f00 */
[----:B------:R-:W2:Y:S04]  /*2cdf0*/  LDL.LU R188, [R1+0x1074] ;  /* 0x0010740001bc7983 */ /* 0x000ea80000300800 */
[----:B------:R-:W2:Y:S04]  /*2ce00*/  LDL.LU R193, [R1+0x1078] ;  /* 0x0010780001c17983 */ /* 0x000ea80000300800 */
[----:B------:R-:W2:Y:S01]  /*2ce10*/  LDL.LU R192, [R1+0x107c] ;  /* 0x00107c0001c07983 */ /* 0x000ea20000300800 */
[----:B------:R-:W-:Y:S01]  /*2ce20*/  IMAD.MOV.U32 R5, RZ, RZ, R3 ;  /* 0x000000ffff057224 */ /* 0x000fe200078e0003 */
[----:B------:R-:W-:-:S04]  /*2ce30*/  ISETP.GT.AND P2, PT, R0, 0x1f, PT ;  /* 0x0000001f0000780c */ /* 0x000fc80003f44270 */
[----:B------:R1:W-:Y:S01]  /*2ce40*/  LDGSTS.E [R2+0x6f00], [R4.64], P1 ;  /* 0x06f0000004027fae */ /* 0x0003e2000892184a */
[----:B------:R-:W-:-:S04]  /*2ce50*/  SEL R3, RZ, 0x4, !P2 ;  /* 0x00000004ff037807 */ /* 0x000fc80005000000 */
[----:B------:R-:W-:-:S04]  /*2ce60*/  SEL R3, R3, RZ, !P0 ;  /* 0x000000ff03037207 */ /* 0x000fc80004000000 */
[----:B------:R-:W-:Y:S02]  /*2ce70*/  ISETP.NE.U32.AND P2, PT, R3, RZ, PT ;  /* 0x000000ff0300720c */ /* 0x000fe40003f45070 */
[----:B------:R-:W-:-:S04]  /*2ce80*/  IADD3 R185, P3, R185, UR12, RZ ;  /* 0x0000000cb9b97c10 */ /* 0x000fc8000ff7e0ff */
[----:B------:R-:W-:Y:S01]  /*2ce90*/  IADD3.X R187, R187, UR7, RZ, P3, !PT ;  /* 0x00000007bbbb7c10 */ /* 0x000fe20009ffe4ff */
[----:B------:R1:W-:Y:S02]  /*2cea0*/  STL [R1+0xf8c], R185 ;  /* 0x000f8cb901007387 */ /* 0x0003e40000100800 */
[----:B-1----:R-:W-:Y:S02]  /*2ceb0*/  IMAD.MOV.U32 R4, RZ, RZ, R185 ;  /* 0x000000ffff047224 */ /* 0x002fe400078e00b9 */
[----:B------:R1:W-:Y:S04]  /*2cec0*/  STL [R1+0xf88], R187 ;  /* 0x000f88bb01007387 */ /* 0x0003e80000100800 */
[----:B------:R-:W2:Y:S01]  /*2ced0*/  LDL.LU R190, [R1+0x1080] ;  /* 0x0010800001be7983 */ /* 0x000ea20000300800 */
[----:B------:R-:W-:-:S03]  /*2cee0*/  IMAD.MOV.U32 R5, RZ, RZ, R187 ;  /* 0x000000ffff057224 */ /* 0x000fc600078e00bb */
[----:B------:R-:W2:Y:S04]  /*2cef0*/  LDL.LU R185, [R1+0x1084] ;  /* 0x0010840001b97983 */ /* 0x000ea80000300800 */
[----:B------:R-:W2:Y:S04]  /*2cf00*/  LDL.LU R189, [R1+0x1088] ;  /* 0x0010880001bd7983 */ /* 0x000ea80000300800 */
[----:B-1----:R-:W2:Y:S04]  /*2cf10*/  LDL.LU R187, [R1+0x108c] ;  /* 0x00108c0001bb7983 */ /* 0x002ea80000300800 */
[----:B------:R1:W-:Y:S01]  /*2cf20*/  LDGSTS.E [R2+0x6f80], [R4.64], P1 ;  /* 0x06f8000004027fae */ /* 0x0003e2000892184a */
[----:B---3--:R-:W-:-:S04]  /*2cf30*/  IADD3 R201, P1, R201, UR12, RZ ;  /* 0x0000000cc9c97c10 */ /* 0x008fc8000ff3e0ff */
[----:B------:R-:W-:Y:S02]  /*2cf40*/  IADD3.X R202, R202, UR7, RZ, P1, !PT ;  /* 0x00000007caca7c10 */ /* 0x000fe40008ffe4ff */
[----:B------:R-:W-:-:S03]  /*2cf50*/  IADD3 R199, P3, R199, UR12, RZ ;  /* 0x0000000cc7c77c10 */ /* 0x000fc6000ff7e0ff */
[----:B-1----:R-:W-:Y:S01]  /*2cf60*/  IMAD.MOV.U32 R5, RZ, RZ, R202 ;  /* 0x000000ffff057224 */ /* 0x002fe200078e00ca */
[----:B------:R-:W-:Y:S02]  /*2cf70*/  MOV R4, R201 ;  /* 0x000000c900047202 */ /* 0x000fe40000000f00 */
[----:B------:R-:W-:-:S03]  /*2cf80*/  IADD3.X R200, R200, UR7, RZ, P3, !PT ;  /* 0x00000007c8c87c10 */ /* 0x000fc60009ffe4ff */
[----:B------:R1:W-:Y:S01]  /*2cf90*/  LDGSTS.E [R2+0x7c00], [R4.64], P2 ;  /* 0x07c0000004027fae */ /* 0x0003e2000912184a */
[----:B------:R-:W-:-:S03]  /*2cfa0*/  IADD3 R197, P1, R197, UR12, RZ ;  /* 0x0000000cc5c57c10 */ /* 0x000fc6000ff3e0ff */
[----:B------:R-:W-:Y:S01]  /*2cfb0*/  STL [R1+0x1054], R201 ;  /* 0x001054c901007387 */ /* 0x000fe20000100800 */
[----:B-1----:R-:W-:Y:S02]  /*2cfc0*/  IMAD.MOV.U32 R4, RZ, RZ, R199 ;  /* 0x000000ffff047224 */ /* 0x002fe400078e00c7 */
[----:B------:R-:W-:Y:S01]  /*2cfd0*/  IMAD.MOV.U32 R5, RZ, RZ, R200 ;  /* 0x000000ffff057224 */ /* 0x000fe200078e00c8 */
[----:B----4-:R-:W-:Y:S01]  /*2cfe0*/  IADD3 R191, P3, R191, UR12, RZ ;  /* 0x0000000cbfbf7c10 */ /* 0x010fe2000ff7e0ff */
[----:B------:R-:W-:Y:S04]  /*2cff0*/  STL [R1+0x1050], R202 ;  /* 0x001050ca01007387 */ /* 0x000fe80000100800 */
[----:B------:R1:W-:Y:S04]  /*2d000*/  LDGSTS.E [R2+0x7c80], [R4.64], P2 ;  /* 0x07c8000004027fae */ /* 0x0003e8000912184a */
[----:B------:R-:W-:Y:S04]  /*2d010*/  STL [R1+0x105c], R199 ;  /* 0x00105cc701007387 */ /* 0x000fe80000100800 */
[----:B------:R-:W-:Y:S01]  /*2d020*/  STL [R1+0x1058], R200 ;  /* 0x001058c801007387 */ /* 0x000fe20000100800 */
[----:B-1----:R-:W-:-:S02]  /*2d030*/  MOV R4, R197 ;  /* 0x000000c500047202 */ /* 0x002fc40000000f00 */
[----:B--2---:R-:W-:Y:S01]  /*2d040*/  IADD3.X R198, R198, UR7, RZ, P1, !PT ;  /* 0x00000007c6c67c10 */ /* 0x004fe20008ffe4ff */
[----:B------:R-:W-:Y:S04]  /*2d050*/  STL [R1+0x1064], R197 ;  /* 0x001064c501007387 */ /* 0x000fe80000100800 */
[----:B------:R-:W-:Y:S01]  /*2d060*/  IMAD.MOV.U32 R5, RZ, RZ, R198 ;  /* 0x000000ffff057224 */ /* 0x000fe200078e00c6 */
[----:B------:R-:W-:Y:S01]  /*2d070*/  IADD3.X R196, R196, UR7, RZ, P3, !PT ;  /* 0x00000007c4c47c10 */ /* 0x000fe20009ffe4ff */
[----:B------:R-:W-:Y:S04]  /*2d080*/  STL [R1+0x1060], R198 ;  /* 0x001060c601007387 */ /* 0x000fe80000100800 */
[----:B------:R1:W-:Y:S04]  /*2d090*/  LDGSTS.E [R2+0x7d00], [R4.64], P2 ;  /* 0x07d0000004027fae */ /* 0x0003e8000912184a */
[----:B------:R2:W-:Y:S04]  /*2d0a0*/  STL [R1+0x106c], R191 ;  /* 0x00106cbf01007387 */ /* 0x0005e80000100800 */
[----:B------:R-:W-:Y:S01]  /*2d0b0*/  STL [R1+0x1068], R196 ;  /* 0x001068c401007387 */ /* 0x000fe20000100800 */
[----:B------:R-:W-:Y:S01]  /*2d0c0*/  IADD3 R188, P1, R188, UR12, RZ ;  /* 0x0000000cbcbc7c10 */ /* 0x000fe2000ff3e0ff */
[----:B-1----:R-:W-:-:S02]  /*2d0d0*/  IMAD.MOV.U32 R4, RZ, RZ, R191 ;  /* 0x000000ffff047224 */ /* 0x002fc400078e00bf */
[----:B------:R-:W3:Y:S01]  /*2d0e0*/  LDL.LU R3, [R1+0x1094] ;  /* 0x0010940001037983 */ /* 0x000ee20000300800 */
[----:B------:R-:W-:Y:S01]  /*2d0f0*/  IMAD.MOV.U32 R5, RZ, RZ, R196 ;  /* 0x000000ffff057224 */ /* 0x000fe200078e00c4 */
[----:B------:R-:W-:Y:S02]  /*2d100*/  IADD3.X R195, R195, UR7, RZ, P1, !PT ;  /* 0x00000007c3c37c10 */ /* 0x000fe40008ffe4ff */
[----:B--2---:R-:W2:Y:S01]  /*2d110*/  LDL.LU R191, [R1+0x10d4] ;  /* 0x0010d40001bf7983 */ /* 0x004ea20000300800 */
[----:B------:R-:W-:-:S03]  /*2d120*/  IADD3 R192, P3, R192, UR12, RZ ;  /* 0x0000000cc0c07c10 */ /* 0x000fc6000ff7e0ff */
[----:B------:R1:W-:Y:S01]  /*2d130*/  STL [R1+0x1074], R188 ;  /* 0x001074bc01007387 */ /* 0x0003e20000100800 */
[----:B------:R-:W-:-:S03]  /*2d140*/  IADD3.X R193, R193, UR7, RZ, P3, !PT ;  /* 0x00000007c1c17c10 */ /* 0x000fc60009ffe4ff */
[----:B------:R4:W-:Y:S04]  /*2d150*/  LDGSTS.E [R2+0x7d80], [R4.64], P2 ;  /* 0x07d8000004027fae */ /* 0x0009e8000912184a */
[----:B------:R-:W-:Y:S04]  /*2d160*/  STL [R1+0x1070], R195 ;  /* 0x001070c301007387 */ /* 0x000fe80000100800 */
[----:B------:R-:W-:Y:S01]  /*2d170*/  STL [R1+0x107c], R192 ;  /* 0x00107cc001007387 */ /* 0x000fe20000100800 */
[----:B----4-:R-:W-:-:S03]  /*2d180*/  MOV R4, R188 ;  /* 0x000000bc00047202 */ /* 0x010fc60000000f00 */
[----:B-1----:R-:W4:Y:S04]  /*2d190*/  LDL.LU R188, [R1+0x1090] ;  /* 0x0010900001bc7983 */ /* 0x002f280000300800 */
[----:B------:R-:W-:Y:S04]  /*2d1a0*/  STL [R1+0x1078], R193 ;  /* 0x001078c101007387 */ /* 0x000fe80000100800 */
[----:B------:R-:W4:Y:S01]  /*2d1b0*/  LDL.LU R199, [R1+0x10d0] ;  /* 0x0010d00001c77983 */ /* 0x000f220000300800 */
[----:B------:R-:W-:-:S03]  /*2d1c0*/  IMAD.MOV.U32 R5, RZ, RZ, R195 ;  /* 0x000000ffff057224 */ /* 0x000fc600078e00c3 */
[----:B------:R-:W1:Y:S04]  /*2d1d0*/  S2R R217, SR_TID.X ;  /* 0x0000000000d97919 */ /* 0x000e680000002100 */
[----:B------:R1:W-:Y:S02]  /*2d1e0*/  LDGSTS.E [R2+0x7e00], [R4.64], P2 ;  /* 0x07e0000004027fae */ /* 0x0003e4000912184a */
[----:B-1----:R-:W-:Y:S02]  /*2d1f0*/  IMAD.MOV.U32 R4, RZ, RZ, R192 ;  /* 0x000000ffff047224 */ /* 0x002fe400078e00c0 */
[----:B------:R-:W-:-:S05]  /*2d200*/  IMAD.MOV.U32 R5, RZ, RZ, R193 ;  /* 0x000000ffff057224 */ /* 0x000fca00078e00c1 */
[----:B------:R1:W-:Y:S01]  /*2d210*/  LDGSTS.E [R2+0x7e80], [R4.64], P2 ;  /* 0x07e8000004027fae */ /* 0x0003e2000912184a */
[----:B------:R-:W-:-:S04]  /*2d220*/  IADD3 R185, P1, R185, UR12, RZ ;  /* 0x0000000cb9b97c10 */ /* 0x000fc8000ff3e0ff */
[----:B------:R-:W-:Y:S02]  /*2d230*/  IADD3.X R190, R190, UR7, RZ, P1, !PT ;  /* 0x00000007bebe7c10 */ /* 0x000fe40008ffe4ff */
[----:B------:R-:W-:Y:S01]  /*2d240*/  IADD3 R187, P3, R187, UR12, RZ ;  /* 0x0000000cbbbb7c10 */ /* 0x000fe2000ff7e0ff */
[----:B------:R1:W-:Y:S03]  /*2d250*/  STL [R1+0x1084], R185 ;  /* 0x001084b901007387 */ /* 0x0003e60000100800 */
[----:B------:R-:W-:Y:S01]  /*2d260*/  IADD3.X R189, R189, UR7, RZ, P3, !PT ;  /* 0x00000007bdbd7c10 */ /* 0x000fe20009ffe4ff */
[----:B------:R1:W-:Y:S02]  /*2d270*/  STL [R1+0x1080], R190 ;  /* 0x001080be01007387 */ /* 0x0003e40000100800 */
[----:B-1----:R-:W-:Y:S02]  /*2d280*/  MOV R4, R185 ;  /* 0x000000b900047202 */ /* 0x002fe40000000f00 */
[----:B------:R-:W-:Y:S04]  /*2d290*/  STL [R1+0x108c], R187 ;  /* 0x00108cbb01007387 */ /* 0x000fe80000100800 */
[----:B------:R-:W4:Y:S04]  /*2d2a0*/  LDL.LU R197, [R1+0x1114] ;  /* 0x0011140001c57983 */ /* 0x000f280000300800 */
[----:B------:R1:W-:Y:S04]  /*2d2b0*/  STL [R1+0x1088], R189 ;  /* 0x001088bd01007387 */ /* 0x0003e80000100800 */
[----:B------:R-:W4:Y:S04]  /*2d2c0*/  LDL.LU R185, [R1+0x1154] ;  /* 0x0011540001b97983 */ /* 0x000f280000300800 */
[----:B------:R-:W4:Y:S01]  /*2d2d0*/  LDL.LU R198, [R1+0x1110] ;  /* 0x0011100001c67983 */ /* 0x000f220000300800 */
[----:B------:R-:W-:-:S03]  /*2d2e0*/  IMAD.MOV.U32 R5, RZ, RZ, R190 ;  /* 0x000000ffff057224 */ /* 0x000fc600078e00be */
[----:B------:R-:W4:Y:S04]  /*2d2f0*/  LDL.LU R193, [R1+0x1150] ;  /* 0x0011500001c17983 */ /* 0x000f280000300800 */
[----:B------:R-:W4:Y:S04]  /*2d300*/  LDL.LU R196, [R1+0x1190] ;  /* 0x0011900001c47983 */ /* 0x000f280000300800 */
[----:B------:R1:W-:Y:S04]  /*2d310*/  LDGSTS.E [R2+0x7f00], [R4.64], P2 ;  /* 0x07f0000004027fae */ /* 0x0003e8000912184a */
[----:B------:R-:W4:Y:S04]  /*2d320*/  LDL.LU R195, [R1+0x1194] ;  /* 0x0011940001c37983 */ /* 0x000f280000300800 */
[----:B------:R-:W4:Y:S01]  /*2d330*/  LDL.LU R190, [R1+0x11d0] ;  /* 0x0011d00001be7983 */ /* 0x000f220000300800 */
[----:B-1----:R-:W-:-:S03]  /*2d340*/  IMAD.MOV.U32 R5, RZ, RZ, R189 ;  /* 0x000000ffff057224 */ /* 0x002fc600078e00bd */
[----:B------:R-:W4:Y:S01]  /*2d350*/  LDL.LU R189, [R1+0x11d4] ;  /* 0x0011d40001bd7983 */ /* 0x000f220000300800 */
[----:B------:R-:W-:Y:S01]  /*2d360*/  IMAD.MOV.U32 R4, RZ, RZ, R187 ;  /* 0x000000ffff047224 */ /* 0x000fe200078e00bb */
[----:B------:R-:W-:-:S04]  /*2d370*/  LOP3.LUT R187, R217, 0x1f, RZ, 0xc0, !PT ;  /* 0x0000001fd9bb7812 */ /* 0x000fc800078ec0ff */
[----:B------:R-:W-:Y:S01]  /*2d380*/  ISETP.GE.AND P1, PT, R187, R0, PT ;  /* 0x00000000bb00720c */ /* 0x000fe20003f26270 */
[----:B------:R1:W-:Y:S03]  /*2d390*/  LDGSTS.E [R2+0x7f80], [R4.64], P2 ;  /* 0x07f8000004027fae */ /* 0x0003e6000912184a */
[----:B------:R-:W-:Y:S01]  /*2d3a0*/  SEL R0, RZ, 0x4, P1 ;  /* 0x00000004ff007807 */ /* 0x000fe20000800000 */
[----:B------:R-:W4:Y:S04]  /*2d3b0*/  LDL.LU R187, [R1+0x1214] ;  /* 0x0012140001bb7983 */ /* 0x000f280000300800 */
[----:B------:R-:W0:Y:S04]  /*2d3c0*/  LDGDEPBAR ;  /* 0x00000000000079af */ /* 0x000e280000000000 */
[----:B-1----:R-:W4:Y:S01]  /*2d3d0*/  LDL.LU R5, [R1+0x1254] ;  /* 0x0012540001057983 */ /* 0x002f220000300800 */
[----:B---3--:R-:W-:-:S02]  /*2d3e0*/  IADD3 R3, P1, R3, UR9, RZ ;  /* 0x0000000903037c10 */ /* 0x008fc4000ff3e0ff */
[----:B--2---:R-:W-:-:S03]  /*2d3f0*/  IADD3 R191, P2, R191, UR9, RZ ;  /* 0x00000009bfbf7c10 */ /* 0x004fc6000ff5e0ff */
[----:B------:R1:W-:Y:S01]  /*2d400*/  STL [R1+0x1094], R3 ;  /* 0x0010940301007387 */ /* 0x0003e20000100800 */
[----:B------:R-:W-:-:S03]  /*2d410*/  IMAD.MOV.U32 R2, RZ, RZ, R3 ;  /* 0x000000ffff027224 */ /* 0x000fc600078e0003 */
[----:B------:R-:W-:Y:S01]  /*2d420*/  STL [R1+0x10d4], R191 ;  /* 0x0010d4bf01007387 */ /* 0x000fe20000100800 */
[----:B----4-:R-:W-:-:S05]  /*2d430*/  IADD3.X R188, R188, UR8, RZ, P1, !PT ;  /* 0x00000008bcbc7c10 */ /* 0x010fca0008ffe4ff */
[----:B------:R2:W-:Y:S01]  /*2d440*/  STL [R1+0x1090], R188 ;  /* 0x001090bc01007387 */ /* 0x0005e20000100800 */
[----:B------:R-:W-:-:S03]  /*2d450*/  IADD3.X R199, R199, UR8, RZ, P2, !PT ;  /* 0x00000008c7c77c10 */ /* 0x000fc600097fe4ff */
[----:B------:R-:W3:Y:S01]  /*2d460*/  LDL.LU R192, [R1+0x1210] ;  /* 0x0012100001c07983 */ /* 0x000ee20000300800 */
[----:B-1----:R-:W-:-:S03]  /*2d470*/  IMAD.MOV.U32 R3, RZ, RZ, R188 ;  /* 0x000000ffff037224 */ /* 0x002fc600078e00bc */
[----:B------:R-:W-:Y:S04]  /*2d480*/  STL [R1+0x10d0], R199 ;  /* 0x0010d0c701007387 */ /* 0x000fe80000100800 */
[----:B--2---:R-:W2:Y:S01]  /*2d490*/  LDL.LU R188, [R1+0x1250] ;  /* 0x0012500001bc7983 */ /* 0x004ea20000300800 */
[----:B------:R-:W-:-:S04]  /*2d4a0*/  SEL R0, R0, RZ, !P0 ;  /* 0x000000ff00007207 */ /* 0x000fc80004000000 */
[----:B------:R-:W-:Y:S02]  /*2d4b0*/  ISETP.NE.U32.AND P0, PT, R0, RZ, PT ;  /* 0x000000ff0000720c */ /* 0x000fe40003f05070 */
[----:B------:R-:W-:-:S05]  /*2d4c0*/  MOV R0, UR6 ;  /* 0x0000000600007c02 */ /* 0x000fca0008000f00 */
[----:B------:R-:W-:-:S06]  /*2d4d0*/  IMAD R0, R0, 0x2000, R6 ;  /* 0x0000200000007824 */ /* 0x000fcc00078e0206 */
[----:B------:R1:W-:Y:S02]  /*2d4e0*/  LDGSTS.E [R0+0x10000], [R2.64], P0 ;  /* 0x1000000002007fae */ /* 0x0003e4000812184a */
[----:B-1----:R-:W-:Y:S01]  /*2d4f0*/  MOV R2, R191 ;  /* 0x000000bf00027202 */ /* 0x002fe20000000f00 */
[----:B------:R-:W-:Y:S01]  /*2d500*/  IMAD.MOV.U32 R3, RZ, RZ, R199 ;  /* 0x000000ffff037224 */ /* 0x000fe200078e00c7 */
[----:B------:R-:W4:Y:S04]  /*2d510*/  LDL.LU R191, [R1+0x109c] ;  /* 0x00109c0001bf7983 */ /* 0x000f280000300800 */
[----:B------:R1:W-:Y:S04]  /*2d520*/  LDGSTS.E [R0+0x10400], [R2.64], P0 ;  /* 0x1040000002007fae */ /* 0x0003e8000812184a */
[----:B------:R-:W4:Y:S01]  /*2d530*/  LDL.LU R4, [R1+0x10dc] ;  /* 0x0010dc0001047983 */ /* 0x000f220000300800 */
[----:B------:R-:W-:-:S05]  /*2d540*/  IADD3 R197, P1, R197, UR9, RZ ;  /* 0x00000009c5c57c10 */ /* 0x000fca000ff3e0ff */
[----:B-1----:R-:W-:Y:S01]  /*2d550*/  IMAD.MOV.U32 R2, RZ, RZ, R197 ;  /* 0x000000ffff027224 */ /* 0x002fe200078e00c5 */
[----:B------:R-:W-:Y:S02]  /*2d560*/  IADD3 R185, P2, R185, UR9, RZ ;  /* 0x00000009b9b97c10 */ /* 0x000fe4000ff5e0ff */
[----:B------:R-:W-:Y:S01]  /*2d570*/  IADD3.X R198, R198, UR8, RZ, P1, !PT ;  /* 0x00000008c6c67c10 */ /* 0x000fe20008ffe4ff */
[----:B------:R-:W-:Y:S01]  /*2d580*/  STL [R1+0x1114], R197 ;  /* 0x001114c501007387 */ /* 0x000fe20000100800 */
[----:B------:R-:W-:-:S03]  /*2d590*/  IADD3.X R193, R193, UR8, RZ, P2, !PT ;  /* 0x00000008c1c17c10 */ /* 0x000fc600097fe4ff */
[----:B------:R-:W-:Y:S01]  /*2d5a0*/  IMAD.MOV.U32 R3, RZ, RZ, R198 ;  /* 0x000000ffff037224 */ /* 0x000fe200078e00c6 */
[----:B------:R-:W-:Y:S04]  /*2d5b0*/  STL [R1+0x1110], R198 ;  /* 0x001110c601007387 */ /* 0x000fe80000100800 */
[----:B------:R-:W-:Y:S04]  /*2d5c0*/  STL [R1+0x1154], R185 ;  /* 0x001154b901007387 */ /* 0x000fe80000100800 */
[----:B------:R1:W-:Y:S01]  /*2d5d0*/  LDGSTS.E [R0+0x10800], [R2.64], P0 ;  /* 0x1080000002007fae */ /* 0x0003e2000812184a */
[----:B------:R-:W-:-:S03]  /*2d5e0*/  IADD3 R195, P1, R195, UR9, RZ ;  /* 0x00000009c3c37c10 */ /* 0x000fc6000ff3e0ff */
[----:B------:R1:W-:Y:S01]  /*2d5f0*/  STL [R1+0x1150], R193 ;  /* 0x001150c101007387 */ /* 0x0003e20000100800 */
[----:B------:R-:W-:Y:S01]  /*2d600*/  IADD3.X R196, R196, UR8, RZ, P1, !PT ;  /* 0x00000008c4c47c10 */ /* 0x000fe20008ffe4ff */
[----:B-1----:R-:W-:Y:S01]  /*2d610*/  IMAD.MOV.U32 R3, RZ, RZ, R193 ;  /* 0x000000ffff037224 */ /* 0x002fe200078e00c1 */
[----:B------:R-:W-:Y:S01]  /*2d620*/  IADD3 R189, P2, R189, UR9, RZ ;  /* 0x00000009bdbd7c10 */ /* 0x000fe2000ff5e0ff */
[----:B------:R-:W4:Y:S01]  /*2d630*/  LDL.LU R193, [R1+0x1098] ;  /* 0x0010980001c17983 */ /* 0x000f220000300800 */
[----:B------:R-:W-:Y:S02]  /*2d640*/  MOV R2, R185 ;  /* 0x000000b900027202 */ /* 0x000fe40000000f00 */
[----:B------:R-:W-:Y:S01]  /*2d650*/  IADD3.X R190, R190, UR8, RZ, P2, !PT ;  /* 0x00000008bebe7c10 */ /* 0x000fe200097fe4ff */
[----:B------:R-:W4:Y:S04]  /*2d660*/  LDL.LU R185, [R1+0x10d8] ;  /* 0x0010d80001b97983 */ /* 0x000f280000300800 */
[----:B------:R-:W-:Y:S04]  /*2d670*/  STL [R1+0x1194], R195 ;  /* 0x001194c301007387 */ /* 0x000fe80000100800 */
[----:B------:R-:W-:Y:S04]  /*2d680*/  STL [R1+0x1190], R196 ;  /* 0x001190c401007387 */ /* 0x000fe80000100800 */
[----:B------:R1:W-:Y:S04]  /*2d690*/  LDGSTS.E [R0+0x10c00], [R2.64], P0 ;  /* 0x10c0000002007fae */ /* 0x0003e8000812184a */
[----:B------:R-:W-:Y:S04]  /*2d6a0*/  STL [R1+0x11d4], R189 ;  /* 0x0011d4bd01007387 */ /* 0x000fe80000100800 */
[----:B------:R1:W-:Y:S02]  /*2d6b0*/  STL [R1+0x11d0], R190 ;  /* 0x0011d0be01007387 */ /* 0x0003e40000100800 */
[----:B-1----:R-:W-:-:S02]  /*2d6c0*/  IMAD.MOV.U32 R2, RZ, RZ, R195 ;  /* 0x000000ffff027224 */ /* 0x002fc400078e00c3 */
[----:B------:R-:W4:Y:S01]  /*2d6d0*/  LDL.LU R198, [R1+0x1118] ;  /* 0x0011180001c67983 */ /* 0x000f220000300800 */
[----:B------:R-:W-:-:S03]  /*2d6e0*/  IMAD.MOV.U32 R3, RZ, RZ, R196 ;  /* 0x000000ffff037224 */ /* 0x000fc600078e00c4 */
[----:B------:R-:W4:Y:S04]  /*2d6f0*/  LDL.LU R197, [R1+0x111c] ;  /* 0x00111c0001c57983 */ /* 0x000f280000300800 */
[----:B------:R1:W-:Y:S01]  /*2d700*/  LDGSTS.E [R0+0x11000], [R2.64], P0 ;  /* 0x1100000002007fae */ /* 0x0003e2000812184a */
[----:B------:R-:W-:Y:S02]  /*2d710*/  IADD3 R187, P1, R187, UR9, RZ ;  /* 0x00000009bbbb7c10 */ /* 0x000fe4000ff3e0ff */
[----:B------:R-:W-:Y:S01]  /*2d720*/  IADD3 R5, P2, R5, UR9, RZ ;  /* 0x0000000905057c10 */ /* 0x000fe2000ff5e0ff */
[----:B-1----:R-:W-:Y:S01]  /*2d730*/  IMAD.MOV.U32 R3, RZ, RZ, R190 ;  /* 0x000000ffff037224 */ /* 0x002fe200078e00be */
[----:B------:R-:W-:Y:S01]  /*2d740*/  MOV R2, R189 ;  /* 0x000000bd00027202 */ /* 0x000fe20000000f00 */
[----:B------:R-:W4:Y:S04]  /*2d750*/  LDL.LU R190, [R1+0x1158] ;  /* 0x0011580001be7983 */ /* 0x000f280000300800 */
[----:B------:R-:W4:Y:S04]  /*2d760*/  LDL.LU R189, [R1+0x115c] ;  /* 0x00115c0001bd7983 */ /* 0x000f280000300800 */
[----:B------:R1:W-:Y:S04]  /*2d770*/  STL [R1+0x1214], R187 ;  /* 0x001214bb01007387 */ /* 0x0003e80000100800 */
[----:B------:R1:W-:Y:S02]  /*2d780*/  LDGSTS.E [R0+0x11400], [R2.64], P0 ;  /* 0x1140000002007fae */ /* 0x0003e4000812184a */
[----:B-1----:R-:W-:Y:S01]  /*2d790*/  IMAD.MOV.U32 R2, RZ, RZ, R187 ;  /* 0x000000ffff027224 */ /* 0x002fe200078e00bb */
[----:B---3--:R-:W-:-:S05]  /*2d7a0*/  IADD3.X R192, R192, UR8, RZ, P1, !PT ;  /* 0x00000008c0c07c10 */ /* 0x008fca0008ffe4ff */
[----:B------:R1:W-:Y:S01]  /*2d7b0*/  STL [R1+0x1210], R192 ;  /* 0x001210c001007387 */ /* 0x0003e20000100800 */
[----:B--2---:R-:W-:-:S03]  /*2d7c0*/  IADD3.X R188, R188, UR8, RZ, P2, !PT ;  /* 0x00000008bcbc7c10 */ /* 0x004fc600097fe4ff */
[----:B------:R2:W-:Y:S04]  /*2d7d0*/  STL [R1+0x1254], R5 ;  /* 0x0012540501007387 */ /* 0x0005e80000100800 */
[----:B------:R-:W3:Y:S04]  /*2d7e0*/  LDL.LU R195, [R1+0x119c] ;  /* 0x00119c0001c37983 */ /* 0x000ee80000300800 */
[----:B------:R1:W-:Y:S01]  /*2d7f0*/  STL [R1+0x1250], R188 ;  /* 0x001250bc01007387 */ /* 0x0003e20000100800 */
[----:B------:R-:W-:-:S03]  /*2d800*/  IMAD.MOV.U32 R3, RZ, RZ, R192 ;  /* 0x000000ffff037224 */ /* 0x000fc600078e00c0 */
[----:B------:R-:W3:Y:S04]  /*2d810*/  LDL.LU R187, [R1+0x11dc] ;  /* 0x0011dc0001bb7983 */ /* 0x000ee80000300800 */
[----:B------:R-:W3:Y:S04]  /*2d820*/  LDL.LU R196, [R1+0x1198] ;  /* 0x0011980001c47983 */ /* 0x000ee80000300800 */
[----:B-1----:R-:W3:Y:S04]  /*2d830*/  LDL.LU R192, [R1+0x11d8] ;  /* 0x0011d80001c07983 */ /* 0x002ee80000300800 */
[----:B------:R1:W-:Y:S01]  /*2d840*/  LDGSTS.E [R0+0x11800], [R2.64], P0 ;  /* 0x1180000002007fae */ /* 0x0003e2000812184a */
[----:B----4-:R-:W-:-:S02]  /*2d850*/  IADD3 R191, P1, R191, UR9, RZ ;  /* 0x00000009bfbf7c10 */ /* 0x010fc4000ff3e0ff */
[----:B-1----:R-:W-:Y:S01]  /*2d860*/  MOV R2, R5 ;  /* 0x0000000500027202 */ /* 0x002fe20000000f00 */
[----:B------:R-:W-:Y:S01]  /*2d870*/  IMAD.MOV.U32 R3, RZ, RZ, R188 ;  /* 0x000000ffff037224 */ /* 0x000fe200078e00bc */
[----:B------:R-:W-:Y:S01]  /*2d880*/  IADD3 R4, P2, R4, UR9, RZ ;  /* 0x0000000904047c10 */ /* 0x000fe2000ff5e0ff */
[----:B------:R-:W-:Y:S01]  /*2d890*/  STL [R1+0x109c], R191 ;  /* 0x00109cbf01007387 */ /* 0x000fe20000100800 */
[----:B--2---:R-:W-:-:S03]  /*2d8a0*/  LOP3.LUT R5, R6, 0x10, RZ, 0x3c, !PT ;  /* 0x0000001006057812 */ /* 0x004fc600078e3cff */
[----:B------:R1:W-:Y:S04]  /*2d8b0*/  LDGSTS.E [R0+0x11c00], [R2.64], P0 ;  /* 0x11c0000002007fae */ /* 0x0003e8000812184a */
[----:B------:R-:W-:Y:S01]  /*2d8c0*/  STL [R1+0x10dc], R4 ;  /* 0x0010dc0401007387 */ /* 0x000fe20000100800 */
[----:B-1----:R-:W-:Y:S01]  /*2d8d0*/  IMAD.U32 R0, RZ, RZ, UR6 ;  /* 0x00000006ff007e24 */ /* 0x002fe2000f8e00ff */
[----:B------:R-:W-:-:S03]  /*2d8e0*/  MOV R2, R191 ;  /* 0x000000bf00027202 */ /* 0x000fc60000000f00 */
[----:B------:R-:W-:Y:S01]  /*2d8f0*/  IMAD R0, R0, 0x2000, R5 ;  /* 0x0000200000007824 */ /* 0x000fe200078e0205 */
[----:B------:R-:W-:-:S05]  /*2d900*/  IADD3.X R193, R193, UR8, RZ, P1, !PT ;  /* 0x00000008c1c17c10 */ /* 0x000fca0008ffe4ff */
[----:B------:R1:W-:Y:S01]  /*2d910*/  STL [R1+0x1098], R193 ;  /* 0x001098c101007387 */ /* 0x0003e20000100800 */
[----:B------:R-:W-:-:S03]  /*2d920*/  IMAD.MOV.U32 R3, RZ, RZ, R193 ;  /* 0x000000ffff037224 */ /* 0x000fc600078e00c1 */
[----:B------:R-:W2:Y:S01]  /*2d930*/  LDL.LU R188, [R1+0x121c] ;  /* 0x00121c0001bc7983 */ /* 0x000ea20000300800 */
[----:B------:R-:W-:-:S03]  /*2d940*/  IADD3.X R185, R185, UR8, RZ, P2, !PT ;  /* 0x00000008b9b97c10 */ /* 0x000fc600097fe4ff */
[----:B------:R-:W2:Y:S04]  /*2d950*/  LDL.LU R5, [R1+0x125c] ;  /* 0x00125c0001057983 */ /* 0x000ea80000300800 */
[----:B-1----:R-:W2:Y:S04]  /*2d960*/  LDL.LU R193, [R1+0x1218] ;  /* 0x0012180001c17983 */ /* 0x002ea80000300800 */
[----:B------:R1:W-:Y:S04]  /*2d970*/  LDGSTS.E [R0+0x10080], [R2.64], P0 ;  /* 0x1008000002007fae */ /* 0x0003e8000812184a */
[----:B------:R-:W2:Y:S01]  /*2d980*/  LDL.LU R191, [R1+0x1258] ;  /* 0x0012580001bf7983 */ /* 0x000ea20000300800 */
[----:B------:R-:W-:Y:S01]  /*2d990*/  IADD3 R197, P1, R197, UR9, RZ ;  /* 0x00000009c5c57c10 */ /* 0x000fe2000ff3e0ff */
[----:B-1----:R-:W-:-:S02]  /*2d9a0*/  IMAD.MOV.U32 R2, RZ, RZ, R4 ;  /* 0x000000ffff027224 */ /* 0x002fc400078e0004 */
[----:B------:R-:W-:Y:S01]  /*2d9b0*/  IMAD.MOV.U32 R3, RZ, RZ, R185 ;  /* 0x000000ffff037224 */ /* 0x000fe200078e00b9 */
[----:B------:R-:W-:Y:S01]  /*2d9c0*/  IADD3.X R198, R198, UR8, RZ, P1, !PT ;  /* 0x00000008c6c67c10 */ /* 0x000fe20008ffe4ff */
[----:B------:R1:W-:Y:S04]  /*2d9d0*/  STL [R1+0x10d8], R185 ;  /* 0x0010d8b901007387 */ /* 0x0003e80000100800 */
[----:B------:R1:W-:Y:S04]  /*2d9e0*/  LDGSTS.E [R0+0x10480], [R2.64], P0 ;  /* 0x1048000002007fae */ /* 0x0003e8000812184a */
[----:B-1----:R-:W2:Y:S04]  /*2d9f0*/  LDL.LU R185, [R1+0x10a4] ;  /* 0x0010a40001b97983 */ /* 0x002ea80000300800 */
[----:B------:R-:W2:Y:S01]  /*2da00*/  LDL.LU R4, [R1+0x10e4] ;  /* 0x0010e40001047983 */ /* 0x000ea20000300800 */
[----:B------:R-:W-:Y:S01]  /*2da10*/  IADD3 R189, P2, R189, UR9, RZ ;  /* 0x00000009bdbd7c10 */ /* 0x000fe2000ff5e0ff */
[----:B------:R-:W-:Y:S01]  /*2da20*/  IMAD.MOV.U32 R3, RZ, RZ, R198 ;  /* 0x000000ffff037224 */ /* 0x000fe200078e00c6 */
[----:B------:R-:W-:-:S02]  /*2da30*/  MOV R2, R197 ;  /* 0x000000c500027202 */ /* 0x000fc40000000f00 */
[----:B------:R-:W-:Y:S01]  /*2da40*/  IADD3.X R190, R190, UR8, RZ, P2, !PT ;  /* 0x00000008bebe7c10 */ /* 0x000fe200097fe4ff */
[----:B------:R-:W-:Y:S04]  /*2da50*/  STL [R1+0x111c], R197 ;  /* 0x00111cc501007387 */ /* 0x000fe80000100800 */
[----:B------:R-:W-:Y:S04]  /*2da60*/  STL [R1+0x1118], R198 ;  /* 0x001118c601007387 */ /* 0x000fe80000100800 */
[----:B------:R1:W-:Y:S04]  /*2da70*/  STL [R1+0x115c], R189 ;  /* 0x00115cbd01007387 */ /* 0x0003e80000100800 */
[----:B------:R1:W-:Y:S04]  /*2da80*/  LDGSTS.E [R0+0x10880], [R2.64], P0 ;  /* 0x1088000002007fae */ /* 0x0003e8000812184a */
[----:B------:R1:W-:Y:S02]  /*2da90*/  STL [R1+0x1158], R190 ;  /* 0x001158be01007387 */ /* 0x0003e40000100800 */
[----:B-1----:R-:W-:-:S02]  /*2daa0*/  IMAD.MOV.U32 R2, RZ, RZ, R189 ;  /* 0x000000ffff027224 */ /* 0x002fc400078e00bd */
[----:B------:R-:W2:Y:S01]  /*2dab0*/  LDL.LU R189, [R1+0x10a0] ;  /* 0x0010a00001bd7983 */ /* 0x000ea20000300800 */
[----:B------:R-:W-:-:S03]  /*2dac0*/  IMAD.MOV.U32 R3, RZ, RZ, R190 ;  /* 0x000000ffff037224 */ /* 0x000fc600078e00be */
[----:B------:R-:W2:Y:S04]  /*2dad0*/  LDL.LU R190, [R1+0x10e0] ;  /* 0x0010e00001be7983 */ /* 0x000ea80000300800 */
[----:B------:R1:W-:Y:S01]  /*2dae0*/  LDGSTS.E [R0+0x10c80], [R2.64], P0 ;  /* 0x10c8000002007fae */ /* 0x0003e2000812184a */
[----:B---3--:R-:W-:Y:S02]  /*2daf0*/  IADD3 R195, P1, R195, UR9, RZ ;  /* 0x00000009c3c37c10 */ /* 0x008fe4000ff3e0ff */
[----:B------:R-:W-:Y:S02]  /*2db00*/  IADD3 R187, P2, R187, UR9, RZ ;  /* 0x00000009bbbb7c10 */ /* 0x000fe4000ff5e0ff */
[----:B------:R-:W-:Y:S01]  /*2db10*/  IADD3.X R196, R196, UR8, RZ, P1, !PT ;  /* 0x00000008c4c47c10 */ /* 0x000fe20008ffe4ff */
[----:B------:R-:W-:Y:S01]  /*2db20*/  STL [R1+0x119c], R195 ;  /* 0x00119cc301007387 */ /* 0x000fe20000100800 */
[----:B------:R-:W-:-:S03]  /*2db30*/  IADD3.X R192, R192, UR8, RZ, P2, !PT ;  /* 0x00000008c0c07c10 */ /* 0x000fc600097fe4ff */
[----:B------:R3:W-:Y:S01]  /*2db40*/  STL [R1+0x1198], R196 ;  /* 0x001198c401007387 */ /* 0x0007e20000100800 */
[----:B-1----:R-:W-:Y:S01]  /*2db50*/  MOV R2, R195 ;  /* 0x000000c300027202 */ /* 0x002fe20000000f00 */
[----:B------:R-:W-:Y:S02]  /*2db60*/  IMAD.MOV.U32 R3, RZ, RZ, R196 ;  /* 0x000000ffff037224 */ /* 0x000fe400078e00c4 */
[----:B------:R-:W-:Y:S04]  /*2db70*/  STL [R1+0x11dc], R187 ;  /* 0x0011dcbb01007387 */ /* 0x000fe80000100800 */
[----:B------:R1:W-:Y:S04]  /*2db80*/  STL [R1+0x11d8], R192 ;  /* 0x0011d8c001007387 */ /* 0x0003e80000100800 */
[----:B------:R-:W4:Y:S04]  /*2db90*/  LDL.LU R197, [R1+0x1120] ;  /* 0x0011200001c57983 */ /* 0x000f280000300800 */
[----:B---3--:R-:W3:Y:S04]  /*2dba0*/  LDL.LU R196, [R1+0x1124] ;  /* 0x0011240001c47983 */ /* 0x008ee80000300800 */
[----:B------:R1:W-:Y:S02]  /*2dbb0*/  LDGSTS.E [R0+0x11080], [R2.64], P0 ;  /* 0x1108000002007fae */ /* 0x0003e4000812184a */
[----:B-1----:R-:W-:-:S02]  /*2dbc0*/  IMAD.MOV.U32 R3, RZ, RZ, R192 ;  /* 0x000000ffff037224 */ /* 0x002fc400078e00c0 */
[----:B------:R-:W-:Y:S01]  /*2dbd0*/  IMAD.MOV.U32 R2, RZ, RZ, R187 ;  /* 0x000000ffff027224 */ /* 0x000fe200078e00bb */
[----:B------:R-:W4:Y:S04]  /*2dbe0*/  LDL.LU R192, [R1+0x1160] ;  /* 0x0011600001c07983 */ /* 0x000f280000300800 */
[----:B------:R-:W4:Y:S04]  /*2dbf0*/  LDL.LU R187, [R1+0x1164] ;  /* 0x0011640001bb7983 */ /* 0x000f280000300800 */
[----:B------:R1:W-:Y:S01]  /*2dc00*/  LDGSTS.E [R0+0x11480], [R2.64], P0 ;  /* 0x1148000002007fae */ /* 0x0003e2000812184a */
[----:B--2---:R-:W-:-:S02]  /*2dc10*/  IADD3 R188, P1, R188, UR9, RZ ;  /* 0x00000009bcbc7c10 */ /* 0x004fc4000ff3e0ff */
[----:B------:R-:W-:Y:S02]  /*2dc20*/  IADD3 R5, P2, R5, UR9, RZ ;  /* 0x0000000905057c10 */ /* 0x000fe4000ff5e0ff */
[----:B------:R-:W-:Y:S01]  /*2dc30*/  IADD3.X R193, R193, UR8, RZ, P1, !PT ;  /* 0x00000008c1c17c10 */ /* 0x000fe20008ffe4ff */
[----:B------:R-:W-:Y:S01]  /*2dc40*/  STL [R1+0x121c], R188 ;  /* 0x00121cbc01007387 */ /* 0x000fe20000100800 */
[----:B-1----:R-:W-:-:S03]  /*2dc50*/  MOV R2, R188 ;  /* 0x000000bc00027202 */ /* 0x002fc60000000f00 */
[----:B------:R-:W-:Y:S01]  /*2dc60*/  IMAD.MOV.U32 R3, RZ, RZ, R193 ;  /* 0x000000ffff037224 */ /* 0x000fe200078e00c1 */
[----:B------:R1:W-:Y:S01]  /*2dc70*/  STL [R1+0x1218], R193 ;  /* 0x001218c101007387 */ /* 0x0003e20000100800 */
[----:B------:R-:W-:-:S03]  /*2dc80*/  IADD3.X R191, R191, UR8, RZ, P2, !PT ;  /* 0x00000008bfbf7c10 */ /* 0x000fc600097fe4ff */
[----:B------:R-:W-:Y:S04]  /*2dc90*/  STL [R1+0x125c], R5 ;  /* 0x00125c0501007387 */ /* 0x000fe80000100800 */
[----:B------:R2:W-:Y:S04]  /*2dca0*/  LDGSTS.E [R0+0x11880], [R2.64], P0 ;  /* 0x1188000002007fae */ /* 0x0005e8000812184a */
[----:B-1----:R-:W4:Y:S04]  /*2dcb0*/  LDL.LU R193, [R1+0x11a4] ;  /* 0x0011a40001c17983 */ /* 0x002f280000300800 */
[----:B------:R1:W-:Y:S04]  /*2dcc0*/  STL [R1+0x1258], R191 ;  /* 0x001258bf01007387 */ /* 0x0003e80000100800 */
[----:B------:R-:W4:Y:S01]  /*2dcd0*/  LDL.LU R188, [R1+0x11e4] ;  /* 0x0011e40001bc7983 */ /* 0x000f220000300800 */
[----:B--2---:R-:W-:-:S02]  /*2dce0*/  IMAD.MOV.U32 R2, RZ, RZ, R5 ;  /* 0x000000ffff027224 */ /* 0x004fc400078e0005 */
[----:B------:R-:W-:Y:S01]  /*2dcf0*/  IMAD.MOV.U32 R3, RZ, RZ, R191 ;  /* 0x000000ffff037224 */ /* 0x000fe200078e00bf */
[----:B------:R-:W2:Y:S01]  /*2dd00*/  LDL.LU R195, [R1+0x11a0] ;  /* 0x0011a00001c37983 */ /* 0x000ea20000300800 */
[----:B------:R-:W-:-:S03]  /*2dd10*/  IADD3 R185, P1, R185, UR9, RZ ;  /* 0x00000009b9b97c10 */ /* 0x000fc6000ff3e0ff */
[----:B-1----:R-:W2:Y:S01]  /*2dd20*/  LDL.LU R191, [R1+0x11e0] ;  /* 0x0011e00001bf7983 */ /* 0x002ea20000300800 */
[----:B------:R-:W-:-:S03]  /*2dd30*/  IADD3 R4, P2, R4, UR9, RZ ;  /* 0x0000000904047c10 */ /* 0x000fc6000ff5e0ff */
[----:B------:R1:W-:Y:S04]  /*2dd40*/  LDGSTS.E [R0+0x11c80], [R2.64], P0 ;  /* 0x11c8000002007fae */ /* 0x0003e8000812184a */
[----:B------:R-:W-:Y:S04]  /*2dd50*/  STL [R1+0x10a4], R185 ;  /* 0x0010a4b901007387 */ /* 0x000fe80000100800 */
[----:B------:R-:W-:Y:S01]  /*2dd60*/  STL [R1+0x10e4], R4 ;  /* 0x0010e40401007387 */ /* 0x000fe20000100800 */
[----:B-1----:R-:W-:-:S05]  /*2dd70*/  MOV R0, UR6 ;  /* 0x0000000600007c02 */ /* 0x002fca0008000f00 */
[----:B------:R-:W-:Y:S02]  /*2dd80*/  IMAD R0, R0, 0x2000, R184 ;  /* 0x0000200000007824 */ /* 0x000fe400078e02b8 */
[----:B------:R-:W-:Y:S01]  /*2dd90*/  IMAD.MOV.U32 R2, RZ, RZ, R185 ;  /* 0x000000ffff027224 */ /* 0x000fe200078e00b9 */
[----:B------:R-:W-:-:S05]  /*2dda0*/  IADD3.X R189, R189, UR8, RZ, P1, !PT ;  /* 0x00000008bdbd7c10 */ /* 0x000fca0008ffe4ff */
[----:B------:R1:W-:Y:S01]  /*2ddb0*/  STL [R1+0x10a0], R189 ;  /* 0x0010a0bd01007387 */ /* 0x0003e20000100800 */
[----:B------:R-:W-:-:S03]  /*2ddc0*/  IMAD.MOV.U32 R3, RZ, RZ, R189 ;  /* 0x000000ffff037224 */ /* 0x000fc600078e00bd */
[----:B------:R-:W2:Y:S04]  /*2ddd0*/  LDL.LU R184, [R1+0x1224] ;  /* 0x0012240001b87983 */ /* 0x000ea80000300800 */
[----:B------:R-:W2:Y:S01]  /*2dde0*/  LDL.LU R5, [R1+0x1264] ;  /* 0x0012640001057983 */ /* 0x000ea20000300800 */
[----:B------:R-:W-:-:S03]  /*2ddf0*/  IADD3.X R190, R190, UR8, RZ, P2, !PT ;  /* 0x00000008bebe7c10 */ /* 0x000fc600097fe4ff */
[----:B-1----:R-:W2:Y:S04]  /*2de00*/  LDL.LU R189, [R1+0x1220] ;  /* 0x0012200001bd7983 */ /* 0x002ea80000300800 */
[----:B------:R-:W2:Y:S04]  /*2de10*/  LDL.LU R185, [R1+0x1260] ;  /* 0x0012600001b97983 */ /* 0x000ea80000300800 */
[----:B------:R1:W-:Y:S04]  /*2de20*/  LDGSTS.E [R0+0x10100], [R2.64], P0 ;  /* 0x1010000002007fae */ /* 0x0003e8000812184a */
[----:B------:R1:W-:Y:S02]  /*2de30*/  STL [R1+0x10e0], R190 ;  /* 0x0010e0be01007387 */ /* 0x0003e40000100800 */
[----:B-1----:R-:W-:Y:S01]  /*2de40*/  MOV R2, R4 ;  /* 0x0000000400027202 */ /* 0x002fe20000000f00 */
[----:B------:R-:W-:-:S02]  /*2de50*/  IMAD.MOV.U32 R3, RZ, RZ, R190 ;  /* 0x000000ffff037224 */ /* 0x000fc400078e00be */
[----:B------:R-:W2:Y:S04]  /*2de60*/  LDL.LU R190, [R1+0x10ac] ;  /* 0x0010ac0001be7983 */ /* 0x000ea80000300800 */
[----:B------:R1:W-:Y:S04]  /*2de70*/  LDGSTS.E [R0+0x10500], [R2.64], P0 ;  /* 0x1050000002007fae */ /* 0x0003e8000812184a */
[----:B------:R-:W2:Y:S01]  /*2de80*/  LDL.LU R4, [R1+0x10ec] ;  /* 0x0010ec0001047983 */ /* 0x000ea20000300800 */
[----:B---3--:R-:W-:-:S04]  /*2de90*/  IADD3 R196, P1, R196, UR9, RZ ;  /* 0x00000009c4c47c10 */ /* 0x008fc8000ff3e0ff */
[----:B----4-:R-:W-:Y:S01]  /*2dea0*/  IADD3.X R197, R197, UR8, RZ, P1, !PT ;  /* 0x00000008c5c57c10 */ /* 0x010fe20008ffe4ff */
[----:B-1----:R-:W-:Y:S01]  /*2deb0*/  IMAD.MOV.U32 R2, RZ, RZ, R196 ;  /* 0x000000ffff027224 */ /* 0x002fe200078e00c4 */
[----:B------:R-:W-:Y:S03]  /*2dec0*/  STL [R1+0x1124], R196 ;  /* 0x001124c401007387 */ /* 0x000fe60000100800 */
[----:B------:R-:W-:Y:S01]  /*2ded0*/  IMAD.MOV.U32 R3, RZ, RZ, R197 ;  /* 0x000000ffff037224 */ /* 0x000fe200078e00c5 */
[----:B------:R-:W-:Y:S04]  /*2dee0*/  STL [R1+0x1120], R197 ;  /* 0x001120c501007387 */ /* 0x000fe80000100800 */
[----:B------:R1:W-:Y:S01]  /*2def0*/  LDGSTS.E [R0+0x10900], [R2.64], P0 ;  /* 0x1090000002007fae */ /* 0x0003e2000812184a */
[----:B------:R-:W-:-:S04]  /*2df00*/  IADD3 R187, P2, R187, UR9, RZ ;  /* 0x00000009bbbb7c10 */ /* 0x000fc8000ff5e0ff */
[----:B------:R-:W-:Y:S01]  /*2df10*/  IADD3.X R192, R192, UR8, RZ, P2, !PT ;  /* 0x00000008c0c07c10 */ /* 0x000fe200097fe4ff */
[----:B------:R-:W-:Y:S04]  /*2df20*/  STL [R1+0x1164], R187 ;  /* 0x001164bb01007387 */ /* 0x000fe80000100800 */
[----:B------:R3:W-:Y:S01]  /*2df30*/  STL [R1+0x1160], R192 ;  /* 0x001160c001007387 */ /* 0x0007e20000100800 */
[----:B-1----:R-:W-:-:S03]  /*2df40*/  IMAD.MOV.U32 R3, RZ, RZ, R192 ;  /* 0x000000ffff037224 */ /* 0x002fc600078e00c0 */
[----:B---3--:R-:W3:Y:S01]  /*2df50*/  LDL.LU R192, [R1+0x10a8] ;  /* 0x0010a80001c07983 */ /* 0x008ee20000300800 */
[----:B------:R-:W-:-:S03]  /*2df60*/  MOV R2, R187 ;  /* 0x000000bb00027202 */ /* 0x000fc60000000f00 */
[----:B------:R-:W4:Y:S04]  /*2df70*/  LDL.LU R187, [R1+0x10e8] ;  /* 0x0010e80001bb7983 */ /* 0x000f280000300800 */
[----:B------:R1:W-:Y:S01]  /*2df80*/  LDGSTS.E [R0+0x10d00], [R2.64], P0 ;  /* 0x10d0000002007fae */ /* 0x0003e2000812184a */
[----:B------:R-:W-:Y:S02]  /*2df90*/  IADD3 R193, P1, R193, UR9, RZ ;  /* 0x00000009c1c17c10 */ /* 0x000fe4000ff3e0ff */
[----:B------:R-:W-:Y:S02]  /*2dfa0*/  IADD3 R188, P2, R188, UR9, RZ ;  /* 0x00000009bcbc7c10 */ /* 0x000fe4000ff5e0ff */
[----:B--2---:R-:W-:Y:S01]  /*2dfb0*/  IADD3.X R195, R195, UR8, RZ, P1, !PT ;  /* 0x00000008c3c37c10 */ /* 0x004fe20008ffe4ff */
[----:B------:R-:W-:Y:S01]  /*2dfc0*/  STL [R1+0x11a4], R193 ;  /* 0x0011a4c101007387 */ /* 0x000fe20000100800 */
[----:B------:R-:W-:-:S03]  /*2dfd0*/  IADD3.X R191, R191, UR8, RZ, P2, !PT ;  /* 0x00000008bfbf7c10 */ /* 0x000fc600097fe4ff */
[----:B------:R-:W-:Y:S01]  /*2dfe0*/  STL [R1+0x11a0], R195 ;  /* 0x0011a0c301007387 */ /* 0x000fe20000100800 */
[----:B-1----:R-:W-:Y:S02]  /*2dff0*/  IMAD.MOV.U32 R2, RZ, RZ, R193 ;  /* 0x000000ffff027224 */ /* 0x002fe400078e00c1 */
[----:B------:R-:W-:Y:S01]  /*2e000*/  IMAD.MOV.U32 R3, RZ, RZ, R195 ;  /* 0x000000ffff037224 */ /* 0x000fe200078e00c3 */
[----:B------:R-:W-:Y:S04]  /*2e010*/  STL [R1+0x11e4], R188 ;  /* 0x0011e4bc01007387 */ /* 0x000fe80000100800 */
[----:B------:R1:W-:Y:S04]  /*2e020*/  STL [R1+0x11e0], R191 ;  /* 0x0011e0bf01007387 */ /* 0x0003e80000100800 */
[----:B------:R-:W2:Y:S04]  /*2e030*/  LDL.LU R197, [R1+0x1128] ;  /* 0x0011280001c57983 */ /* 0x000ea80000300800 */
[----:B------:R-:W2:Y:S04]  /*2e040*/  LDL.LU R196, [R1+0x112c] ;  /* 0x00112c0001c47983 */ /* 0x000ea80000300800 */
[----:B------:R1:W-:Y:S02]  /*2e050*/  LDGSTS.E [R0+0x11100], [R2.64], P0 ;  /* 0x1110000002007fae */ /* 0x0003e4000812184a */
[----:B-1----:R-:W-:Y:S01]  /*2e060*/  IMAD.MOV.U32 R3, RZ, RZ, R191 ;  /* 0x000000ffff037224 */ /* 0x002fe200078e00bf */
[----:B------:R-:W-:Y:S01]  /*2e070*/  MOV R2, R188 ;  /* 0x000000bc00027202 */ /* 0x000fe20000000f00 */
[----:B------:R-:W2:Y:S04]  /*2e080*/  LDL.LU R191, [R1+0x1168] ;  /* 0x0011680001bf7983 */ /* 0x000ea80000300800 */
[----:B------:R-:W2:Y:S04]  /*2e090*/  LDL.LU R188, [R1+0x116c] ;  /* 0x00116c0001bc7983 */ /* 0x000ea80000300800 */
[----:B------:R1:W-:Y:S01]  /*2e0a0*/  LDGSTS.E [R0+0x11500], [R2.64], P0 ;  /* 0x1150000002007fae */ /* 0x0003e2000812184a */
[----:B------:R-:W-:-:S02]  /*2e0b0*/  IADD3 R184, P1, R184, UR9, RZ ;  /* 0x00000009b8b87c10 */ /* 0x000fc4000ff3e0ff */
[----:B------:R-:W-:Y:S02]  /*2e0c0*/  IADD3 R5, P2, R5, UR9, RZ ;  /* 0x0000000905057c10 */ /* 0x000fe4000ff5e0ff */
[----:B------:R-:W-:Y:S01]  /*2e0d0*/  IADD3.X R189, R189, UR8, RZ, P1, !PT ;  /* 0x00000008bdbd7c10 */ /* 0x000fe20008ffe4ff */
[----:B------:R1:W-:Y:S01]  /*2e0e0*/  STL [R1+0x1224], R184 ;  /* 0x001224b801007387 */ /* 0x0003e20000100800 */
[----:B------:R-:W-:-:S03]  /*2e0f0*/  IADD3.X R185, R185, UR8, RZ, P2, !PT ;  /* 0x00000008b9b97c10 */ /* 0x000fc600097fe4ff */
[----:B------:R1:W-:Y:S02]  /*2e100*/  STL [R1+0x1220], R189 ;  /* 0x001220bd01007387 */ /* 0x0003e40000100800 */
[----:B-1----:R-:W-:Y:S02]  /*2e110*/  IMAD.MOV.U32 R2, RZ, RZ, R184 ;  /* 0x000000ffff027224 */ /* 0x002fe400078e00b8 */
[----:B------:R1:W-:Y:S01]  /*2e120*/  STL [R1+0x1264], R5 ;  /* 0x0012640501007387 */ /* 0x0003e20000100800 */
[----:B------:R-:W-:-:S03]  /*2e130*/  IMAD.MOV.U32 R3, RZ, RZ, R189 ;  /* 0x000000ffff037224 */ /* 0x000fc600078e00bd */
[----:B------:R-:W2:Y:S04]  /*2e140*/  LDL.LU R193, [R1+0x11ac] ;  /* 0x0011ac0001c17983 */ /* 0x000ea80000300800 */
[----:B------:R1:W-:Y:S04]  /*2e150*/  STL [R1+0x1260], R185 ;  /* 0x001260b901007387 */ /* 0x0003e80000100800 */
[----:B------:R-:W2:Y:S04]  /*2e160*/  LDL.LU R184, [R1+0x11ec] ;  /* 0x0011ec0001b87983 */ /* 0x000ea80000300800 */
[----:B------:R-:W2:Y:S04]  /*2e170*/  LDL.LU R195, [R1+0x11a8] ;  /* 0x0011a80001c37983 */ /* 0x000ea80000300800 */
[----:B------:R-:W2:Y:S01]  /*2e180*/  LDL.LU R189, [R1+0x11e8] ;  /* 0x0011e80001bd7983 */ /* 0x000ea20000300800 */
[----:B------:R-:W-:-:S03]  /*2e190*/  IADD3 R190, P1, R190, UR9, RZ ;  /* 0x00000009bebe7c10 */ /* 0x000fc6000ff3e0ff */
[----:B------:R1:W-:Y:S01]  /*2e1a0*/  LDGSTS.E [R0+0x11900], [R2.64], P0 ;  /* 0x1190000002007fae */ /* 0x0003e2000812184a */
[----:B------:R-:W-:-:S03]  /*2e1b0*/  IADD3 R4, P2, R4, UR9, RZ ;  /* 0x0000000904047c10 */ /* 0x000fc6000ff5e0ff */
[----:B------:R-:W-:Y:S01]  /*2e1c0*/  STL [R1+0x10ac], R190 ;  /* 0x0010acbe01007387 */ /* 0x000fe20000100800 */
[----:B-1----:R-:W-:Y:S01]  /*2e1d0*/  MOV R2, R5 ;  /* 0x0000000500027202 */ /* 0x002fe20000000f00 */
[----:B------:R-:W-:Y:S01]  /*2e1e0*/  IMAD.MOV.U32 R3, RZ, RZ, R185 ;  /* 0x000000ffff037224 */ /* 0x000fe200078e00b9 */
[----:B------:R-:W-:-:S04]  /*2e1f0*/  LOP3.LUT R5, R6, 0x30, RZ, 0x3c, !PT ;  /* 0x0000003006057812 */ /* 0x000fc800078e3cff */
[----:B------:R1:W-:Y:S04]  /*2e200*/  LDGSTS.E [R0+0x11d00], [R2.64], P0 ;  /* 0x11d0000002007fae */ /* 0x0003e8000812184a */
[----:B------:R-:W-:Y:S01]  /*2e210*/  STL [R1+0x10ec], R4 ;  /* 0x0010ec0401007387 */ /* 0x000fe20000100800 */
[----:B-1----:R-:W-:-:S04]  /*2e220*/  IMAD.U32 R0, RZ, RZ, UR6 ;  /* 0x00000006ff007e24 */ /* 0x002fc8000f8e00ff */
[----:B------:R-:W-:Y:S01]  /*2e230*/  IMAD R0, R0, 0x2000, R5 ;  /* 0x0000200000007824 */ /* 0x000fe200078e0205 */
[----:B------:R-:W-:Y:S02]  /*2e240*/  MOV R2, R190 ;  /* 0x000000be00027202 */ /* 0x000fe40000000f00 */
[----:B---3--:R-:W-:-:S05]  /*2e250*/  IADD3.X R192, R192, UR8, RZ, P1, !PT ;  /* 0x00000008c0c07c10 */ /* 0x008fca0008ffe4ff */
[----:B------:R1:W-:Y:S01]  /*2e260*/  STL [R1+0x10a8], R192 ;  /* 0x0010a8c001007387 */ /* 0x0003e20000100800 */
[----:B------:R-:W-:-:S03]  /*2e270*/  IMAD.MOV.U32 R3, RZ, RZ, R192 ;  /* 0x000000ffff037224 */ /* 0x000fc600078e00c0 */
[----:B------:R-:W3:Y:S04]  /*2e280*/  LDL.LU R5, [R1+0x122c] ;  /* 0x00122c0001057983 */ /* 0x000ee80000300800 */
[----:B------:R-:W3:Y:S04]  /*2e290*/  LDL.LU R185, [R1+0x126c] ;  /* 0x00126c0001b97983 */ /* 0x000ee80000300800 */
[----:B-1----:R-:W3:Y:S04]  /*2e2a0*/  LDL.LU R192, [R1+0x1228] ;  /* 0x0012280001c07983 */ /* 0x002ee80000300800 */
[----:B------:R-:W3:Y:S01]  /*2e2b0*/  LDL.LU R190, [R1+0x1268] ;  /* 0x0012680001be7983 */ /* 0x000ee20000300800 */
[----:B----4-:R-:W-:-:S03]  /*2e2c0*/  IADD3.X R187, R187, UR8, RZ, P2, !PT ;  /* 0x00000008bbbb7c10 */ /* 0x010fc600097fe4ff */
[----:B------:R1:W-:Y:S04]  /*2e2d0*/  LDGSTS.E [R0+0x10180], [R2.64], P0 ;  /* 0x1018000002007fae */ /* 0x0003e8000812184a */
[----:B------:R4:W-:Y:S01]  /*2e2e0*/  STL [R1+0x10e8], R187 ;  /* 0x0010e8bb01007387 */ /* 0x0009e20000100800 */
[----:B-1----:R-:W-:Y:S02]  /*2e2f0*/  IMAD.MOV.U32 R2, RZ, RZ, R4 ;  /* 0x000000ffff027224 */ /* 0x002fe400078e0004 */
[----:B------:R-:W-:Y:S02]  /*2e300*/  IMAD.MOV.U32 R3, RZ, RZ, R187 ;  /* 0x000000ffff037224 */ /* 0x000fe400078e00bb */
[----:B----4-:R-:W4:Y:S04]  /*2e310*/  LDL.LU R187, [R1+0x10b4] ;  /* 0x0010b40001bb7983 */ /* 0x010f280000300800 */
[----:B------:R1:W-:Y:S04]  /*2e320*/  LDGSTS.E [R0+0x10580], [R2.64], P0 ;  /* 0x1058000002007fae */ /* 0x0003e8000812184a */
[----:B------:R-:W4:Y:S01]  /*2e330*/  LDL.LU R4, [R1+0x10f4] ;  /* 0x0010f40001047983 */ /* 0x000f220000300800 */
[----:B--2---:R-:W-:-:S04]  /*2e340*/  IADD3 R196, P1, R196, UR9, RZ ;  /* 0x00000009c4c47c10 */ /* 0x004fc8000ff3e0ff */
        /* <DEDUP_REMOVED lines=8> */
[----:B------:R-:W-:Y:S04]  /*2e3d0*/  STL [R1+0x116c], R188 ;  /* 0x00116cbc01007387 */ /* 0x000fe80000100800 */
[----:B------:R2:W-:Y:S01]  /*2e3e0*/  STL [R1+0x1168], R191 ;  /* 0x001168bf01007387 */ /* 0x0005e20000100800 */
[----:B-1----:R-:W-:Y:S02]  /*2e3f0*/  IMAD.MOV.U32 R3, RZ, RZ, R191 ;  /* 0x000000ffff037224 */ /* 0x002fe400078e00bf */
[----:B------:R-:W-:-:S05]  /*2e400*/  IMAD.MOV.U32 R2, RZ, RZ, R188 ;  /* 0x000000ffff027224 */ /* 0x000fca00078e00bc */
[----:B------:R1:W-:Y:S04]  /*2e410*/  LDGSTS.E [R0+0x10d80], [R2.64], P0 ;  /* 0x10d8000002007fae */ /* 0x0003e8000812184a */
[----:B--2---:R-:W2:Y:S04]  /*2e420*/  LDL.LU R191, [R1+0x10b0] ;  /* 0x0010b00001bf7983 */ /* 0x004ea80000300800 */
[----:B------:R-:W2:Y:S01]  /*2e430*/  LDL.LU R188, [R1+0x10f0] ;  /* 0x0010f00001bc7983 */ /* 0x000ea20000300800 */
[----:B------:R-:W-:Y:S02]  /*2e440*/  IADD3 R193, P1, R193, UR9, RZ ;  /* 0x00000009c1c17c10 */ /* 0x000fe4000ff3e0ff */
[----:B------:R-:W-:-:S02]  /*2e450*/  IADD3 R184, P2, R184, UR9, RZ ;  /* 0x00000009b8b87c10 */ /* 0x000fc4000ff5e0ff */
[----:B------:R-:W-:Y:S01]  /*2e460*/  IADD3.X R195, R195, UR8, RZ, P1, !PT ;  /* 0x00000008c3c37c10 */ /* 0x000fe20008ffe4ff */
[----:B------:R-:W-:Y:S01]  /*2e470*/  STL [R1+0x11ac], R193 ;  /* 0x0011acc101007387 */ /* 0x000fe20000100800 */
[----:B------:R-:W-:-:S03]  /*2e480*/  IADD3.X R189, R189, UR8, RZ, P2, !PT ;  /* 0x00000008bdbd7c10 */ /* 0x000fc600097fe4ff */
[----:B------:R1:W-:Y:S02]  /*2e490*/  STL [R1+0x11a8], R195 ;  /* 0x0011a8c301007387 */ /* 0x0003e40000100800 */
[----:B-1----:R-:W-:Y:S01]  /*2e4a0*/  MOV R2, R193 ;  /* 0x000000c100027202 */ /* 0x002fe20000000f00 */
[----:B------:R-:W-:Y:S01]  /*2e4b0*/  IMAD.MOV.U32 R3, RZ, RZ, R195 ;  /* 0x000000ffff037224 */ /* 0x000fe200078e00c3 */
[----:B------:R-:W-:Y:S04]  /*2e4c0*/  STL [R1+0x11ec], R184 ;  /* 0x0011ecb801007387 */ /* 0x000fe80000100800 */
[----:B------:R1:W-:Y:S04]  /*2e4d0*/  STL [R1+0x11e8], R189 ;  /* 0x0011e8bd01007387 */ /* 0x0003e80000100800 */
[----:B------:R-:W2:Y:S04]  /*2e4e0*/  LDL.LU R196, [R1+0x1130] ;  /* 0x0011300001c47983 */ /* 0x000ea80000300800 */
[----:B------:R-:W2:Y:S04]  /*2e4f0*/  LDL.LU R195, [R1+0x1134] ;  /* 0x0011340001c37983 */ /* 0x000ea80000300800 */
[----:B------:R1:W-:Y:S02]  /*2e500*/  LDGSTS.E [R0+0x11180], [R2.64], P0 ;  /* 0x1118000002007fae */ /* 0x0003e4000812184a */
[----:B-1----:R-:W-:-:S02]  /*2e510*/  IMAD.MOV.U32 R3, RZ, RZ, R189 ;  /* 0x000000ffff037224 */ /* 0x002fc400078e00bd */
[----:B------:R-:W-:Y:S01]  /*2e520*/  IMAD.MOV.U32 R2, RZ, RZ, R184 ;  /* 0x000000ffff027224 */ /* 0x000fe200078e00b8 */
[----:B------:R-:W2:Y:S04]  /*2e530*/  LDL.LU R189, [R1+0x1170] ;  /* 0x0011700001bd7983 */ /* 0x000ea80000300800 */
[----:B------:R-:W2:Y:S04]  /*2e540*/  LDL.LU R184, [R1+0x1174] ;  /* 0x0011740001b87983 */ /* 0x000ea80000300800 */
[----:B------:R1:W-:Y:S01]  /*2e550*/  LDGSTS.E [R0+0x11580], [R2.64], P0 ;  /* 0x1158000002007fae */ /* 0x0003e2000812184a */
[----:B---3--:R-:W-:-:S02]  /*2e560*/  IADD3 R5, P1, R5, UR9, RZ ;  /* 0x0000000905057c10 */ /* 0x008fc4000ff3e0ff */
[----:B------:R-:W-:Y:S02]  /*2e570*/  IADD3 R185, P2, R185, UR9, RZ ;  /* 0x00000009b9b97c10 */ /* 0x000fe4000ff5e0ff */
[----:B------:R-:W-:Y:S01]  /*2e580*/  IADD3.X R192, R192, UR8, RZ, P1, !PT ;  /* 0x00000008c0c07c10 */ /* 0x000fe20008ffe4ff */
[----:B------:R-:W-:Y:S01]  /*2e590*/  STL [R1+0x122c], R5 ;  /* 0x00122c0501007387 */ /* 0x000fe20000100800 */
[----:B------:R-:W-:-:S03]  /*2e5a0*/  IADD3.X R190, R190, UR8, RZ, P2, !PT ;  /* 0x00000008bebe7c10 */ /* 0x000fc600097fe4ff */
[----:B------:R3:W-:Y:S01]  /*2e5b0*/  STL [R1+0x1228], R192 ;  /* 0x001228c001007387 */ /* 0x0007e20000100800 */
[----:B-1----:R-:W-:Y:S01]  /*2e5c0*/  MOV R2, R5 ;  /* 0x0000000500027202 */ /* 0x002fe20000000f00 */
[----:B------:R-:W-:Y:S02]  /*2e5d0*/  IMAD.MOV.U32 R3, RZ, RZ, R192 ;  /* 0x000000ffff037224 */ /* 0x000fe400078e00c0 */
[----:B------:R1:W-:Y:S04]  /*2e5e0*/  STL [R1+0x126c], R185 ;  /* 0x00126cb901007387 */ /* 0x0003e80000100800 */
[----:B------:R1:W-:Y:S04]  /*2e5f0*/  LDGSTS.E [R0+0x11980], [R2.64], P0 ;  /* 0x1198000002007fae */ /* 0x0003e8000812184a */
[----:B---3--:R-:W3:Y:S04]  /*2e600*/  LDL.LU R192, [R1+0x11b4] ;  /* 0x0011b40001c07983 */ /* 0x008ee80000300800 */
[----:B------:R2:W-:Y:S04]  /*2e610*/  STL [R1+0x1268], R190 ;  /* 0x001268be01007387 */ /* 0x0005e80000100800 */
[----:B------:R-:W3:Y:S01]  /*2e620*/  LDL.LU R5, [R1+0x11f4] ;  /* 0x0011f40001057983 */ /* 0x000ee20000300800 */
[----:B-1----:R-:W-:-:S03]  /*2e630*/  IMAD.MOV.U32 R2, RZ, RZ, R185 ;  /* 0x000000ffff027224 */ /* 0x002fc600078e00b9 */
[----:B------:R-:W3:Y:S04]  /*2e640*/  LDL.LU R193, [R1+0x11b0] ;  /* 0x0011b00001c17983 */ /* 0x000ee80000300800 */
[----:B------:R-:W3:Y:S01]  /*2e650*/  LDL.LU R185, [R1+0x11f0] ;  /* 0x0011f00001b97983 */ /* 0x000ee20000300800 */
[----:B------:R-:W-:Y:S01]  /*2e660*/  IMAD.MOV.U32 R3, RZ, RZ, R190 ;  /* 0x000000ffff037224 */ /* 0x000fe200078e00be */
[----:B----4-:R-:W-:Y:S02]  /*2e670*/  IADD3 R187, P1, R187, UR9, RZ ;  /* 0x00000009bbbb7c10 */ /* 0x010fe4000ff3e0ff */
[----:B------:R-:W-:Y:S02]  /*2e680*/  IADD3 R4, P2, R4, UR9, RZ ;  /* 0x0000000904047c10 */ /* 0x000fe4000ff5e0ff */
[----:B------:R1:W-:Y:S04]  /*2e690*/  LDGSTS.E [R0+0x11d80], [R2.64], P0 ;  /* 0x11d8000002007fae */ /* 0x0003e8000812184a */
[----:B------:R-:W-:Y:S04]  /*2e6a0*/  STL [R1+0x10b4], R187 ;  /* 0x0010b4bb01007387 */ /* 0x000fe80000100800 */
[----:B------:R-:W-:Y:S01]  /*2e6b0*/  STL [R1+0x10f4], R4 ;  /* 0x0010f40401007387 */ /* 0x000fe20000100800 */
[----:B-1----:R-:W-:Y:S01]  /*2e6c0*/  MOV R0, UR6 ;  /* 0x0000000600007c02 */ /* 0x002fe20008000f00 */
[----:B------:R-:W-:-:S04]  /*2e6d0*/  IMAD.MOV.U32 R2, RZ, RZ, R187 ;  /* 0x000000ffff027224 */ /* 0x000fc800078e00bb */
[----:B------:R-:W-:Y:S01]  /*2e6e0*/  IMAD R0, R0, 0x2000, R186 ;  /* 0x0000200000007824 */ /* 0x000fe200078e02ba */
[----:B--2---:R-:W-:-:S05]  /*2e6f0*/  IADD3.X R191, R191, UR8, RZ, P1, !PT ;  /* 0x00000008bfbf7c10 */ /* 0x004fca0008ffe4ff */
[----:B------:R1:W-:Y:S01]  /*2e700*/  STL [R1+0x10b0], R191 ;  /* 0x0010b0bf01007387 */ /* 0x0003e20000100800 */
[----:B------:R-:W-:Y:S01]  /*2e710*/  IMAD.MOV.U32 R3, RZ, RZ, R191 ;  /* 0x000000ffff037224 */ /* 0x000fe200078e00bf */
[----:B------:R-:W-:Y:S02]  /*2e720*/  IADD3.X R188, R188, UR8, RZ, P2, !PT ;  /* 0x00000008bcbc7c10 */ /* 0x000fe400097fe4ff */
[----:B------:R-:W2:Y:S04]  /*2e730*/  LDL.LU R190, [R1+0x1234] ;  /* 0x0012340001be7983 */ /* 0x000ea80000300800 */
[----:B------:R-:W4:Y:S04]  /*2e740*/  LDL.LU R186, [R1+0x1274] ;  /* 0x0012740001ba7983 */ /* 0x000f280000300800 */
[----:B-1----:R-:W4:Y:S04]  /*2e750*/  LDL.LU R191, [R1+0x1230] ;  /* 0x0012300001bf7983 */ /* 0x002f280000300800 */
[----:B------:R1:W-:Y:S04]  /*2e760*/  LDGSTS.E [R0+0x10200], [R2.64], P0 ;  /* 0x1020000002007fae */ /* 0x0003e8000812184a */
[----:B------:R-:W4:Y:S01]  /*2e770*/  LDL.LU R187, [R1+0x1270] ;  /* 0x0012700001bb7983 */ /* 0x000f220000300800 */
[----:B-1----:R-:W-:Y:S01]  /*2e780*/  MOV R2, R4 ;  /* 0x0000000400027202 */ /* 0x002fe20000000f00 */
[----:B------:R-:W-:Y:S01]  /*2e790*/  IMAD.MOV.U32 R3, RZ, RZ, R188 ;  /* 0x000000ffff037224 */ /* 0x000fe200078e00bc */
[----:B------:R-:W-:-:S04]  /*2e7a0*/  IADD3 R195, P1, R195, UR9, RZ ;  /* 0x00000009c3c37c10 */ /* 0x000fc8000ff3e0ff */
[----:B------:R1:W-:Y:S01]  /*2e7b0*/  LDGSTS.E [R0+0x10600], [R2.64], P0 ;  /* 0x1060000002007fae */ /* 0x0003e2000812184a */
[----:B------:R-:W-:-:S03]  /*2e7c0*/  IADD3.X R196, R196, UR8, RZ, P1, !PT ;  /* 0x00000008c4c47c10 */ /* 0x000fc60008ffe4ff */
[----:B------:R1:W-:Y:S02]  /*2e7d0*/  STL [R1+0x10f0], R188 ;  /* 0x0010f0bc01007387 */ /* 0x0003e40000100800 */
[----:B-1----:R-:W-:Y:S02]  /*2e7e0*/  IMAD.MOV.U32 R2, RZ, RZ, R195 ;  /* 0x000000ffff027224 */ /* 0x002fe400078e00c3 */
[----:B------:R-:W-:Y:S01]  /*2e7f0*/  IMAD.MOV.U32 R3, RZ, RZ, R196 ;  /* 0x000000ffff037224 */ /* 0x000fe200078e00c4 */
[----:B------:R-:W4:Y:S04]  /*2e800*/  LDL.LU R188, [R1+0x10bc] ;  /* 0x0010bc0001bc7983 */ /* 0x000f280000300800 */
[----:B------:R-:W4:Y:S01]  /*2e810*/  LDL.LU R4, [R1+0x10fc] ;  /* 0x0010fc0001047983 */ /* 0x000f220000300800 */
[----:B------:R-:W-:-:S03]  /*2e820*/  IADD3 R184, P2, R184, UR9, RZ ;  /* 0x00000009b8b87c10 */ /* 0x000fc6000ff5e0ff */
[----:B------:R-:W-:Y:S01]  /*2e830*/  STL [R1+0x1134], R195 ;  /* 0x001134c301007387 */ /* 0x000fe20000100800 */
[----:B------:R-:W-:-:S03]  /*2e840*/  IADD3.X R189, R189, UR8, RZ, P2, !PT ;  /* 0x00000008bdbd7c10 */ /* 0x000fc600097fe4ff */
[----:B------:R-:W-:Y:S04]  /*2e850*/  STL [R1+0x1130], R196 ;  /* 0x001130c401007387 */ /* 0x000fe80000100800 */
[----:B------:R-:W-:Y:S04]  /*2e860*/  STL [R1+0x1174], R184 ;  /* 0x001174b801007387 */ /* 0x000fe80000100800 */
[----:B------:R1:W-:Y:S04]  /*2e870*/  LDGSTS.E [R0+0x10a00], [R2.64], P0 ;  /* 0x10a0000002007fae */ /* 0x0003e8000812184a */
[----:B------:R1:W-:Y:S02]  /*2e880*/  STL [R1+0x1170], R189 ;  /* 0x001170bd01007387 */ /* 0x0003e40000100800 */
[----:B-1----:R-:W-:-:S02]  /*2e890*/  IMAD.MOV.U32 R3, RZ, RZ, R189 ;  /* 0x000000ffff037224 */ /* 0x002fc400078e00bd */
[----:B------:R-:W4:Y:S01]  /*2e8a0*/  LDL.LU R189, [R1+0x10b8] ;  /* 0x0010b80001bd7983 */ /* 0x000f220000300800 */
[----:B------:R-:W-:-:S03]  /*2e8b0*/  MOV R2, R184 ;  /* 0x000000b800027202 */ /* 0x000fc60000000f00 */
[----:B------:R-:W4:Y:S04]  /*2e8c0*/  LDL.LU R184, [R1+0x10f8] ;  /* 0x0010f80001b87983 */ /* 0x000f280000300800 */
[----:B------:R1:W-:Y:S01]  /*2e8d0*/  LDGSTS.E [R0+0x10e00], [R2.64], P0 ;  /* 0x10e0000002007fae */ /* 0x0003e2000812184a */
[----:B---3--:R-:W-:Y:S02]  /*2e8e0*/  IADD3 R192, P1, R192, UR9, RZ ;  /* 0x00000009c0c07c10 */ /* 0x008fe4000ff3e0ff */
[----:B------:R-:W-:Y:S02]  /*2e8f0*/  IADD3 R5, P2, R5, UR9, RZ ;  /* 0x0000000905057c10 */ /* 0x000fe4000ff5e0ff */
[----:B------:R-:W-:Y:S01]  /*2e900*/  IADD3.X R193, R193, UR8, RZ, P1, !PT ;  /* 0x00000008c1c17c10 */ /* 0x000fe20008ffe4ff */
[----:B------:R-:W-:Y:S01]  /*2e910*/  STL [R1+0x11b4], R192 ;  /* 0x0011b4c001007387 */ /* 0x000fe20000100800 */
[----:B------:R-:W-:-:S03]  /*2e920*/  IADD3.X R185, R185, UR8, RZ, P2, !PT ;  /* 0x00000008b9b97c10 */ /* 0x000fc600097fe4ff */
[----:B------:R-:W-:Y:S01]  /*2e930*/  STL [R1+0x11b0], R193 ;  /* 0x0011b0c101007387 */ /* 0x000fe20000100800 */
[----:B-1----:R-:W-:Y:S02]  /*2e940*/  IMAD.MOV.U32 R2, RZ, RZ, R192 ;  /* 0x000000ffff027224 */ /* 0x002fe400078e00c0 */
[----:B------:R-:W-:Y:S01]  /*2e950*/  IMAD.MOV.U32 R3, RZ, RZ, R193 ;  /* 0x000000ffff037224 */ /* 0x000fe200078e00c1 */
[----:B------:R-:W-:Y:S04]  /*2e960*/  STL [R1+0x11f4], R5 ;  /* 0x0011f40501007387 */ /* 0x000fe80000100800 */
[----:B------:R1:W-:Y:S04]  /*2e970*/  STL [R1+0x11f0], R185 ;  /* 0x0011f0b901007387 */ /* 0x0003e80000100800 */
[----:B------:R-:W3:Y:S04]  /*2e980*/  LDL.LU R196, [R1+0x1138] ;  /* 0x0011380001c47983 */ /* 0x000ee80000300800 */
[----:B------:R-:W3:Y:S04]  /*2e990*/  LDL.LU R195, [R1+0x113c] ;  /* 0x00113c0001c37983 */ /* 0x000ee80000300800 */
[----:B------:R1:W-:Y:S02]  /*2e9a0*/  LDGSTS.E [R0+0x11200], [R2.64], P0 ;  /* 0x1120000002007fae */ /* 0x0003e4000812184a */
[----:B-1----:R-:W-:Y:S01]  /*2e9b0*/  IMAD.MOV.U32 R3, RZ, RZ, R185 ;  /* 0x000000ffff037224 */ /* 0x002fe200078e00b9 */
[----:B------:R-:W-:Y:S01]  /*2e9c0*/  MOV R2, R5 ;  /* 0x0000000500027202 */ /* 0x000fe20000000f00 */
[----:B------:R-:W3:Y:S04]  /*2e9d0*/  LDL.LU R185, [R1+0x1178] ;  /* 0x0011780001b97983 */ /* 0x000ee80000300800 */
[----:B------:R-:W3:Y:S04]  /*2e9e0*/  LDL.LU R5, [R1+0x117c] ;  /* 0x00117c0001057983 */ /* 0x000ee80000300800 */
[----:B------:R1:W-:Y:S01]  /*2e9f0*/  LDGSTS.E [R0+0x11600], [R2.64], P0 ;  /* 0x1160000002007fae */ /* 0x0003e2000812184a */
[----:B--2---:R-:W-:-:S02]  /*2ea00*/  IADD3 R190, P1, R190, UR9, RZ ;  /* 0x00000009bebe7c10 */ /* 0x004fc4000ff3e0ff */
[----:B----4-:R-:W-:Y:S02]  /*2ea10*/  IADD3 R186, P2, R186, UR9, RZ ;  /* 0x00000009baba7c10 */ /* 0x010fe4000ff5e0ff */
[----:B------:R-:W-:Y:S01]  /*2ea20*/  IADD3.X R191, R191, UR8, RZ, P1, !PT ;  /* 0x00000008bfbf7c10 */ /* 0x000fe20008ffe4ff */
[----:B-1----:R-:W-:Y:S01]  /*2ea30*/  IMAD.MOV.U32 R2, RZ, RZ, R190 ;  /* 0x000000ffff027224 */ /* 0x002fe200078e00be */
[----:B------:R1:W-:Y:S03]  /*2ea40*/  STL [R1+0x1234], R190 ;  /* 0x001234be01007387 */ /* 0x0003e60000100800 */
[----:B------:R-:W-:Y:S01]  /*2ea50*/  IMAD.MOV.U32 R3, RZ, RZ, R191 ;  /* 0x000000ffff037224 */ /* 0x000fe200078e00bf */
[----:B------:R2:W-:Y:S01]  /*2ea60*/  STL [R1+0x1230], R191 ;  /* 0x001230bf01007387 */ /* 0x0005e20000100800 */
[----:B------:R-:W-:-:S03]  /*2ea70*/  IADD3.X R187, R187, UR8, RZ, P2, !PT ;  /* 0x00000008bbbb7c10 */ /* 0x000fc600097fe4ff */
[----:B------:R4:W-:Y:S04]  /*2ea80*/  STL [R1+0x1274], R186 ;  /* 0x001274ba01007387 */ /* 0x0009e80000100800 */
[----:B-1----:R-:W3:Y:S04]  /*2ea90*/  LDL.LU R190, [R1+0x11bc] ;  /* 0x0011bc0001be7983 */ /* 0x002ee80000300800 */
[----:B------:R1:W-:Y:S04]  /*2eaa0*/  LDGSTS.E [R0+0x11a00], [R2.64], P0 ;  /* 0x11a0000002007fae */ /* 0x0003e8000812184a */
[----:B------:R4:W-:Y:S04]  /*2eab0*/  STL [R1+0x1270], R187 ;  /* 0x001270bb01007387 */ /* 0x0009e80000100800 */
[----:B--2---:R-:W2:Y:S01]  /*2eac0*/  LDL.LU R191, [R1+0x11fc] ;  /* 0x0011fc0001bf7983 */ /* 0x004ea20000300800 */
[----:B-1----:R-:W-:Y:S01]  /*2ead0*/  MOV R2, R186 ;  /* 0x000000ba00027202 */ /* 0x002fe20000000f00 */
[----:B------:R-:W-:-:S02]  /*2eae0*/  IMAD.MOV.U32 R3, RZ, RZ, R187 ;  /* 0x000000ffff037224 */ /* 0x000fc400078e00bb */
[----:B------:R-:W2:Y:S01]  /*2eaf0*/  LDL.LU R192, [R1+0x11b8] ;  /* 0x0011b80001c07983 */ /* 0x000ea20000300800 */
[----:B----4-:R-:W-:-:S03]  /*2eb00*/  LOP3.LUT R186, R6, 0x50, RZ, 0x3c, !PT ;  /* 0x0000005006ba7812 */ /* 0x010fc600078e3cff */
[----:B------:R1:W-:Y:S01]  /*2eb10*/  LDGSTS.E [R0+0x11e00], [R2.64], P0 ;  /* 0x11e0000002007fae */ /* 0x0003e2000812184a */
[----:B------:R-:W-:-:S03]  /*2eb20*/  IADD3 R188, P1, R188, UR9, RZ ;  /* 0x00000009bcbc7c10 */ /* 0x000fc6000ff3e0ff */
[----:B------:R-:W4:Y:S01]  /*2eb30*/  LDL.LU R193, [R1+0x11f8] ;  /* 0x0011f80001c17983 */ /* 0x000f220000300800 */
[----:B------:R-:W-:-:S03]  /*2eb40*/  IADD3 R4, P2, R4, UR9, RZ ;  /* 0x0000000904047c10 */ /* 0x000fc6000ff5e0ff */
[----:B------:R1:W-:Y:S02]  /*2eb50*/  STL [R1+0x10bc], R188 ;  /* 0x0010bcbc01007387 */ /* 0x0003e40000100800 */
[----:B-1----:R-:W-:Y:S02]  /*2eb60*/  IMAD.U32 R0, RZ, RZ, UR6 ;  /* 0x00000006ff007e24 */ /* 0x002fe4000f8e00ff */
[----:B------:R-:W-:Y:S02]  /*2eb70*/  STL [R1+0x10fc], R4 ;  /* 0x0010fc0401007387 */ /* 0x000fe40000100800 */
[----:B------:R-:W-:Y:S01]  /*2eb80*/  IMAD R0, R0, 0x2000, R186 ;  /* 0x0000200000007824 */ /* 0x000fe200078e02ba */
[----:B------:R-:W-:Y:S02]  /*2eb90*/  MOV R2, R188 ;  /* 0x000000bc00027202 */ /* 0x000fe40000000f00 */
[----:B------:R-:W-:-:S05]  /*2eba0*/  IADD3.X R189, R189, UR8, RZ, P1, !PT ;  /* 0x00000008bdbd7c10 */ /* 0x000fca0008ffe4ff */
[----:B------:R1:W-:Y:S04]  /*2ebb0*/  STL [R1+0x10b8], R189 ;  /* 0x0010b8bd01007387 */ /* 0x0003e80000100800 */
[----:B------:R-:W4:Y:S01]  /*2ebc0*/  LDL.LU R186, [R1+0x123c] ;  /* 0x00123c0001ba7983 */ /* 0x000f220000300800 */
[----:B------:R-:W-:-:S03]  /*2ebd0*/  IMAD.MOV.U32 R3, RZ, RZ, R189 ;  /* 0x000000ffff037224 */ /* 0x000fc600078e00bd */
[----:B------:R-:W4:Y:S01]  /*2ebe0*/  LDL.LU R187, [R1+0x127c] ;  /* 0x00127c0001bb7983 */ /* 0x000f220000300800 */
[----:B------:R-:W-:-:S03]  /*2ebf0*/  IADD3.X R184, R184, UR8, RZ, P2, !PT ;  /* 0x00000008b8b87c10 */ /* 0x000fc600097fe4ff */
[----:B------:R-:W4:Y:S04]  /*2ec00*/  LDL.LU R188, [R1+0x1238] ;  /* 0x0012380001bc7983 */ /* 0x000f280000300800 */
[----:B-1----:R-:W4:Y:S04]  /*2ec10*/  LDL.LU R189, [R1+0x1278] ;  /* 0x0012780001bd7983 */ /* 0x002f280000300800 */
[----:B------:R1:W-:Y:S04]  /*2ec20*/  LDGSTS.E [R0+0x10280], [R2.64], P0 ;  /* 0x1028000002007fae */ /* 0x0003e8000812184a */
[----:B------:R1:W-:Y:S02]  /*2ec30*/  STL [R1+0x10f8], R184 ;  /* 0x0010f8b801007387 */ /* 0x0003e40000100800 */
[----:B-1----:R-:W-:-:S02]  /*2ec40*/  IMAD.MOV.U32 R2, RZ, RZ, R4 ;  /* 0x000000ffff027224 */ /* 0x002fc400078e0004 */
[----:B------:R-:W-:Y:S02]  /*2ec50*/  IMAD.MOV.U32 R3, RZ, RZ, R184 ;  /* 0x000000ffff037224 */ /* 0x000fe400078e00b8 */
[----:B------:R-:W4:Y:S04]  /*2ec60*/  LDL.LU R184, [R1+0x10c4] ;  /* 0x0010c40001b87983 */ /* 0x000f280000300800 */
[----:B------:R1:W-:Y:S04]  /*2ec70*/  LDGSTS.E [R0+0x10680], [R2.64], P0 ;  /* 0x1068000002007fae */ /* 0x0003e8000812184a */
[----:B------:R-:W4:Y:S01]  /*2ec80*/  LDL.LU R4, [R1+0x1104] ;  /* 0x0011040001047983 */ /* 0x000f220000300800 */
[----:B---3--:R-:W-:-:S04]  /*2ec90*/  IADD3 R195, P1, R195, UR9, RZ ;  /* 0x00000009c3c37c10 */ /* 0x008fc8000ff3e0ff */
        /* <DEDUP_REMOVED lines=13> */
[----:B---3--:R-:W3:Y:S04]  /*2ed70*/  LDL.LU R185, [R1+0x10c0] ;  /* 0x0010c00001b97983 */ /* 0x008ee80000300800 */
[----:B------:R-:W3:Y:S01]  /*2ed80*/  LDL.LU R5, [R1+0x1100] ;  /* 0x0011000001057983 */ /* 0x000ee20000300800 */
[----:B------:R-:W-:-:S04]  /*2ed90*/  IADD3 R190, P1, R190, UR9, RZ ;  /* 0x00000009bebe7c10 */ /* 0x000fc8000ff3e0ff */
[----:B-1----:R-:W-:Y:S01]  /*2eda0*/  MOV R2, R190 ;  /* 0x000000be00027202 */ /* 0x002fe20000000f00 */
[----:B------:R-:W-:Y:S01]  /*2edb0*/  STL [R1+0x11bc], R190 ;  /* 0x0011bcbe01007387 */ /* 0x000fe20000100800 */
[----:B--2---:R-:W-:Y:S02]  /*2edc0*/  IADD3 R191, P2, R191, UR9, RZ ;  /* 0x00000009bfbf7c10 */ /* 0x004fe4000ff5e0ff */
[----:B------:R-:W-:-:S05]  /*2edd0*/  IADD3.X R192, R192, UR8, RZ, P1, !PT ;  /* 0x00000008c0c07c10 */ /* 0x000fca0008ffe4ff */
[----:B------:R-:W-:Y:S01]  /*2ede0*/  IMAD.MOV.U32 R3, RZ, RZ, R192 ;  /* 0x000000ffff037224 */ /* 0x000fe200078e00c0 */
[----:B------:R1:W-:Y:S01]  /*2edf0*/  STL [R1+0x11b8], R192 ;  /* 0x0011b8c001007387 */ /* 0x0003e20000100800 */
[----:B----4-:R-:W-:-:S03]  /*2ee00*/  IADD3.X R193, R193, UR8, RZ, P2, !PT ;  /* 0x00000008c1c17c10 */ /* 0x010fc600097fe4ff */
[----:B------:R-:W-:Y:S04]  /*2ee10*/  STL [R1+0x11fc], R191 ;  /* 0x0011fcbf01007387 */ /* 0x000fe80000100800 */
[----:B------:R2:W-:Y:S04]  /*2ee20*/  LDGSTS.E [R0+0x11280], [R2.64], P0 ;  /* 0x1128000002007fae */ /* 0x0005e8000812184a */
[----:B-1----:R-:W4:Y:S04]  /*2ee30*/  LDL.LU R192, [R1+0x1144] ;  /* 0x0011440001c07983 */ /* 0x002f280000300800 */
[----:B------:R1:W-:Y:S04]  /*2ee40*/  STL [R1+0x11f8], R193 ;  /* 0x0011f8c101007387 */ /* 0x0003e80000100800 */
[----:B------:R-:W4:Y:S01]  /*2ee50*/  LDL.LU R190, [R1+0x1184] ;  /* 0x0011840001be7983 */ /* 0x000f220000300800 */
[----:B--2---:R-:W-:-:S02]  /*2ee60*/  IMAD.MOV.U32 R2, RZ, RZ, R191 ;  /* 0x000000ffff027224 */ /* 0x004fc400078e00bf */
[----:B------:R-:W-:Y:S02]  /*2ee70*/  IMAD.MOV.U32 R3, RZ, RZ, R193 ;  /* 0x000000ffff037224 */ /* 0x000fe400078e00c1 */
[----:B-1----:R-:W4:Y:S04]  /*2ee80*/  LDL.LU R193, [R1+0x1140] ;  /* 0x0011400001c17983 */ /* 0x002f280000300800 */
[----:B------:R-:W4:Y:S04]  /*2ee90*/  LDL.LU R191, [R1+0x1180] ;  /* 0x0011800001bf7983 */ /* 0x000f280000300800 */
[----:B------:R1:W-:Y:S01]  /*2eea0*/  LDGSTS.E [R0+0x11680], [R2.64], P0 ;  /* 0x1168000002007fae */ /* 0x0003e2000812184a */
[----:B------:R-:W-:-:S02]  /*2eeb0*/  IADD3 R186, P1, R186, UR9, RZ ;  /* 0x00000009baba7c10 */ /* 0x000fc4000ff3e0ff */
[----:B------:R-:W-:Y:S02]  /*2eec0*/  IADD3 R187, P2, R187, UR9, RZ ;  /* 0x00000009bbbb7c10 */ /* 0x000fe4000ff5e0ff */
[----:B------:R-:W-:Y:S01]  /*2eed0*/  IADD3.X R188, R188, UR8, RZ, P1, !PT ;  /* 0x00000008bcbc7c10 */ /* 0x000fe20008ffe4ff */
[----:B------:R-:W-:Y:S01]  /*2eee0*/  STL [R1+0x123c], R186 ;  /* 0x00123cba01007387 */ /* 0x000fe20000100800 */
[----:B-1----:R-:W-:Y:S02]  /*2eef0*/  MOV R2, R186 ;  /* 0x000000ba00027202 */ /* 0x002fe40000000f00 */
[----:B------:R-:W-:Y:S01]  /*2ef00*/  IADD3.X R189, R189, UR8, RZ, P2, !PT ;  /* 0x00000008bdbd7c10 */ /* 0x000fe200097fe4ff */
[----:B------:R-:W-:Y:S01]  /*2ef10*/  IMAD.MOV.U32 R3, RZ, RZ, R188 ;  /* 0x000000ffff037224 */ /* 0x000fe200078e00bc */
[----:B------:R1:W-:Y:S04]  /*2ef20*/  STL [R1+0x1238], R188 ;  /* 0x001238bc01007387 */ /* 0x0003e80000100800 */
[----:B------:R-:W-:Y:S04]  /*2ef30*/  STL [R1+0x127c], R187 ;  /* 0x00127cbb01007387 */ /* 0x000fe80000100800 */
[----:B------:R1:W-:Y:S04]  /*2ef40*/  LDGSTS.E [R0+0x11a80], [R2.64], P0 ;  /* 0x11a8000002007fae */ /* 0x0003e8000812184a */
[----:B-1----:R-:W4:Y:S04]  /*2ef50*/  LDL.LU R188, [R1+0x11c4] ;  /* 0x0011c40001bc7983 */ /* 0x002f280000300800 */
[----:B------:R1:W-:Y:S04]  /*2ef60*/  STL [R1+0x1278], R189 ;  /* 0x001278bd01007387 */ /* 0x0003e80000100800 */
[----:B------:R-:W4:Y:S01]  /*2ef70*/  LDL.LU R186, [R1+0x1204] ;  /* 0x0012040001ba7983 */ /* 0x000f220000300800 */
[----:B------:R-:W-:-:S02]  /*2ef80*/  IMAD.MOV.U32 R3, RZ, RZ, R189 ;  /* 0x000000ffff037224 */ /* 0x000fc400078e00bd */
[----:B------:R-:W-:Y:S01]  /*2ef90*/  IMAD.MOV.U32 R2, RZ, RZ, R187 ;  /* 0x000000ffff027224 */ /* 0x000fe200078e00bb */
[----:B-1----:R-:W4:Y:S01]  /*2efa0*/  LDL.LU R189, [R1+0x11c0] ;  /* 0x0011c00001bd7983 */ /* 0x002f220000300800 */
[----:B------:R-:W-:-:S03]  /*2efb0*/  IADD3 R184, P1, R184, UR9, RZ ;  /* 0x00000009b8b87c10 */ /* 0x000fc6000ff3e0ff */
[----:B------:R-:W4:Y:S01]  /*2efc0*/  LDL.LU R187, [R1+0x1200] ;  /* 0x0012000001bb7983 */ /* 0x000f220000300800 */
[----:B------:R-:W-:-:S03]  /*2efd0*/  IADD3 R4, P2, R4, UR9, RZ ;  /* 0x0000000904047c10 */ /* 0x000fc6000ff5e0ff */
[----:B------:R1:W-:Y:S04]  /*2efe0*/  LDGSTS.E [R0+0x11e80], [R2.64], P0 ;  /* 0x11e8000002007fae */ /* 0x0003e8000812184a */
[----:B------:R3:W-:Y:S01]  /*2eff0*/  STL [R1+0x10c4], R184 ;  /* 0x0010c4b801007387 */ /* 0x0007e20000100800 */
[----:B-1----:R-:W-:Y:S01]  /*2f000*/  MOV R0, UR6 ;  /* 0x0000000600007c02 */ /* 0x002fe20008000f00 */
[----:B------:R-:W-:Y:S02]  /*2f010*/  IMAD.MOV.U32 R2, RZ, RZ, R184 ;  /* 0x000000ffff027224 */ /* 0x000fe400078e00b8 */
[----:B------:R1:W-:Y:S02]  /*2f020*/  STL [R1+0x1104], R4 ;  /* 0x0011040401007387 */ /* 0x0003e40000100800 */
[----:B------:R-:W-:Y:S01]  /*2f030*/  IMAD R0, R0, 0x2000, R194 ;  /* 0x0000200000007824 */ /* 0x000fe200078e02c2 */
[----:B---3--:R-:W-:-:S02]  /*2f040*/  IADD3.X R185, R185, UR8, RZ, P1, !PT ;  /* 0x00000008b9b97c10 */ /* 0x008fc40008ffe4ff */
[----:B------:R-:W-:-:S03]  /*2f050*/  IADD3.X R5, R5, UR8, RZ, P2, !PT ;  /* 0x0000000805057c10 */ /* 0x000fc600097fe4ff */
[----:B------:R-:W-:Y:S01]  /*2f060*/  IMAD.MOV.U32 R3, RZ, RZ, R185 ;  /* 0x000000ffff037224 */ /* 0x000fe200078e00b9 */
[----:B------:R3:W-:Y:S04]  /*2f070*/  STL [R1+0x10c0], R185 ;  /* 0x0010c0b901007387 */ /* 0x0007e80000100800 */
[----:B------:R1:W-:Y:S04]  /*2f080*/  LDGSTS.E [R0+0x10300], [R2.64], P0 ;  /* 0x1030000002007fae */ /* 0x0003e8000812184a */
[----:B------:R3:W-:Y:S04]  /*2f090*/  STL [R1+0x1100], R5 ;  /* 0x0011000501007387 */ /* 0x0007e80000100800 */
[----:B------:R-:W2:Y:S01]  /*2f0a0*/  LDL.LU R184, [R1+0x1240] ;  /* 0x0012400001b87983 */ /* 0x000ea20000300800 */
[----:B-1----:R-:W-:-:S03]  /*2f0b0*/  MOV R2, R4 ;  /* 0x0000000400027202 */ /* 0x002fc60000000f00 */
[----:B------:R-:W2:Y:S01]  /*2f0c0*/  LDL.LU R4, [R1+0x1244] ;  /* 0x0012440001047983 */ /* 0x000ea20000300800 */
[----:B------:R-:W-:-:S03]  /*2f0d0*/  IMAD.MOV.U32 R3, RZ, RZ, R5 ;  /* 0x000000ffff037224 */ /* 0x000fc600078e0005 */
[----:B---3--:R-:W3:Y:S04]  /*2f0e0*/  LDL.LU R185, [R1+0x1280] ;  /* 0x0012800001b97983 */ /* 0x008ee80000300800 */
[----:B------:R-:W3:Y:S04]  /*2f0f0*/  LDL.LU R5, [R1+0x1284] ;  /* 0x0012840001057983 */ /* 0x000ee80000300800 */
[----:B------:R1:W-:Y:S01]  /*2f100*/  LDGSTS.E [R0+0x10700], [R2.64], P0 ;  /* 0x1070000002007fae */ /* 0x0003e2000812184a */
[----:B----4-:R-:W-:Y:S02]  /*2f110*/  IADD3 R192, P1, R192, UR9, RZ ;  /* 0x00000009c0c07c10 */ /* 0x010fe4000ff3e0ff */
[----:B------:R-:W-:-:S03]  /*2f120*/  IADD3 R190, P2, R190, UR9, RZ ;  /* 0x00000009bebe7c10 */ /* 0x000fc6000ff5e0ff */
[----:B------:R4:W-:Y:S01]  /*2f130*/  STL [R1+0x1144], R192 ;  /* 0x001144c001007387 */ /* 0x0009e20000100800 */
[----:B------:R-:W-:Y:S02]  /*2f140*/  IADD3.X R193, R193, UR8, RZ, P1, !PT ;  /* 0x00000008c1c17c10 */ /* 0x000fe40008ffe4ff */
[----:B------:R-:W-:-:S03]  /*2f150*/  IADD3.X R191, R191, UR8, RZ, P2, !PT ;  /* 0x00000008bfbf7c10 */ /* 0x000fc600097fe4ff */
[----:B------:R-:W-:Y:S04]  /*2f160*/  STL [R1+0x1140], R193 ;  /* 0x001140c101007387 */ /* 0x000fe80000100800 */
[----:B------:R1:W-:Y:S04]  /*2f170*/  STL [R1+0x1184], R190 ;  /* 0x001184be01007387 */ /* 0x0003e80000100800 */
[----:B------:R4:W-:Y:S04]  /*2f180*/  STL [R1+0x1180], R191 ;  /* 0x001180bf01007387 */ /* 0x0009e80000100800 */
[----:B------:R-:W3:Y:S04]  /*2f190*/  LDL.LU R197, [R1+0x10c8] ;  /* 0x0010c80001c57983 */ /* 0x000ee80000300800 */
[----:B------:R-:W3:Y:S01]  /*2f1a0*/  LDL.LU R196, [R1+0x10cc] ;  /* 0x0010cc0001c47983 */ /* 0x000ee20000300800 */
[----:B-1----:R-:W-:-:S03]  /*2f1b0*/  IMAD.MOV.U32 R2, RZ, RZ, R192 ;  /* 0x000000ffff027224 */ /* 0x002fc600078e00c0 */
[----:B------:R-:W3:Y:S01]  /*2f1c0*/  LDL.LU R194, [R1+0x110c] ;  /* 0x00110c0001c27983 */ /* 0x000ee20000300800 */
[----:B------:R-:W-:-:S05]  /*2f1d0*/  IMAD.MOV.U32 R3, RZ, RZ, R193 ;  /* 0x000000ffff037224 */ /* 0x000fca00078e00c1 */
[----:B------:R1:W-:Y:S01]  /*2f1e0*/  LDGSTS.E [R0+0x10b00], [R2.64], P0 ;  /* 0x10b0000002007fae */ /* 0x0003e2000812184a */
[----:B------:R-:W-:Y:S02]  /*2f1f0*/  IADD3 R188, P1, R188, UR9, RZ ;  /* 0x00000009bcbc7c10 */ /* 0x000fe4000ff3e0ff */
[----:B------:R-:W-:-:S03]  /*2f200*/  IADD3 R186, P2, R186, UR9, RZ ;  /* 0x00000009baba7c10 */ /* 0x000fc6000ff5e0ff */
[----:B------:R-:W-:Y:S01]  /*2f210*/  STL [R1+0x11c4], R188 ;  /* 0x0011c4bc01007387 */ /* 0x000fe20000100800 */
[----:B------:R-:W-:Y:S02]  /*2f220*/  IADD3.X R189, R189, UR8, RZ, P1, !PT ;  /* 0x00000008bdbd7c10 */ /* 0x000fe40008ffe4ff */
[----:B------:R-:W-:-:S03]  /*2f230*/  IADD3.X R187, R187, UR8, RZ, P2, !PT ;  /* 0x00000008bbbb7c10 */ /* 0x000fc600097fe4ff */
[----:B------:R4:W-:Y:S04]  /*2f240*/  STL [R1+0x11c0], R189 ;  /* 0x0011c0bd01007387 */ /* 0x0009e80000100800 */
[----:B------:R-:W-:Y:S04]  /*2f250*/  STL [R1+0x1204], R186 ;  /* 0x001204ba01007387 */ /* 0x000fe80000100800 */
[----:B------:R-:W3:Y:S01]  /*2f260*/  LDL.LU R195, [R1+0x1108] ;  /* 0x0011080001c37983 */ /* 0x000ee20000300800 */
[----:B-1----:R-:W-:-:S03]  /*2f270*/  MOV R2, R190 ;  /* 0x000000be00027202 */ /* 0x002fc60000000f00 */
[----:B------:R1:W-:Y:S01]  /*2f280*/  STL [R1+0x1200], R187 ;  /* 0x001200bb01007387 */ /* 0x0003e20000100800 */
[----:B------:R-:W-:-:S03]  /*2f290*/  IMAD.MOV.U32 R3, RZ, RZ, R191 ;  /* 0x000000ffff037224 */ /* 0x000fc600078e00bf */
[----:B----4-:R-:W4:Y:S04]  /*2f2a0*/  LDL.LU R192, [R1+0x114c] ;  /* 0x00114c0001c07983 */ /* 0x010f280000300800 */
[----:B------:R-:W4:Y:S04]  /*2f2b0*/  LDL.LU R190, [R1+0x118c] ;  /* 0x00118c0001be7983 */ /* 0x000f280000300800 */
[----:B------:R-:W4:Y:S04]  /*2f2c0*/  LDL.LU R193, [R1+0x1148] ;  /* 0x0011480001c17983 */ /* 0x000f280000300800 */
[----:B------:R1:W-:Y:S04]  /*2f2d0*/  LDGSTS.E [R0+0x10f00], [R2.64], P0 ;  /* 0x10f0000002007fae */ /* 0x0003e8000812184a */
[----:B------:R-:W4:Y:S01]  /*2f2e0*/  LDL.LU R191, [R1+0x1188] ;  /* 0x0011880001bf7983 */ /* 0x000f220000300800 */
[----:B-1----:R-:W-:-:S02]  /*2f2f0*/  IMAD.MOV.U32 R2, RZ, RZ, R188 ;  /* 0x000000ffff027224 */ /* 0x002fc400078e00bc */
[----:B------:R-:W-:Y:S02]  /*2f300*/  IMAD.MOV.U32 R3, RZ, RZ, R189 ;  /* 0x000000ffff037224 */ /* 0x000fe400078e00bd */
[----:B------:R-:W4:Y:S04]  /*2f310*/  LDL.LU R189, [R1+0x11c8] ;  /* 0x0011c80001bd7983 */ /* 0x000f280000300800 */
[----:B------:R-:W4:Y:S04]  /*2f320*/  LDL.LU R188, [R1+0x11cc] ;  /* 0x0011cc0001bc7983 */ /* 0x000f280000300800 */
[----:B------:R1:W-:Y:S02]  /*2f330*/  LDGSTS.E [R0+0x11300], [R2.64], P0 ;  /* 0x1130000002007fae */ /* 0x0003e4000812184a */
[----:B-1----:R-:W-:Y:S01]  /*2f340*/  MOV R2, R186 ;  /* 0x000000ba00027202 */ /* 0x002fe20000000f00 */
[----:B------:R-:W-:-:S02]  /*2f350*/  IMAD.MOV.U32 R3, RZ, RZ, R187 ;  /* 0x000000ffff037224 */ /* 0x000fc400078e00bb */
[----:B------:R-:W4:Y:S04]  /*2f360*/  LDL.LU R187, [R1+0x1208] ;  /* 0x0012080001bb7983 */ /* 0x000f280000300800 */
[----:B------:R-:W4:Y:S04]  /*2f370*/  LDL.LU R186, [R1+0x120c] ;  /* 0x00120c0001ba7983 */ /* 0x000f280000300800 */
[----:B------:R1:W-:Y:S01]  /*2f380*/  LDGSTS.E [R0+0x11700], [R2.64], P0 ;  /* 0x1170000002007fae */ /* 0x0003e2000812184a */
[----:B--2---:R-:W-:-:S04]  /*2f390*/  IADD3 R4, P1, R4, UR9, RZ ;  /* 0x0000000904047c10 */ /* 0x004fc8000ff3e0ff */
[----:B------:R-:W-:Y:S02]  /*2f3a0*/  IADD3.X R184, R184, UR8, RZ, P1, !PT ;  /* 0x00000008b8b87c10 */ /* 0x000fe40008ffe4ff */
[----:B---3--:R-:W-:Y:S01]  /*2f3b0*/  IADD3 R5, P2, R5, UR9, RZ ;  /* 0x0000000905057c10 */ /* 0x008fe2000ff5e0ff */
[----:B------:R-:W-:Y:S01]  /*2f3c0*/  STL [R1+0x1244], R4 ;  /* 0x0012440401007387 */ /* 0x000fe20000100800 */
[----:B-1----:R-:W-:Y:S02]  /*2f3d0*/  IMAD.MOV.U32 R2, RZ, RZ, R4 ;  /* 0x000000ffff027224 */ /* 0x002fe400078e0004 */
[----:B------:R-:W-:Y:S01]  /*2f3e0*/  IADD3.X R185, R185, UR8, RZ, P2, !PT ;  /* 0x00000008b9b97c10 */ /* 0x000fe200097fe4ff */
[----:B------:R-:W-:Y:S01]  /*2f3f0*/  IMAD.MOV.U32 R3, RZ, RZ, R184 ;  /* 0x000000ffff037224 */ /* 0x000fe200078e00b8 */
[----:B------:R1:W-:Y:S04]  /*2f400*/  STL [R1+0x1240], R184 ;  /* 0x001240b801007387 */ /* 0x0003e80000100800 */
[----:B------:R-:W-:Y:S04]  /*2f410*/  STL [R1+0x1284], R5 ;  /* 0x0012840501007387 */ /* 0x000fe80000100800 */
[----:B------:R2:W-:Y:S04]  /*2f420*/  LDGSTS.E [R0+0x11b00], [R2.64], P0 ;  /* 0x11b0000002007fae */ /* 0x0005e8000812184a */
[----:B-1----:R-:W3:Y:S04]  /*2f430*/  LDL.LU R184, [R1+0x124c] ;  /* 0x00124c0001b87983 */ /* 0x002ee80000300800 */
[----:B------:R1:W-:Y:S04]  /*2f440*/  STL [R1+0x1280], R185 ;  /* 0x001280b901007387 */ /* 0x0003e80000100800 */
[----:B------:R-:W3:Y:S01]  /*2f450*/  LDL.LU R4, [R1+0x128c] ;  /* 0x00128c0001047983 */ /* 0x000ee20000300800 */
[----:B--2---:R-:W-:-:S03]  /*2f460*/  IMAD.MOV.U32 R3, RZ, RZ, R185 ;  /* 0x000000ffff037224 */ /* 0x004fc600078e00b9 */
[----:B-1----:R-:W2:Y:S01]  /*2f470*/  LDL.LU R185, [R1+0x1248] ;  /* 0x0012480001b97983 */ /* 0x002ea20000300800 */
[----:B------:R-:W-:-:S03]  /*2f480*/  MOV R2, R5 ;  /* 0x0000000500027202 */ /* 0x000fc60000000f00 */
[----:B------:R-:W2:Y:S01]  /*2f490*/  LDL.LU R5, [R1+0x1288] ;  /* 0x0012880001057983 */ /* 0x000ea20000300800 */
[----:B------:R-:W-:-:S03]  /*2f4a0*/  LOP3.LUT R198, R6, 0x70, RZ, 0x3c, !PT ;  /* 0x0000007006c67812 */ /* 0x000fc600078e3cff */
[----:B------:R1:W-:Y:S02]  /*2f4b0*/  LDGSTS.E [R0+0x11f00], [R2.64], P0 ;  /* 0x11f0000002007fae */ /* 0x0003e4000812184a */
[----:B-1----:R-:W-:-:S04]  /*2f4c0*/  IMAD.U32 R0, RZ, RZ, UR6 ;  /* 0x00000006ff007e24 */ /* 0x002fc8000f8e00ff */
[----:B------:R-:W-:Y:S01]  /*2f4d0*/  IMAD R0, R0, 0x2000, R198 ;  /* 0x0000200000007824 */ /* 0x000fe200078e02c6 */
[----:B------:R-:W-:-:S04]  /*2f4e0*/  IADD3 R196, P1, R196, UR9, RZ ;  /* 0x00000009c4c47c10 */ /* 0x000fc8000ff3e0ff */
[----:B------:R-:W-:Y:S02]  /*2f4f0*/  IADD3.X R197, R197, UR8, RZ, P1, !PT ;  /* 0x00000008c5c57c10 */ /* 0x000fe40008ffe4ff */
[----:B------:R-:W-:Y:S02]  /*2f500*/  IADD3 R194, P2, R194, UR9, RZ ;  /* 0x00000009c2c27c10 */ /* 0x000fe4000ff5e0ff */
[----:B------:R-:W-:Y:S01]  /*2f510*/  MOV R2, R196 ;  /* 0x000000c400027202 */ /* 0x000fe20000000f00 */
[----:B------:R-:W-:-:S05]  /*2f520*/  IMAD.MOV.U32 R3, RZ, RZ, R197 ;  /* 0x000000ffff037224 */ /* 0x000fca00078e00c5 */
[----:B------:R1:W-:Y:S02]  /*2f530*/  LDGSTS.E [R0+0x10380], [R2.64], P0 ;  /* 0x1038000002007fae */ /* 0x0003e4000812184a */
[----:B-1----:R-:W-:Y:S01]  /*2f540*/  IMAD.MOV.U32 R2, RZ, RZ, R194 ;  /* 0x000000ffff027224 */ /* 0x002fe200078e00c2 */
[----:B------:R-:W-:-:S05]  /*2f550*/  IADD3.X R195, R195, UR8, RZ, P2, !PT ;  /* 0x00000008c3c37c10 */ /* 0x000fca00097fe4ff */
[----:B------:R-:W-:Y:S01]  /*2f560*/  IMAD.MOV.U32 R3, RZ, RZ, R195 ;  /* 0x000000ffff037224 */ /* 0x000fe200078e00c3 */
[----:B----4-:R-:W-:-:S04]  /*2f570*/  IADD3 R192, P1, R192, UR9, RZ ;  /* 0x00000009c0c07c10 */ /* 0x010fc8000ff3e0ff */
[----:B------:R1:W-:Y:S01]  /*2f580*/  LDGSTS.E [R0+0x10780], [R2.64], P0 ;  /* 0x1078000002007fae */ /* 0x0003e2000812184a */
[----:B------:R-:W-:Y:S02]  /*2f590*/  IADD3 R190, P2, R190, UR9, RZ ;  /* 0x00000009bebe7c10 */ /* 0x000fe4000ff5e0ff */
[----:B------:R-:W-:Y:S02]  /*2f5a0*/  IADD3.X R193, R193, UR8, RZ, P1, !PT ;  /* 0x00000008c1c17c10 */ /* 0x000fe40008ffe4ff */
[----:B-1----:R-:W-:-:S03]  /*2f5b0*/  MOV R2, R192 ;  /* 0x000000c000027202 */ /* 0x002fc60000000f00 */
[----:B------:R-:W-:Y:S01]  /*2f5c0*/  IMAD.MOV.U32 R3, RZ, RZ, R193 ;  /* 0x000000ffff037224 */ /* 0x000fe200078e00c1 */
[----:B------:R-:W-:-:S04]  /*2f5d0*/  IADD3.X R191, R191, UR8, RZ, P2, !PT ;  /* 0x00000008bfbf7c10 */ /* 0x000fc800097fe4ff */
[----:B------:R1:W-:Y:S01]  /*2f5e0*/  LDGSTS.E [R0+0x10b80], [R2.64], P0 ;  /* 0x10b8000002007fae */ /* 0x0003e2000812184a */
[----:B------:R-:W-:Y:S01]  /*2f5f0*/  IADD3 R188, P1, R188, UR9, RZ ;  /* 0x00000009bcbc7c10 */ /* 0x000fe2000ff3e0ff */
[----:B-1----:R-:W-:Y:S02]  /*2f600*/  IMAD.MOV.U32 R2, RZ, RZ, R190 ;  /* 0x000000ffff027224 */ /* 0x002fe400078e00be */
[----:B------:R-:W-:Y:S01]  /*2f610*/  IMAD.MOV.U32 R3, RZ, RZ, R191 ;  /* 0x000000ffff037224 */ /* 0x000fe200078e00bf */
[----:B------:R-:W-:-:S04]  /*2f620*/  IADD3.X R189, R189, UR8, RZ, P1, !PT ;  /* 0x00000008bdbd7c10 */ /* 0x000fc80008ffe4ff */
[----:B------:R1:W-:Y:S04]  /*2f630*/  LDGSTS.E [R0+0x10f80], [R2.64], P0 ;  /* 0x10f8000002007fae */ /* 0x0003e8000812184a */
[----:B------:R-:W-:Y:S01]  /*2f640*/  STL [R1+0x10cc], R196 ;  /* 0x0010ccc401007387 */ /* 0x000fe20000100800 */
[----:B-1----:R-:W-:Y:S02]  /*2f650*/  MOV R2, R188 ;  /* 0x000000bc00027202 */ /* 0x002fe40000000f00 */
[----:B------:R-:W-:Y:S01]  /*2f660*/  IADD3 R186, P2, R186, UR9, RZ ;  /* 0x00000009baba7c10 */ /* 0x000fe2000ff5e0ff */
[----:B------:R-:W-:-:S03]  /*2f670*/  IMAD.MOV.U32 R3, RZ, RZ, R189 ;  /* 0x000000ffff037224 */ /* 0x000fc600078e00bd */
[----:B------:R-:W-:Y:S01]  /*2f680*/  IADD3.X R187, R187, UR8, RZ, P2, !PT ;  /* 0x00000008bbbb7c10 */ /* 0x000fe200097fe4ff */
[----:B------:R-:W-:Y:S04]  /*2f690*/  STL [R1+0x110c], R194 ;  /* 0x00110cc201007387 */ /* 0x000fe80000100800 */
[----:B------:R1:W-:Y:S04]  /*2f6a0*/  LDGSTS.E [R0+0x11380], [R2.64], P0 ;  /* 0x1138000002007fae */ /* 0x0003e8000812184a */
[----:B------:R-:W-:Y:S04]  /*2f6b0*/  STL [R1+0x10c8], R197 ;  /* 0x0010c8c501007387 */ /* 0x000fe80000100800 */
[----:B------:R-:W-:Y:S01]  /*2f6c0*/  STL [R1+0x1108], R195 ;  /* 0x001108c301007387 */ /* 0x000fe20000100800 */
[----:B-1----:R-:W-:-:S02]  /*2f6d0*/  IMAD.MOV.U32 R2, RZ, RZ, R186 ;  /* 0x000000ffff027224 */ /* 0x002fc400078e00ba */
[----:B------:R-:W-:Y:S01]  /*2f6e0*/  IMAD.MOV.U32 R3, RZ, RZ, R187 ;  /* 0x000000ffff037224 */ /* 0x000fe200078e00bb */
[----:B------:R-:W-:Y:S01]  /*2f6f0*/  STL [R1+0x114c], R192 ;  /* 0x00114cc001007387 */ /* 0x000fe20000100800 */
[----:B------:R-:W-:-:S03]  /*2f700*/  MOV R217, 0x1f ;  /* 0x0000001f00d97802 */ /* 0x000fc60000000f00 */
[----:B------:R-:W-:Y:S04]  /*2f710*/  STL [R1+0x1148], R193 ;  /* 0x001148c101007387 */ /* 0x000fe80000100800 */
[----:B------:R-:W-:Y:S04]  /*2f720*/  STL [R1+0x118c], R190 ;  /* 0x00118cbe01007387 */ /* 0x000fe80000100800 */
[----:B------:R-:W-:Y:S04]  /*2f730*/  STL [R1+0x1188], R191 ;  /* 0x001188bf01007387 */ /* 0x000fe80000100800 */
[----:B------:R1:W-:Y:S01]  /*2f740*/  LDGSTS.E [R0+0x11780], [R2.64], P0 ;  /* 0x1178000002007fae */ /* 0x0003e2000812184a */
[----:B------:R-:W-:-:S03]  /*2f750*/  IADD3 R217, R217, c[0x0][0x180], RZ ;  /* 0x00006000d9d97a10 */ /* 0x000fc60007ffe0ff */
[----:B------:R-:W-:Y:S04]  /*2f760*/  STL [R1+0x11cc], R188 ;  /* 0x0011ccbc01007387 */ /* 0x000fe80000100800 */
[----:B------:R-:W-:Y:S04]  /*2f770*/  STL [R1+0x11c8], R189 ;  /* 0x0011c8bd01007387 */ /* 0x000fe80000100800 */
[----:B------:R-:W-:Y:S04]  /*2f780*/  STL [R1+0x120c], R186 ;  /* 0x00120cba01007387 */ /* 0x000fe80000100800 */
[----:B------:R-:W-:Y:S01]  /*2f790*/  STL [R1+0x1208], R187 ;  /* 0x001208bb01007387 */ /* 0x000fe20000100800 */
[----:B------:R-:W-:-:S02]  /*2f7a0*/  IADD3 R7, R7, 0x1, RZ ;  /* 0x0000000107077810 */ /* 0x000fc40007ffe0ff */
[----:B---3--:R-:W-:-:S05]  /*2f7b0*/  IADD3 R184, P1, R184, UR9, RZ ;  /* 0x00000009b8b87c10 */ /* 0x008fca000ff3e0ff */
[----:B-1----:R-:W-:Y:S01]  /*2f7c0*/  IMAD.MOV.U32 R2, RZ, RZ, R184 ;  /* 0x000000ffff027224 */ /* 0x002fe200078e00b8 */
[----:B------:R-:W-:Y:S02]  /*2f7d0*/  IADD3 R4, P2, R4, UR9, RZ ;  /* 0x0000000904047c10 */ /* 0x000fe4000ff5e0ff */
[----:B--2---:R-:W-:Y:S01]  /*2f7e0*/  IADD3.X R185, R185, UR8, RZ, P1, !PT ;  /* 0x00000008b9b97c10 */ /* 0x004fe20008ffe4ff */
[----:B------:R-:W-:Y:S04]  /*2f7f0*/  STL [R1+0x124c], R184 ;  /* 0x00124cb801007387 */ /* 0x000fe80000100800 */
[----:B------:R-:W-:Y:S01]  /*2f800*/  IMAD.MOV.U32 R3, RZ, RZ, R185 ;  /* 0x000000ffff037224 */ /* 0x000fe200078e00b9 */
[----:B------:R-:W-:Y:S04]  /*2f810*/  STL [R1+0x1248], R185 ;  /* 0x001248b901007387 */ /* 0x000fe80000100800 */
[----:B------:R1:W-:Y:S01]  /*2f820*/  LDGSTS.E [R0+0x11b80], [R2.64], P0 ;  /* 0x11b8000002007fae */ /* 0x0003e2000812184a */
[----:B------:R-:W-:-:S03]  /*2f830*/  IADD3.X R5, R5, UR8, RZ, P2, !PT ;  /* 0x0000000805057c10 */ /* 0x000fc600097fe4ff */
[----:B------:R2:W-:Y:S01]  /*2f840*/  STL [R1+0x128c], R4 ;  /* 0x00128c0401007387 */ /* 0x0005e20000100800 */
[----:B-1----:R-:W-:Y:S01]  /*2f850*/  IMAD.MOV.U32 R2, RZ, RZ, R4 ;  /* 0x000000ffff027224 */ /* 0x002fe200078e0004 */
[----:B--2---:R-:W-:Y:S02]  /*2f860*/  SHF.R.S32.HI R4, RZ, 0x1f, R217 ;  /* 0x0000001fff047819 */ /* 0x004fe400000114d9 */
[----:B------:R1:W-:Y:S01]  /*2f870*/  STL [R1+0x1288], R5 ;  /* 0x0012880501007387 */ /* 0x0003e20000100800 */
[----:B------:R-:W-:Y:S02]  /*2f880*/  MOV R3, R5 ;  /* 0x0000000500037202 */ /* 0x000fe40000000f00 */
[----:B------:R-:W-:-:S03]  /*2f890*/  LEA.HI R4, R4, R217, RZ, 0x5 ;  /* 0x000000d904047211 */ /* 0x000fc600078f28ff */
[----:B------:R1:W-:Y:S01]  /*2f8a0*/  LDGSTS.E [R0+0x11f80], [R2.64], P0 ;  /* 0x11f8000002007fae */ /* 0x0003e2000812184a */
[----:B------:R-:W-:-:S03]  /*2f8b0*/  SHF.R.S32.HI R4, RZ, 0x5, R4 ;  /* 0x00000005ff047819 */ /* 0x000fc60000011404 */
[----:B------:R-:W0:Y:S01]  /*2f8c0*/  LDGDEPBAR ;  /* 0x00000000000079af */ /* 0x000e220000000000 */
[----:B------:R-:W-:Y:S11]  /*2f8d0*/  ISETP.NE.U32.AND P0, PT, R7, R4, PT ;  /* 0x000000040700720c */ /* 0x000ff60003f05070 */
[----:B------:R-:W-:Y:S02]  /*2f8e0*/  @!UPT UIADD3 URZ, URZ, URZ, URZ ;  /* 0x0000003f3f3ff290 */ /* 0x000fe4000fffe03f */
[----:B-1----:R-:W-:Y:S01]  /*2f8f0*/  @!P0 CALL.REL.NOINC `(.L_x_0) ;  /* 0x0000001000008944 */ /* 0x002fe20003c00000 */
[----:B------:R-:W-:Y:S05]  /*2f900*/  BRA `(.L_x_1) ;  /* 0xfffe682000007947 */ /* 0x000fea000383ffff */
.L_x_0:
[----:B------:R-:W2:Y:S01]  /*2f910*/  LDL.LU R4, [R1+0x12b8] ;  /* 0x0012b80001047983 */ /* 0x000ea20000300800 */
[----:B------:R-:W-:-:S04]  /*2f920*/  DEPBAR.LE SB0, 0x0 ;  /* 0x000080000000791a */ /* 0x000fc80000000000 */
[----:B------:R-:W3:Y:S04]  /*2f930*/  S2R R184, SR_TID.X ;  /* 0x0000000000b87919 */ /* 0x000ee80000002100 */
[----:B------:R-:W4:Y:S04]  /*2f940*/  LDL.LU R192, [R1+0x5d0] ;  /* 0x0005d00001c07983 */ /* 0x000f280000300800 */
[----:B------:R-:W4:Y:S04]  /*2f950*/  LDL.LU R193, [R1+0x5d4] ;  /* 0x0005d40001c17983 */ /* 0x000f280000300800 */
[----:B------:R-:W4:Y:S04]  /*2f960*/  LDL.LU R194, [R1+0x5c0] ;  /* 0x0005c00001c27983 */ /* 0x000f280000300800 */
[----:B------:R-:W4:Y:S04]  /*2f970*/  LDL.LU R195, [R1+0x5c4] ;  /* 0x0005c40001c37983 */ /* 0x000f280000300800 */
[----:B------:R-:W4:Y:S01]  /*2f980*/  LDL.LU R188, [R1+0x5d8] ;  /* 0x0005d80001bc7983 */ /* 0x000f220000300800 */
[----:B---3--:R-:W-:-:S03]  /*2f990*/  IMAD.SHL.U32 R2, R184, 0x40, RZ ;  /* 0x00000040b8027824 */ /* 0x008fc600078e00ff */
[----:B------:R-:W4:Y:S01]  /*2f9a0*/  LDL.LU R189, [R1+0x5dc] ;  /* 0x0005dc0001bd7983 */ /* 0x000f220000300800 */
[----:B------:R-:W-:Y:S01]  /*2f9b0*/  IMAD.SHL.U32 R3, R184, 0x20, RZ ;  /* 0x00000020b8037824 */ /* 0x000fe200078e00ff */
[----:B------:R-:W-:Y:S02]  /*2f9c0*/  LOP3.LUT R2, R2, 0x600, RZ, 0xc0, !PT ;  /* 0x0000060002027812 */ /* 0x000fe400078ec0ff */
[----:B------:R-:W4:Y:S01]  /*2f9d0*/  LDL.LU R190, [R1+0x5c8] ;  /* 0x0005c80001be7983 */ /* 0x000f220000300800 */
[C---:B------:R-:W-:Y:S01]  /*2f9e0*/  IMAD.SHL.U32 R0, R184.reuse, 0x100, RZ ;  /* 0x00000100b8007824 */ /* 0x040fe200078e00ff */
[----:B------:R-:W-:Y:S02]  /*2f9f0*/  LOP3.LUT R5, R184, 0x1f, RZ, 0xc0, !PT ;  /* 0x0000001fb8057812 */ /* 0x000fe400078ec0ff */
[----:B------:R-:W-:Y:S01]  /*2fa00*/  LOP3.LUT R2, R2, 0x60, R3, 0xf8, !PT ;  /* 0x0000006002027812 */ /* 0x000fe200078ef803 */
[----:B------:R-:W4:Y:S01]  /*2fa10*/  LDL.LU R191, [R1+0x5cc] ;  /* 0x0005cc0001bf7983 */ /* 0x000f220000300800 */
[----:B------:R-:W-:-:S03]  /*2fa20*/  SHF.L.U32 R3, R184, 0x2, RZ ;  /* 0x00000002b8037819 */ /* 0x000fc600000006ff */
[----:B------:R-:W3:Y:S04]  /*2fa30*/  LDL.LU R184, [R1+0x550] ;  /* 0x0005500001b87983 */ /* 0x000ee80000300800 */
[----:B------:R-:W3:Y:S04]  /*2fa40*/  LDL.LU R185, [R1+0x554] ;  /* 0x0005540001b97983 */ /* 0x000ee80000300800 */
[----:B------:R-:W3:Y:S04]  /*2fa50*/  LDL.LU R186, [R1+0x540] ;  /* 0x0005400001ba7983 */ /* 0x000ee80000300800 */
[----:B------:R-:W3:Y:S01]  /*2fa60*/  LDL.LU R187, [R1+0x544] ;  /* 0x0005440001bb7983 */ /* 0x000ee20000300800 */
[----:B------:R-:W-:-:S05]  /*2fa70*/  LOP3.LUT R0, R0, 0x600, RZ, 0xc0, !PT ;  /* 0x0000060000007812 */ /* 0x000fca00078ec0ff */
[----:B------:R-:W-:Y:S01]  /*2fa80*/  IMAD R0, R5, 0x10, R0 ;  /* 0x0000001005007824 */ /* 0x000fe200078e0200 */
[----:B------:R-:W-:Y:S01]  /*2fa90*/  BAR.SYNC.DEFER_BLOCKING 0x0 ;  /* 0x0000000000007b1d */ /* 0x000fe20000010000 */
[----:B------:R-:W-:Y:S02]  /*2faa0*/  LOP3.LUT R2, R2, 0x70, R3, 0x78, !PT ;  /* 0x0000007002027812 */ /* 0x000fe400078e7803 */
[----:B--2---:R-:W-:-:S03]  /*2fab0*/  ISETP.GE.AND P2, PT, R4, c[0x0][0x17c], PT ;  /* 0x00005f0004007a0c */ /* 0x004fc60003f46270 */
[----:B------:R-:W2:Y:S04]  /*2fac0*/  LDL.LU R4, [R1+0x558] ;  /* 0x0005580001047983 */ /* 0x000ea80000300800 */
[----:B------:R-:W2:Y:S04]  /*2fad0*/  LDL.LU R5, [R1+0x55c] ;  /* 0x00055c0001057983 */ /* 0x000ea80000300800 */
[----:B------:R-:W2:Y:S04]  /*2fae0*/  LDL.LU R6, [R1+0x548] ;  /* 0x0005480001067983 */ /* 0x000ea80000300800 */
[----:B------:R-:W2:Y:S04]  /*2faf0*/  LDL.LU R7, [R1+0x54c] ;  /* 0x00054c0001077983 */ /* 0x000ea80000300800 */
[----:B----4-:R4:W-:Y:S04]  /*2fb00*/  STS.128 [R2+0x80], R188 ;  /* 0x000080bc02007388 */ /* 0x0109e80000000c00 */
[----:B----4-:R-:W4:Y:S04]  /*2fb10*/  LDL.LU R188, [R1+0x630] ;  /* 0x0006300001bc7983 */ /* 0x010f280000300800 */
[----:B------:R-:W4:Y:S04]  /*2fb20*/  LDL.LU R189, [R1+0x634] ;  /* 0x0006340001bd7983 */ /* 0x000f280000300800 */
[----:B------:R-:W4:Y:S04]  /*2fb30*/  LDL.LU R190, [R1+0x620] ;  /* 0x0006200001be7983 */ /* 0x000f280000300800 */
[----:B---3--:R3:W-:Y:S04]  /*2fb40*/  STS.128 [R2+0x100], R184 ;  /* 0x000100b802007388 */ /* 0x0087e80000000c00 */
[----:B------:R-:W4:Y:S04]  /*2fb50*/  LDL.LU R191, [R1+0x624] ;  /* 0x0006240001bf7983 */ /* 0x000f280000300800 */
[----:B---3--:R-:W3:Y:S04]  /*2fb60*/  LDL.LU R184, [R1+0x638] ;  /* 0x0006380001b87983 */ /* 0x008ee80000300800 */
[----:B------:R-:W3:Y:S04]  /*2fb70*/  LDL.LU R185, [R1+0x63c] ;  /* 0x00063c0001b97983 */ /* 0x000ee80000300800 */
[----:B------:R-:W3:Y:S04]  /*2fb80*/  LDL.LU R186, [R1+0x628] ;  /* 0x0006280001ba7983 */ /* 0x000ee80000300800 */
[----:B------:R-:W3:Y:S04]  /*2fb90*/  LDL.LU R187, [R1+0x62c] ;  /* 0x00062c0001bb7983 */ /* 0x000ee80000300800 */
[----:B------:R-:W-:Y:S01]  /*2fba0*/  STS.128 [R2], R192 ;  /* 0x000000c002007388 */ /* 0x000fe20000000c00 */
[----:B-----5:R-:W-:-:S02]  /*2fbb0*/  LOP3.LUT R208, R0, 0x20, RZ, 0x3c, !PT ;  /* 0x0000002000d07812 */ /* 0x020fc400078e3cff */
[C---:B------:R-:W-:Y:S02]  /*2fbc0*/  LOP3.LUT R212, R0.reuse, 0x40, RZ, 0x3c, !PT ;  /* 0x0000004000d47812 */ /* 0x040fe400078e3cff */
[----:B------:R-:W-:Y:S01]  /*2fbd0*/  LOP3.LUT R3, R0, 0x60, RZ, 0x3c, !PT ;  /* 0x0000006000037812 */ /* 0x000fe200078e3cff */
[----:B--2---:R2:W-:Y:S01]  /*2fbe0*/  STS.128 [R2+0x180], R4 ;  /* 0x0001800402007388 */ /* 0x0045e20000000c00 */
[----:B------:R-:W-:-:S06]  /*2fbf0*/  NOP ;  /* 0x0000000000007918 */ /* 0x000fcc0000000000 */
[----:B------:R-:W-:Y:S04]  /*2fc00*/  LDS.128 R196, [R208] ;  /* 0x00000000d0c47984 */ /* 0x000fe80000000c00 */
[----:B------:R-:W-:Y:S01]  /*2fc10*/  LDS.128 R192, [R212] ;  /* 0x00000000d4c07984 */ /* 0x000fe20000000c00 */
[----:B--2---:R-:W-:Y:S01]  /*2fc20*/  MOV R6, R104 ;  /* 0x0000006800067202 */ /* 0x004fe20000000f00 */
[----:B------:R-:W-:Y:S02]  /*2fc30*/  IMAD.MOV.U32 R7, RZ, RZ, R105 ;  /* 0x000000ffff077224 */ /* 0x000fe400078e0069 */
[----:B------:R-:W-:Y:S02]  /*2fc40*/  IMAD.MOV.U32 R4, RZ, RZ, R100 ;  /* 0x000000ffff047224 */ /* 0x000fe400078e0064 */
[----:B------:R-:W-:-:S02]  /*2fc50*/  IMAD.MOV.U32 R5, RZ, RZ, R101 ;  /* 0x000000ffff057224 */ /* 0x000fc400078e0065 */
[----:B------:R-:W-:Y:S02]  /*2fc60*/  IMAD.MOV.U32 R104, RZ, RZ, R102 ;  /* 0x000000ffff687224 */ /* 0x000fe400078e0066 */
[----:B------:R-:W-:Y:S02]  /*2fc70*/  IMAD.MOV.U32 R105, RZ, RZ, R103 ;  /* 0x000000ffff697224 */ /* 0x000fe400078e0067 */
[----:B------:R-:W2:Y:S04]  /*2fc80*/  LDS.128 R100, [R0] ;  /* 0x0000000000647984 */ /* 0x000ea80000000c00 */
[----:B--2---:R-:W-:Y:S04]  /*2fc90*/  STL.64 [R1+0x130], R100 ;  /* 0x0001306401007387 */ /* 0x004fe80000100a00 */
[----:B------:R-:W-:Y:S04]  /*2fca0*/  STL.64 [R1+0x138], R102 ;  /* 0x0001386601007387 */ /* 0x000fe80000100a00 */
[----:B------:R-:W2:Y:S01]  /*2fcb0*/  LDS.128 R100, [R3] ;  /* 0x0000000003647984 */ /* 0x000ea20000000c00 */
[----:B------:R-:W-:-:S06]  /*2fcc0*/  NOP ;  /* 0x0000000000007918 */ /* 0x000fcc0000000000 */
[----:B------:R-:W-:Y:S04]  /*2fcd0*/  STL.64 [R1+0x1a0], R196 ;  /* 0x0001a0c401007387 */ /* 0x000fe80000100a00 */
[----:B------:R-:W-:Y:S04]  /*2fce0*/  STL.64 [R1+0x1a8], R198 ;  /* 0x0001a8c601007387 */ /* 0x000fe80000100a00 */
[----:B------:R-:W-:Y:S04]  /*2fcf0*/  STL.64 [R1+0x240], R192 ;  /* 0x000240c001007387 */ /* 0x000fe80000100a00 */
[----:B------:R-:W-:Y:S04]  /*2fd00*/  STL.64 [R1+0x248], R194 ;  /* 0x000248c201007387 */ /* 0x000fe80000100a00 */
[----:B---3--:R3:W-:Y:S04]  /*2fd10*/  STS.128 [R2+0x80], R184 ;  /* 0x000080b802007388 */ /* 0x0087e80000000c00 */
[----:B------:R1:W-:Y:S04]  /*2fd20*/  STS.128 [R2+0x180], R104 ;  /* 0x0001806802007388 */ /* 0x0003e80000000c00 */
[----:B--2---:R2:W-:Y:S04]  /*2fd30*/  STL.64 [R1+0x2a0], R100 ;  /* 0x0002a06401007387 */ /* 0x0045e80000100a00 */
[----:B------:R1:W-:Y:S04]  /*2fd40*/  STL.64 [R1+0x2a8], R102 ;  /* 0x0002a86601007387 */ /* 0x0003e80000100a00 */
[----:B---3--:R-:W3:Y:S04]  /*2fd50*/  LDL.LU R184, [R1+0x860] ;  /* 0x0008600001b87983 */ /* 0x008ee80000300800 */
[----:B------:R-:W3:Y:S04]  /*2fd60*/  LDL.LU R185, [R1+0x864] ;  /* 0x0008640001b97983 */ /* 0x000ee80000300800 */
[----:B------:R-:W3:Y:S04]  /*2fd70*/  LDL.LU R186, [R1+0x850] ;  /* 0x0008500001ba7983 */ /* 0x000ee80000300800 */
[----:B------:R-:W3:Y:S04]  /*2fd80*/  LDL.LU R187, [R1+0x854] ;  /* 0x0008540001bb7983 */ /* 0x000ee80000300800 */
[----:B-1----:R-:W3:Y:S04]  /*2fd90*/  LDL.LU R104, [R1+0x868] ;  /* 0x0008680001687983 */ /* 0x002ee80000300800 */
[----:B------:R-:W3:Y:S04]  /*2fda0*/  LDL.LU R105, [R1+0x86c] ;  /* 0x00086c0001697983 */ /* 0x000ee80000300800 */
[----:B------:R-:W3:Y:S04]  /*2fdb0*/  LDL.LU R106, [R1+0x858] ;  /* 0x00085800016a7983 */ /* 0x000ee80000300800 */
[----:B------:R-:W3:Y:S04]  /*2fdc0*/  LDL.LU R107, [R1+0x85c] ;  /* 0x00085c00016b7983 */ /* 0x000ee80000300800 */
[----:B--2---:R-:W2:Y:S04]  /*2fdd0*/  LDL.LU R100, [R1+0x730] ;  /* 0x0007300001647983 */ /* 0x004ea80000300800 */
[----:B------:R-:W2:Y:S04]  /*2fde0*/  LDL.LU R101, [R1+0x734] ;  /* 0x0007340001657983 */ /* 0x000ea80000300800 */
[----:B------:R-:W2:Y:S04]  /*2fdf0*/  LDL.LU R102, [R1+0x720] ;  /* 0x0007200001667983 */ /* 0x000ea80000300800 */
[----:B------:R1:W-:Y:S04]  /*2fe00*/  STS.128 [R2+0x100], R4 ;  /* 0x0001000402007388 */ /* 0x0003e80000000c00 */
[----:B------:R-:W2:Y:S04]  /*2fe10*/  LDL.LU R103, [R1+0x724] ;  /* 0x0007240001677983 */ /* 0x000ea80000300800 */
[----:B-1----:R-:W2:Y:S04]  /*2fe20*/  LDL.LU R4, [R1+0x738] ;  /* 0x0007380001047983 */ /* 0x002ea80000300800 */
[----:B------:R-:W2:Y:S04]  /*2fe30*/  LDL.LU R5, [R1+0x73c] ;  /* 0x00073c0001057983 */ /* 0x000ea80000300800 */
[----:B------:R-:W2:Y:S04]  /*2fe40*/  LDL.LU R6, [R1+0x728] ;  /* 0x0007280001067983 */ /* 0x000ea80000300800 */
[----:B------:R-:W2:Y:S04]  /*2fe50*/  LDL.LU R7, [R1+0x72c] ;  /* 0x00072c0001077983 */ /* 0x000ea80000300800 */
[----:B----4-:R-:W-:Y:S01]  /*2fe60*/  STS.128 [R2], R188 ;  /* 0x000000bc02007388 */ /* 0x010fe20000000c00 */
[----:B------:R-:W-:-:S06]  /*2fe70*/  NOP ;  /* 0x0000000000007918 */ /* 0x000fcc0000000000 */
[----:B------:R-:W1:Y:S04]  /*2fe80*/  LDS.128 R188, [R0] ;  /* 0x0000000000bc7984 */ /* 0x000e680000000c00 */
[----:B------:R-:W4:Y:S04]  /*2fe90*/  LDS.128 R196, [R208] ;  /* 0x00000000d0c47984 */ /* 0x000f280000000c00 */
[----:B------:R-:W4:Y:S04]  /*2fea0*/  LDS.128 R192, [R212] ;  /* 0x00000000d4c07984 */ /* 0x000f280000000c00 */
[----:B-1----:R-:W-:Y:S01]  /*2feb0*/  STL [R1+0xd4], R189 ;  /* 0x0000d4bd01007387 */ /* 0x002fe20000100800 */
[----:B------:R-:W-:-:S03]  /*2fec0*/  MOV R229, R188 ;  /* 0x000000bc00e57202 */ /* 0x000fc60000000f00 */
[----:B------:R-:W-:Y:S04]  /*2fed0*/  STL.64 [R1+0xd8], R190 ;  /* 0x0000d8be01007387 */ /* 0x000fe80000100a00 */
[----:B------:R-:W1:Y:S01]  /*2fee0*/  LDS.128 R188, [R3] ;  /* 0x0000000003bc7984 */ /* 0x000e620000000c00 */
[----:B------:R-:W-:-:S06]  /*2fef0*/  NOP ;  /* 0x0000000000007918 */ /* 0x000fcc0000000000 */
[----:B----4-:R-:W-:Y:S04]  /*2ff00*/  STL.64 [R1+0x180], R196 ;  /* 0x000180c401007387 */ /* 0x010fe80000100a00 */
[----:B------:R-:W-:Y:S04]  /*2ff10*/  STL.64 [R1+0x188], R198 ;  /* 0x000188c601007387 */ /* 0x000fe80000100a00 */
[----:B------:R-:W-:Y:S04]  /*2ff20*/  STL.64 [R1+0x200], R192 ;  /* 0x000200c001007387 */ /* 0x000fe80000100a00 */
[----:B------:R-:W-:Y:S04]  /*2ff30*/  STL.64 [R1+0x208], R194 ;  /* 0x000208c201007387 */ /* 0x000fe80000100a00 */
[----:B-1----:R-:W-:Y:S04]  /*2ff40*/  STL.64 [R1+0x280], R188 ;  /* 0x000280bc01007387 */ /* 0x002fe80000100a00 */
[----:B------:R-:W-:Y:S04]  /*2ff50*/  STL.64 [R1+0x288], R190 ;  /* 0x000288be01007387 */ /* 0x000fe80000100a00 */
[----:B---3--:R-:W-:Y:S04]  /*2ff60*/  STS.128 [R2], R184 ;  /* 0x000000b802007388 */ /* 0x008fe80000000c00 */
[----:B------:R-:W-:Y:S04]  /*2ff70*/  STS.128 [R2+0x80], R104 ;  /* 0x0000806802007388 */ /* 0x000fe80000000c00 */
[----:B--2---:R1:W-:Y:S02]  /*2ff80*/  STS.128 [R2+0x100], R100 ;  /* 0x0001006402007388 */ /* 0x0043e40000000c00 */
[----:B-1----:R-:W-:Y:S01]  /*2ff90*/  IMAD.MOV.U32 R102, RZ, RZ, R8 ;  /* 0x000000ffff667224 */ /* 0x002fe200078e0008 */
[----:B------:R-:W-:Y:S01]  /*2ffa0*/  MOV R103, R9 ;  /* 0x0000000900677202 */ /* 0x000fe20000000f00 */
[----:B------:R-:W-:-:S02]  /*2ffb0*/  IMAD.MOV.U32 R100, RZ, RZ, R176 ;  /* 0x000000ffff647224 */ /* 0x000fc400078e00b0 */
[----:B------:R-:W-:Y:S01]  /*2ffc0*/  IMAD.MOV.U32 R101, RZ, RZ, R177 ;  /* 0x000000ffff657224 */ /* 0x000fe200078e00b1 */
[----:B------:R1:W-:Y:S01]  /*2ffd0*/  STS.128 [R2+0x180], R4 ;  /* 0x0001800402007388 */ /* 0x0003e20000000c00 */
[----:B------:R-:W-:-:S06]  /*2ffe0*/  NOP ;  /* 0x0000000000007918 */ /* 0x000fcc0000000000 */
[----:B------:R-:W2:Y:S01]  /*2fff0*/  LDS.128 R188, [R0] ;  /* 0x0000000000bc7984 */ /* 0x000ea20000000c00 */
[----:B------:R-:W-:Y:S02]  /*30000*/  IMAD.MOV.U32 R8, RZ, RZ, R178 ;  /* 0x000000ffff087224 */ /* 0x000fe400078e00b2 */
[----:B------:R-:W-:Y:S01]  /*30010*/  IMAD.MOV.U32 R9, RZ, RZ, R179 ;  /* 0x000000ffff097224 */ /* 0x000fe200078e00b3 */
[----:B------:R-:W-:Y:S04]  /*30020*/  LDS.128 R104, [R212] ;  /* 0x00000000d4687984 */ /* 0x000fe80000000c00 */
[----:B------:R-:W3:Y:S01]  /*30030*/  LDS.128 R176, [R208] ;  /* 0x00000000d0b07984 */ /* 0x000ee20000000c00 */
[----:B-1----:R-:W-:Y:S01]  /*30040*/  IMAD.MOV.U32 R6, RZ, RZ, R40 ;  /* 0x000000ffff067224 */ /* 0x002fe200078e0028 */
[----:B------:R-:W-:Y:S01]  /*30050*/  MOV R5, R37 ;  /* 0x0000002500057202 */ /* 0x000fe20000000f00 */
[----:B------:R-:W-:Y:S01]  /*30060*/  IMAD.MOV.U32 R7, RZ, RZ, R41 ;  /* 0x000000ffff077224 */ /* 0x000fe200078e0029 */
[----:B------:R-:W-:Y:S01]  /*30070*/  MOV R41, R39 ;  /* 0x0000002700297202 */ /* 0x000fe20000000f00 */
[----:B------:R-:W-:-:S02]  /*30080*/  IMAD.MOV.U32 R4, RZ, RZ, R36 ;  /* 0x000000ffff047224 */ /* 0x000fc400078e0024 */
[----:B------:R-:W-:Y:S02]  /*30090*/  IMAD.MOV.U32 R40, RZ, RZ, R38 ;  /* 0x000000ffff287224 */ /* 0x000fe400078e0026 */
[----:B------:R-:W1:Y:S01]  /*300a0*/  LDS.128 R36, [R3] ;  /* 0x0000000003247984 */ /* 0x000e620000000c00 */
[----:B------:R-:W-:-:S06]  /*300b0*/  NOP ;  /* 0x0000000000007918 */ /* 0x000fcc0000000000 */
[----:B------:R4:W-:Y:S04]  /*300c0*/  STS.128 [R2+0x180], R40 ;  /* 0x0001802802007388 */ /* 0x0009e80000000c00 */
[----:B--2---:R-:W-:Y:S04]  /*300d0*/  STL [R1+0xb4], R189 ;  /* 0x0000b4bd01007387 */ /* 0x004fe80000100800 */
[----:B------:R-:W-:Y:S04]  /*300e0*/  STL.64 [R1+0xb8], R190 ;  /* 0x0000b8be01007387 */ /* 0x000fe80000100a00 */
[----:B---3--:R-:W-:Y:S04]  /*300f0*/  STL.64 [R1+0x150], R176 ;  /* 0x000150b001007387 */ /* 0x008fe80000100a00 */
[----:B------:R-:W-:Y:S04]  /*30100*/  STL.64 [R1+0x158], R178 ;  /* 0x000158b201007387 */ /* 0x000fe80000100a00 */
[----:B------:R-:W-:Y:S04]  /*30110*/  STL.64 [R1+0x1d0], R104 ;  /* 0x0001d06801007387 */ /* 0x000fe80000100a00 */
[----:B------:R-:W-:Y:S04]  /*30120*/  STL.64 [R1+0x1d8], R106 ;  /* 0x0001d86a01007387 */ /* 0x000fe80000100a00 */
[----:B-1----:R1:W-:Y:S04]  /*30130*/  STL.64 [R1+0x260], R36 ;  /* 0x0002602401007387 */ /* 0x0023e80000100a00 */
[----:B------:R2:W-:Y:S04]  /*30140*/  STL.64 [R1+0x268], R38 ;  /* 0x0002682601007387 */ /* 0x0005e80000100a00 */
[----:B----4-:R-:W3:Y:S04]  /*30150*/  LDL.LU R40, [R1+0x7f0] ;  /* 0x0007f00001287983 */ /* 0x010ee80000300800 */
[----:B------:R-:W3:Y:S04]  /*30160*/  LDL.LU R41, [R1+0x7f4] ;  /* 0x0007f40001297983 */ /* 0x000ee80000300800 */
[----:B------:R-:W3:Y:S04]  /*30170*/  LDL.LU R42, [R1+0x120] ;  /* 0x00012000012a7983 */ /* 0x000ee80000300800 */
[----:B------:R-:W3:Y:S04]  /*30180*/  LDL.LU R43, [R1+0x124] ;  /* 0x00012400012b7983 */ /* 0x000ee80000300800 */
[----:B-1----:R-:W4:Y:S04]  /*30190*/  LDL.LU R36, [R1+0x7f8] ;  /* 0x0007f80001247983 */ /* 0x002f280000300800 */
[----:B------:R-:W4:Y:S04]  /*301a0*/  LDL.LU R37, [R1+0x7fc] ;  /* 0x0007fc0001257983 */ /* 0x000f280000300800 */
[----:B--2---:R-:W4:Y:S04]  /*301b0*/  LDL.LU R38, [R1+0x128] ;  /* 0x0001280001267983 */ /* 0x004f280000300800 */
[----:B------:R1:W-:Y:S04]  /*301c0*/  STS.128 [R2+0x80], R8 ;  /* 0x0000800802007388 */ /* 0x0003e80000000c00 */
[----:B------:R-:W4:Y:S04]  /*301d0*/  LDL.LU R39, [R1+0x12c] ;  /* 0x00012c0001277983 */ /* 0x000f280000300800 */
[----:B------:R2:W-:Y:S04]  /*301e0*/  STS.128 [R2+0x100], R4 ;  /* 0x0001000402007388 */ /* 0x0005e80000000c00 */
[----:B-1----:R-:W4:Y:S04]  /*301f0*/  LDL.LU R8, [R1+0x6e0] ;  /* 0x0006e00001087983 */ /* 0x002f280000300800 */
[----:B------:R-:W4:Y:S04]  /*30200*/  LDL.LU R9, [R1+0x6e4] ;  /* 0x0006e40001097983 */ /* 0x000f280000300800 */
[----:B------:R-:W4:Y:S04]  /*30210*/  LDL.LU R10, [R1+0xa0] ;  /* 0x0000a000010a7983 */ /* 0x000f280000300800 */
[----:B------:R-:W4:Y:S04]  /*30220*/  LDL.LU R11, [R1+0xa4] ;  /* 0x0000a400010b7983 */ /* 0x000f280000300800 */
[----:B--2---:R-:W2:Y:S04]  /*30230*/  LDL.LU R4, [R1+0x6e8] ;  /* 0x0006e80001047983 */ /* 0x004ea80000300800 */
[----:B------:R-:W2:Y:S04]  /*30240*/  LDL.LU R5, [R1+0x6ec] ;  /* 0x0006ec0001057983 */ /* 0x000ea80000300800 */
[----:B------:R-:W2:Y:S04]  /*30250*/  LDL.LU R6, [R1+0xa8] ;  /* 0x0000a80001067983 */ /* 0x000ea80000300800 */
[----:B------:R-:W2:Y:S04]  /*30260*/  LDL.LU R7, [R1+0xac] ;  /* 0x0000ac0001077983 */ /* 0x000ea80000300800 */
[----:B------:R-:W-:Y:S01]  /*30270*/  STS.128 [R2], R100 ;  /* 0x0000006402007388 */ /* 0x000fe20000000c00 */
[----:B------:R-:W-:-:S06]  /*30280*/  NOP ;  /* 0x0000000000007918 */ /* 0x000fcc0000000000 */
[----:B------:R-:W1:Y:S04]  /*30290*/  LDS.128 R100, [R0] ;  /* 0x0000000000647984 */ /* 0x000e680000000c00 */
[----:B------:R-:W1:Y:S04]  /*302a0*/  LDS.128 R176, [R208] ;  /* 0x00000000d0b07984 */ /* 0x000e680000000c00 */
[----:B------:R-:W1:Y:S04]  /*302b0*/  LDS.128 R104, [R212] ;  /* 0x00000000d4687984 */ /* 0x000e680000000c00 */
[----:B-1----:R-:W-:Y:S04]  /*302c0*/  STL.64 [R1+0x30], R100 ;  /* 0x0000306401007387 */ /* 0x002fe80000100a00 */
[----:B------:R-:W-:Y:S04]  /*302d0*/  STL.64 [R1+0x38], R102 ;  /* 0x0000386601007387 */ /* 0x000fe80000100a00 */
[----:B------:R-:W1:Y:S01]  /*302e0*/  LDS.128 R100, [R3] ;  /* 0x0000000003647984 */ /* 0x000e620000000c00 */
[----:B------:R-:W-:-:S06]  /*302f0*/  NOP ;  /* 0x0000000000007918 */ /* 0x000fcc0000000000 */
[----:B------:R-:W-:Y:S04]  /*30300*/  STL.64 [R1+0x120], R176 ;  /* 0x000120b001007387 */ /* 0x000fe80000100a00 */
[----:B------:R-:W-:Y:S04]  /*30310*/  STL.64 [R1+0x128], R178 ;  /* 0x000128b201007387 */ /* 0x000fe80000100a00 */
[----:B------:R-:W-:Y:S04]  /*30320*/  STL.64 [R1+0x190], R104 ;  /* 0x0001906801007387 */ /* 0x000fe80000100a00 */
[----:B------:R-:W-:Y:S04]  /*30330*/  STL.64 [R1+0x198], R106 ;  /* 0x0001986a01007387 */ /* 0x000fe80000100a00 */
[----:B-1----:R-:W-:Y:S04]  /*30340*/  STL.64 [R1+0x220], R100 ;  /* 0x0002206401007387 */ /* 0x002fe80000100a00 */
[----:B------:R-:W-:Y:S04]  /*30350*/  STL.64 [R1+0x228], R102 ;  /* 0x0002286601007387 */ /* 0x000fe80000100a00 */
[----:B---3--:R-:W-:Y:S04]  /*30360*/  STS.128 [R2], R40 ;  /* 0x0000002802007388 */ /* 0x008fe80000000c00 */
[----:B----4-:R-:W-:Y:S04]  /*30370*/  STS.128 [R2+0x80], R36 ;  /* 0x0000802402007388 */ /* 0x010fe80000000c00 */
[----:B------:R1:W-:Y:S04]  /*30380*/  STS.128 [R2+0x100], R8 ;  /* 0x0001000802007388 */ /* 0x0003e80000000c00 */
[----:B--2---:R-:W-:Y:S01]  /*30390*/  STS.128 [R2+0x180], R4 ;  /* 0x0001800402007388 */ /* 0x004fe20000000c00 */
[----:B------:R-:W-:-:S06]  /*303a0*/  NOP ;  /* 0x0000000000007918 */ /* 0x000fcc0000000000 */
[----:B------:R-:W2:Y:S01]  /*303b0*/  LDS.128 R248, [R0] ;  /* 0x0000000000f87984 */ /* 0x000ea20000000c00 */
[----:B-1----:R-:W-:Y:S01]  /*303c0*/  MOV R10, R76 ;  /* 0x0000004c000a7202 */ /* 0x002fe20000000f00 */
[----:B------:R-:W-:Y:S02]  /*303d0*/  IMAD.MOV.U32 R11, RZ, RZ, R77 ;  /* 0x000000ffff0b7224 */ /* 0x000fe400078e004d */
[----:B------:R-:W-:Y:S01]  /*303e0*/  IMAD.MOV.U32 R8, RZ, RZ, R72 ;  /* 0x000000ffff087224 */ /* 0x000fe200078e0048 */
[----:B------:R-:W-:Y:S01]  /*303f0*/  LDS.128 R40, [R212] ;  /* 0x00000000d4287984 */ /* 0x000fe20000000c00 */
[----:B------:R-:W-:Y:S02]  /*30400*/  IMAD.MOV.U32 R9, RZ, RZ, R73 ;  /* 0x000000ffff097224 */ /* 0x000fe400078e0049 */
[----:B------:R-:W-:Y:S01]  /*30410*/  IMAD.MOV.U32 R76, RZ, RZ, R74 ;  /* 0x000000ffff4c7224 */ /* 0x000fe200078e004a */
[----:B------:R-:W-:Y:S01]  /*30420*/  LDS.128 R36, [R3] ;  /* 0x0000000003247984 */ /* 0x000fe20000000c00 */
[----:B------:R-:W-:-:S03]  /*30430*/  IMAD.MOV.U32 R77, RZ, RZ, R75 ;  /* 0x000000ffff4d7224 */ /* 0x000fc600078e004b */
[----:B------:R-:W1:Y:S01]  /*30440*/  LDS.128 R72, [R208] ;  /* 0x00000000d0487984 */ /* 0x000e620000000c00 */
[----:B------:R-:W-:-:S06]  /*30450*/  NOP ;  /* 0x0000000000007918 */ /* 0x000fcc0000000000 */
[----:B------:R-:W-:Y:S04]  /*30460*/  STS.128 [R2], R8 ;  /* 0x0000000802007388 */ /* 0x000fe80000000c00 */
[----:B--2---:R-:W-:Y:S04]  /*30470*/  STL [R1+0x1404], R249 ;  /* 0x001404f901007387 */ /* 0x004fe80000100800 */
[----:B------:R-:W-:Y:S04]  /*30480*/  STL [R1+0x13e4], R250 ;  /* 0x0013e4fa01007387 */ /* 0x000fe80000100800 */
[----:B------:R-:W-:Y:S04]  /*30490*/  STL [R1+0x13e0], R251 ;  /* 0x0013e0fb01007387 */ /* 0x000fe80000100800 */
[----:B-1----:R-:W-:Y:S04]  /*304a0*/  STL.64 [R1+0xa0], R72 ;  /* 0x0000a04801007387 */ /* 0x002fe80000100a00 */
[----:B------:R-:W-:Y:S04]  /*304b0*/  STL.64 [R1+0xa8], R74 ;  /* 0x0000a84a01007387 */ /* 0x000fe80000100a00 */
[----:B------:R1:W-:Y:S04]  /*304c0*/  STL.64 [R1+0x170], R40 ;  /* 0x0001702801007387 */ /* 0x0003e80000100a00 */
[----:B------:R2:W-:Y:S04]  /*304d0*/  STL.64 [R1+0x178], R42 ;  /* 0x0001782a01007387 */ /* 0x0005e80000100a00 */
[----:B------:R3:W-:Y:S04]  /*304e0*/  STL.64 [R1+0x1f0], R36 ;  /* 0x0001f02401007387 */ /* 0x0007e80000100a00 */
[----:B------:R2:W-:Y:S04]  /*304f0*/  STL.64 [R1+0x1f8], R38 ;  /* 0x0001f82601007387 */ /* 0x0005e80000100a00 */
[----:B-1----:R-:W4:Y:S04]  /*30500*/  LDL.LU R40, [R1+0x7b0] ;  /* 0x0007b00001287983 */ /* 0x002f280000300800 */
[----:B------:R-:W4:Y:S04]  /*30510*/  LDL.LU R41, [R1+0x7b4] ;  /* 0x0007b40001297983 */ /* 0x000f280000300800 */
[----:B--2---:R-:W4:Y:S04]  /*30520*/  LDL.LU R42, [R1+0x7a0] ;  /* 0x0007a000012a7983 */ /* 0x004f280000300800 */
[----:B------:R-:W4:Y:S04]  /*30530*/  LDL.LU R43, [R1+0x7a4] ;  /* 0x0007a400012b7983 */ /* 0x000f280000300800 */
[----:B---3--:R-:W2:Y:S04]  /*30540*/  LDL.LU R36, [R1+0x7b8] ;  /* 0x0007b80001247983 */ /* 0x008ea80000300800 */
[----:B------:R-:W2:Y:S04]  /*30550*/  LDL.LU R37, [R1+0x7bc] ;  /* 0x0007bc0001257983 */ /* 0x000ea80000300800 */
[----:B------:R-:W2:Y:S04]  /*30560*/  LDL.LU R38, [R1+0x7a8] ;  /* 0x0007a80001267983 */ /* 0x000ea80000300800 */
[----:B------:R-:W2:Y:S04]  /*30570*/  LDL.LU R39, [R1+0x7ac] ;  /* 0x0007ac0001277983 */ /* 0x000ea80000300800 */
[----:B------:R-:W3:Y:S04]  /*30580*/  LDL.LU R8, [R1+0x6b0] ;  /* 0x0006b00001087983 */ /* 0x000ee80000300800 */
[----:B------:R-:W3:Y:S04]  /*30590*/  LDL.LU R9, [R1+0x6b4] ;  /* 0x0006b40001097983 */ /* 0x000ee80000300800 */
[----:B------:R-:W3:Y:S04]  /*305a0*/  LDL.LU R10, [R1+0x6a0] ;  /* 0x0006a000010a7983 */ /* 0x000ee80000300800 */
[----:B------:R-:W3:Y:S01]  /*305b0*/  LDL.LU R11, [R1+0x6a4] ;  /* 0x0006a400010b7983 */ /* 0x000ee20000300800 */
[----:B------:R-:W-:Y:S01]  /*305c0*/  MOV R4, R144 ;  /* 0x0000009000047202 */ /* 0x000fe20000000f00 */
[----:B------:R-:W-:-:S02]  /*305d0*/  IMAD.MOV.U32 R5, RZ, RZ, R145 ;  /* 0x000000ffff057224 */ /* 0x000fc400078e0091 */
[----:B------:R-:W-:Y:S02]  /*305e0*/  IMAD.MOV.U32 R6, RZ, RZ, R148 ;  /* 0x000000ffff067224 */ /* 0x000fe400078e0094 */
[----:B------:R-:W-:-:S05]  /*305f0*/  IMAD.MOV.U32 R7, RZ, RZ, R149 ;  /* 0x000000ffff077224 */ /* 0x000fca00078e0095 */
[----:B------:R1:W-:Y:S04]  /*30600*/  STS.128 [R2+0x100], R4 ;  /* 0x0001000402007388 */ /* 0x0003e80000000c00 */
[----:B-1----:R-:W3:Y:S04]  /*30610*/  LDL.LU R4, [R1+0x6b8] ;  /* 0x0006b80001047983 */ /* 0x002ee80000300800 */
[----:B------:R-:W3:Y:S04]  /*30620*/  LDL.LU R5, [R1+0x6bc] ;  /* 0x0006bc0001057983 */ /* 0x000ee80000300800 */
[----:B------:R-:W3:Y:S04]  /*30630*/  LDL.LU R6, [R1+0x6a8] ;  /* 0x0006a80001067983 */ /* 0x000ee80000300800 */
[----:B------:R-:W3:Y:S01]  /*30640*/  LDL.LU R7, [R1+0x6ac] ;  /* 0x0006ac0001077983 */ /* 0x000ee20000300800 */
[----:B------:R-:W-:Y:S01]  /*30650*/  MOV R148, R146 ;  /* 0x0000009200947202 */ /* 0x000fe20000000f00 */
[----:B------:R-:W-:-:S02]  /*30660*/  IMAD.MOV.U32 R149, RZ, RZ, R147 ;  /* 0x000000ffff957224 */ /* 0x000fc400078e0093 */
[----:B------:R-:W-:Y:S04]  /*30670*/  STS.128 [R2+0x80], R76 ;  /* 0x0000804c02007388 */ /* 0x000fe80000000c00 */
[----:B------:R-:W-:Y:S01]  /*30680*/  STS.128 [R2+0x180], R148 ;  /* 0x0001809402007388 */ /* 0x000fe20000000c00 */
[----:B------:R-:W-:-:S06]  /*30690*/  NOP ;  /* 0x0000000000007918 */ /* 0x000fcc0000000000 */
[----:B------:R-:W1:Y:S04]  /*306a0*/  LDS.128 R244, [R0] ;  /* 0x0000000000f47984 */ /* 0x000e680000000c00 */
[----:B------:R-:W1:Y:S04]  /*306b0*/  LDS.128 R100, [R208] ;  /* 0x00000000d0647984 */ /* 0x000e680000000c00 */
[----:B------:R-:W1:Y:S04]  /*306c0*/  LDS.128 R72, [R3] ;  /* 0x0000000003487984 */ /* 0x000e680000000c00 */
[----:B------:R-:W1:Y:S01]  /*306d0*/  LDS.128 R76, [R212] ;  /* 0x00000000d44c7984 */ /* 0x000e620000000c00 */
[----:B------:R-:W-:-:S06]  /*306e0*/  NOP ;  /* 0x0000000000007918 */ /* 0x000fcc0000000000 */
[----:B-1----:R-:W-:Y:S04]  /*306f0*/  STL [R1+0x13ec], R246 ;  /* 0x0013ecf601007387 */ /* 0x002fe80000100800 */
[----:B------:R1:W-:Y:S04]  /*30700*/  STL [R1+0x13e8], R247 ;  /* 0x0013e8f701007387 */ /* 0x0003e80000100800 */
[----:B------:R-:W-:Y:S04]  /*30710*/  STL.64 [R1+0x80], R100 ;  /* 0x0000806401007387 */ /* 0x000fe80000100a00 */
[----:B------:R-:W-:Y:S01]  /*30720*/  STL.64 [R1+0x88], R102 ;  /* 0x0000886601007387 */ /* 0x000fe20000100a00 */
[----:B-1----:R-:W-:-:S03]  /*30730*/  IMAD.MOV.U32 R247, RZ, RZ, R73 ;  /* 0x000000fffff77224 */ /* 0x002fc600078e0049 */
[----:B------:R-:W-:Y:S04]  /*30740*/  STL [R1+0x1c0], R72 ;  /* 0x0001c04801007387 */ /* 0x000fe80000100800 */
[----:B------:R-:W-:Y:S04]  /*30750*/  STL.64 [R1+0x140], R76 ;  /* 0x0001404c01007387 */ /* 0x000fe80000100a00 */
[----:B------:R-:W-:Y:S04]  /*30760*/  STL.64 [R1+0x148], R78 ;  /* 0x0001484e01007387 */ /* 0x000fe80000100a00 */
[----:B------:R-:W-:Y:S04]  /*30770*/  STL.64 [R1+0x1c8], R74 ;  /* 0x0001c84a01007387 */ /* 0x000fe80000100a00 */
[----:B------:R-:W-:Y:S04]  /*30780*/  STL [R1+0x13f0], R247 ;  /* 0x0013f0f701007387 */ /* 0x000fe80000100800 */
[----:B----4-:R1:W-:Y:S04]  /*30790*/  STS.128 [R2], R40 ;  /* 0x0000002802007388 */ /* 0x0103e80000000c00 */
[----:B-1----:R-:W4:Y:S04]  /*307a0*/  LDL.LU R40, [R1+0x20] ;  /* 0x0000200001287983 */ /* 0x002f280000300800 */
[----:B------:R-:W4:Y:S04]  /*307b0*/  LDL.LU R41, [R1+0x24] ;  /* 0x0000240001297983 */ /* 0x000f280000300800 */
[----:B------:R-:W4:Y:S04]  /*307c0*/  LDL.LU R42, [R1+0x160] ;  /* 0x00016000012a7983 */ /* 0x000f280000300800 */
[----:B--2---:R1:W-:Y:S04]  /*307d0*/  STS.128 [R2+0x80], R36 ;  /* 0x0000802402007388 */ /* 0x0043e80000000c00 */
[----:B------:R-:W4:Y:S04]  /*307e0*/  LDL.LU R43, [R1+0x164] ;  /* 0x00016400012b7983 */ /* 0x000f280000300800 */
[----:B---3--:R2:W-:Y:S04]  /*307f0*/  STS.128 [R2+0x100], R8 ;  /* 0x0001000802007388 */ /* 0x0085e80000000c00 */
[----:B-1----:R-:W3:Y:S04]  /*30800*/  LDL.LU R36, [R1+0x28] ;  /* 0x0000280001247983 */ /* 0x002ee80000300800 */
[----:B------:R-:W3:Y:S04]  /*30810*/  LDL.LU R37, [R1+0x2c] ;  /* 0x00002c0001257983 */ /* 0x000ee80000300800 */
[----:B------:R-:W3:Y:S04]  /*30820*/  LDL.LU R38, [R1+0x168] ;  /* 0x0001680001267983 */ /* 0x000ee80000300800 */
[----:B------:R-:W3:Y:S04]  /*30830*/  LDL.LU R39, [R1+0x16c] ;  /* 0x00016c0001277983 */ /* 0x000ee80000300800 */
[----:B--2---:R-:W2:Y:S04]  /*30840*/  LDL.LU R8, [R1+0x300] ;  /* 0x0003000001087983 */ /* 0x004ea80000300800 */
[----:B------:R-:W2:Y:S04]  /*30850*/  LDL.LU R9, [R1+0x304] ;  /* 0x0003040001097983 */ /* 0x000ea80000300800 */
[----:B------:R-:W2:Y:S04]  /*30860*/  LDL.LU R10, [R1+0x270] ;  /* 0x00027000010a7983 */ /* 0x000ea80000300800 */
[----:B------:R-:W2:Y:S04]  /*30870*/  LDL.LU R11, [R1+0x274] ;  /* 0x00027400010b7983 */ /* 0x000ea80000300800 */
[----:B------:R1:W-:Y:S01]  /*30880*/  STS.128 [R2+0x180], R4 ;  /* 0x0001800402007388 */ /* 0x0003e20000000c00 */
[----:B------:R-:W-:-:S06]  /*30890*/  NOP ;  /* 0x0000000000007918 */ /* 0x000fcc0000000000 */
[----:B------:R-:W1:Y:S04]  /*308a0*/  LDS.128 R236, [R0] ;  /* 0x0000000000ec7984 */ /* 0x000e680000000c00 */
[----:B------:R-:W1:Y:S04]  /*308b0*/  LDS.128 R100, [R208] ;  /* 0x00000000d0647984 */ /* 0x000e680000000c00 */
[----:B------:R-:W1:Y:S04]  /*308c0*/  LDS.128 R72, [R3] ;  /* 0x0000000003487984 */ /* 0x000e680000000c00 */
[----:B-1----:R-:W2:Y:S04]  /*308d0*/  LDL.LU R4, [R1+0x308] ;  /* 0x0003080001047983 */ /* 0x002ea80000300800 */
[----:B------:R-:W2:Y:S04]  /*308e0*/  LDL.LU R5, [R1+0x30c] ;  /* 0x00030c0001057983 */ /* 0x000ea80000300800 */
[----:B------:R-:W2:Y:S04]  /*308f0*/  LDL.LU R6, [R1+0x278] ;  /* 0x0002780001067983 */ /* 0x000ea80000300800 */
[----:B------:R-:W2:Y:S04]  /*30900*/  LDL.LU R7, [R1+0x27c] ;  /* 0x00027c0001077983 */ /* 0x000ea80000300800 */
[----:B------:R-:W1:Y:S01]  /*30910*/  LDS.128 R76, [R212] ;  /* 0x00000000d44c7984 */ /* 0x000e620000000c00 */
[----:B------:R-:W-:-:S06]  /*30920*/  NOP ;  /* 0x0000000000007918 */ /* 0x000fcc0000000000 */
[----:B------:R-:W-:Y:S04]  /*30930*/  STL [R1+0x13f8], R238 ;  /* 0x0013f8ee01007387 */ /* 0x000fe80000100800 */
[----:B------:R-:W-:Y:S04]  /*30940*/  STL [R1+0x13f4], R239 ;  /* 0x0013f4ef01007387 */ /* 0x000fe80000100800 */
[----:B------:R-:W-:Y:S01]  /*30950*/  STL.64 [R1], R100 ;  /* 0x0000006401007387 */ /* 0x000fe20000100a00 */
[----:B------:R-:W-:Y:S01]  /*30960*/  MOV R250, R73 ;  /* 0x0000004900fa7202 */ /* 0x000fe20000000f00 */
[----:B------:R-:W-:-:S02]  /*30970*/  IMAD.MOV.U32 R247, RZ, RZ, R72 ;  /* 0x000000fffff77224 */ /* 0x000fc400078e0048 */
[----:B------:R-:W-:Y:S04]  /*30980*/  STL.64 [R1+0x8], R102 ;  /* 0x0000086601007387 */ /* 0x000fe80000100a00 */
[----:B-1----:R-:W-:Y:S04]  /*30990*/  STL.64 [R1+0xf0], R76 ;  /* 0x0000f04c01007387 */ /* 0x002fe80000100a00 */
[----:B------:R-:W-:Y:S04]  /*309a0*/  STL.64 [R1+0xf8], R78 ;  /* 0x0000f84e01007387 */ /* 0x000fe80000100a00 */
[----:B------:R-:W-:Y:S04]  /*309b0*/  STL.64 [R1+0x168], R74 ;  /* 0x0001684a01007387 */ /* 0x000fe80000100a00 */
[----:B------:R-:W-:Y:S04]  /*309c0*/  STL [R1+0x1400], R250 ;  /* 0x001400fa01007387 */ /* 0x000fe80000100800 */
[----:B------:R-:W-:Y:S04]  /*309d0*/  STL [R1+0x13fc], R247 ;  /* 0x0013fcf701007387 */ /* 0x000fe80000100800 */
[----:B----4-:R1:W-:Y:S04]  /*309e0*/  STS.128 [R2], R40 ;  /* 0x0000002802007388 */ /* 0x0103e80000000c00 */
[----:B-1----:R-:W4:Y:S04]  /*309f0*/  LDL.LU R40, [R1+0x5b0] ;  /* 0x0005b00001287983 */ /* 0x002f280000300800 */
[----:B------:R-:W4:Y:S04]  /*30a00*/  LDL.LU R41, [R1+0x5b4] ;  /* 0x0005b40001297983 */ /* 0x000f280000300800 */
[----:B------:R-:W4:Y:S04]  /*30a10*/  LDL.LU R42, [R1+0x5a0] ;  /* 0x0005a000012a7983 */ /* 0x000f280000300800 */
[----:B---3--:R1:W-:Y:S04]  /*30a20*/  STS.128 [R2+0x80], R36 ;  /* 0x0000802402007388 */ /* 0x0083e80000000c00 */
[----:B------:R-:W4:Y:S04]  /*30a30*/  LDL.LU R43, [R1+0x5a4] ;  /* 0x0005a400012b7983 */ /* 0x000f280000300800 */
[----:B--2---:R2:W-:Y:S04]  /*30a40*/  STS.128 [R2+0x100], R8 ;  /* 0x0001000802007388 */ /* 0x0045e80000000c00 */
        /* <DEDUP_REMOVED lines=11> */
[----:B------:R-:W-:Y:S04]  /*30b00*/  LDS.128 R232, [R0] ;  /* 0x0000000000e87984 */ /* 0x000fe80000000c00 */
[----:B------:R-:W-:Y:S04]  /*30b10*/  LDS.128 R240, [R208] ;  /* 0x00000000d0f07984 */ /* 0x000fe80000000c00 */
[----:B-1----:R-:W4:Y:S04]  /*30b20*/  LDL.LU R4, [R1+0x538] ;  /* 0x0005380001047983 */ /* 0x002f280000300800 */
[----:B------:R-:W4:Y:S04]  /*30b30*/  LDL.LU R5, [R1+0x53c] ;  /* 0x00053c0001057983 */ /* 0x000f280000300800 */
[----:B------:R-:W4:Y:S04]  /*30b40*/  LDL.LU R6, [R1+0x528] ;  /* 0x0005280001067983 */ /* 0x000f280000300800 */
[----:B------:R-:W4:Y:S01]  /*30b50*/  LDL.LU R7, [R1+0x52c] ;  /* 0x00052c0001077983 */ /* 0x000f220000300800 */
[----:B------:R-:W-:-:S03]  /*30b60*/  IMAD.MOV.U32 R247, RZ, RZ, R72 ;  /* 0x000000fffff77224 */ /* 0x000fc600078e0048 */
[----:B------:R-:W-:Y:S01]  /*30b70*/  STL.64 [R1+0x28], R74 ;  /* 0x0000284a01007387 */ /* 0x000fe20000100a00 */
[----:B------:R-:W-:-:S03]  /*30b80*/  IMAD.MOV.U32 R238, RZ, RZ, R73 ;  /* 0x000000ffffee7224 */ /* 0x000fc600078e0049 */
[----:B------:R-:W1:Y:S01]  /*30b90*/  LDS.128 R72, [R3] ;  /* 0x0000000003487984 */ /* 0x000e620000000c00 */
[----:B------:R-:W-:-:S06]  /*30ba0*/  NOP ;  /* 0x0000000000007918 */ /* 0x000fcc0000000000 */
[----:B-1----:R-:W-:Y:S04]  /*30bb0*/  STL.64 [R1+0x118], R74 ;  /* 0x0001184a01007387 */ /* 0x002fe80000100a00 */
[----:B---3--:R1:W-:Y:S04]  /*30bc0*/  STS.128 [R2+0x80], R36 ;  /* 0x0000802402007388 */ /* 0x0083e80000000c00 */
[----:B-1----:R-:W3:Y:S04]  /*30bd0*/  LDL.LU R36, [R1+0x610] ;  /* 0x0006100001247983 */ /* 0x002ee80000300800 */
[----:B------:R-:W3:Y:S04]  /*30be0*/  LDL.LU R37, [R1+0x614] ;  /* 0x0006140001257983 */ /* 0x000ee80000300800 */
[----:B------:R-:W3:Y:S04]  /*30bf0*/  LDL.LU R38, [R1+0x600] ;  /* 0x0006000001267983 */ /* 0x000ee80000300800 */
[----:B--2---:R1:W-:Y:S04]  /*30c00*/  STS.128 [R2+0x100], R8 ;  /* 0x0001000802007388 */ /* 0x0043e80000000c00 */
[----:B------:R-:W3:Y:S04]  /*30c10*/  LDL.LU R39, [R1+0x604] ;  /* 0x0006040001277983 */ /* 0x000ee80000300800 */
[----:B-1----:R-:W3:Y:S04]  /*30c20*/  LDL.LU R8, [R1+0x618] ;  /* 0x0006180001087983 */ /* 0x002ee80000300800 */
[----:B------:R-:W3:Y:S04]  /*30c30*/  LDL.LU R9, [R1+0x61c] ;  /* 0x00061c0001097983 */ /* 0x000ee80000300800 */
[----:B------:R-:W3:Y:S04]  /*30c40*/  LDL.LU R10, [R1+0x608] ;  /* 0x00060800010a7983 */ /* 0x000ee80000300800 */
[----:B------:R-:W3:Y:S04]  /*30c50*/  LDL.LU R11, [R1+0x60c] ;  /* 0x00060c00010b7983 */ /* 0x000ee80000300800 */
[----:B----4-:R-:W-:Y:S04]  /*30c60*/  STS.128 [R2], R40 ;  /* 0x0000002802007388 */ /* 0x010fe80000000c00 */
[----:B------:R-:W-:Y:S01]  /*30c70*/  STS.128 [R2+0x180], R4 ;  /* 0x0001800402007388 */ /* 0x000fe20000000c00 */
[----:B------:R-:W-:-:S06]  /*30c80*/  NOP ;  /* 0x0000000000007918 */ /* 0x000fcc0000000000 */
[----:B------:R-:W1:Y:S01]  /*30c90*/  LDS.128 R40, [R0] ;  /* 0x0000000000287984 */ /* 0x000e620000000c00 */
[----:B------:R-:W-:Y:S01]  /*30ca0*/  IMAD.MOV.U32 R246, RZ, RZ, R72 ;  /* 0x000000fffff67224 */ /* 0x000fe200078e0048 */
[----:B------:R-:W-:Y:S02]  /*30cb0*/  MOV R251, R73 ;  /* 0x0000004900fb7202 */ /* 0x000fe40000000f00 */
[----:B------:R-:W4:Y:S04]  /*30cc0*/  LDS.128 R76, [R208] ;  /* 0x00000000d04c7984 */ /* 0x000f280000000c00 */
[----:B------:R-:W4:Y:S04]  /*30cd0*/  LDS.128 R72, [R212] ;  /* 0x00000000d4487984 */ /* 0x000f280000000c00 */
[----:B-1----:R-:W-:Y:S04]  /*30ce0*/  STL.64 [R1+0x340], R40 ;  /* 0x0003402801007387 */ /* 0x002fe80000100a00 */
[----:B------:R-:W-:Y:S04]  /*30cf0*/  STL.64 [R1+0x348], R42 ;  /* 0x0003482a01007387 */ /* 0x000fe80000100a00 */
[----:B------:R-:W1:Y:S01]  /*30d00*/  LDS.128 R40, [R3] ;  /* 0x0000000003287984 */ /* 0x000e620000000c00 */
[----:B------:R-:W-:-:S06]  /*30d10*/  NOP ;  /* 0x0000000000007918 */ /* 0x000fcc0000000000 */
[----:B----4-:R-:W-:Y:S04]  /*30d20*/  STL.64 [R1+0x420], R76 ;  /* 0x0004204c01007387 */ /* 0x010fe80000100a00 */
[----:B------:R-:W-:Y:S04]  /*30d30*/  STL.64 [R1+0x428], R78 ;  /* 0x0004284e01007387 */ /* 0x000fe80000100a00 */
[----:B------:R-:W-:Y:S04]  /*30d40*/  STL.64 [R1+0x4c0], R72 ;  /* 0x0004c04801007387 */ /* 0x000fe80000100a00 */
[----:B------:R-:W-:Y:S01]  /*30d50*/  STL.64 [R1+0x4c8], R74 ;  /* 0x0004c84a01007387 */ /* 0x000fe20000100a00 */
[----:B------:R-:W-:Y:S01]  /*30d60*/  IMAD.MOV.U32 R4, RZ, RZ, R108 ;  /* 0x000000ffff047224 */ /* 0x000fe200078e006c */
[----:B------:R-:W-:Y:S01]  /*30d70*/  MOV R7, R113 ;  /* 0x0000007100077202 */ /* 0x000fe20000000f00 */
[----:B------:R-:W-:-:S02]  /*30d80*/  IMAD.MOV.U32 R5, RZ, RZ, R109 ;  /* 0x000000ffff057224 */ /* 0x000fc400078e006d */
[----:B------:R-:W-:Y:S01]  /*30d90*/  IMAD.MOV.U32 R6, RZ, RZ, R112 ;  /* 0x000000ffff067224 */ /* 0x000fe200078e0070 */
[----:B-1----:R1:W-:Y:S04]  /*30da0*/  STL.64 [R1+0x520], R40 ;  /* 0x0005202801007387 */ /* 0x0023e80000100a00 */
[----:B------:R4:W-:Y:S04]  /*30db0*/  STL.64 [R1+0x528], R42 ;  /* 0x0005282a01007387 */ /* 0x0009e80000100a00 */
[----:B-1----:R-:W2:Y:S04]  /*30dc0*/  LDL.LU R40, [R1+0x840] ;  /* 0x0008400001287983 */ /* 0x002ea80000300800 */
[----:B------:R-:W2:Y:S04]  /*30dd0*/  LDL.LU R41, [R1+0x844] ;  /* 0x0008440001297983 */ /* 0x000ea80000300800 */
[----:B----4-:R-:W2:Y:S04]  /*30de0*/  LDL.LU R42, [R1+0x830] ;  /* 0x00083000012a7983 */ /* 0x010ea80000300800 */
[----:B------:R-:W2:Y:S04]  /*30df0*/  LDL.LU R43, [R1+0x834] ;  /* 0x00083400012b7983 */ /* 0x000ea80000300800 */
[----:B------:R-:W-:Y:S04]  /*30e00*/  STS.128 [R2+0x100], R4 ;  /* 0x0001000402007388 */ /* 0x000fe80000000c00 */
[----:B---3--:R1:W-:Y:S04]  /*30e10*/  STS.128 [R2], R36 ;  /* 0x0000002402007388 */ /* 0x0083e80000000c00 */
[----:B-1----:R-:W3:Y:S04]  /*30e20*/  LDL.LU R36, [R1+0x848] ;  /* 0x0008480001247983 */ /* 0x002ee80000300800 */
[----:B------:R-:W3:Y:S04]  /*30e30*/  LDL.LU R37, [R1+0x84c] ;  /* 0x00084c0001257983 */ /* 0x000ee80000300800 */
[----:B------:R-:W3:Y:S04]  /*30e40*/  LDL.LU R38, [R1+0x838] ;  /* 0x0008380001267983 */ /* 0x000ee80000300800 */
[----:B------:R1:W-:Y:S04]  /*30e50*/  STS.128 [R2+0x80], R8 ;  /* 0x0000800802007388 */ /* 0x0003e80000000c00 */
        /* <DEDUP_REMOVED lines=8> */
[----:B------:R-:W4:Y:S01]  /*30ee0*/  LDL.LU R7, [R1+0x70c] ;  /* 0x00070c0001077983 */ /* 0x000f220000300800 */
[----:B------:R-:W-:-:S02]  /*30ef0*/  IMAD.MOV.U32 R112, RZ, RZ, R110 ;  /* 0x000000ffff707224 */ /* 0x000fc400078e006e */
[----:B------:R-:W-:-:S05]  /*30f00*/  IMAD.MOV.U32 R113, RZ, RZ, R111 ;  /* 0x000000ffff717224 */ /* 0x000fca00078e006f */
[----:B------:R-:W-:Y:S01]  /*30f10*/  STS.128 [R2+0x180], R112 ;  /* 0x0001807002007388 */ /* 0x000fe20000000c00 */
[----:B------:R-:W-:-:S06]  /*30f20*/  NOP ;  /* 0x0000000000007918 */ /* 0x000fcc0000000000 */
[----:B------:R-:W1:Y:S04]  /*30f30*/  LDS.128 R72, [R0] ;  /* 0x0000000000487984 */ /* 0x000e680000000c00 */
[----:B------:R-:W2:Y:S04]  /*30f40*/  LDS.128 R100, [R208] ;  /* 0x00000000d0647984 */ /* 0x000ea80000000c00 */
[----:B------:R-:W2:Y:S04]  /*30f50*/  LDS.128 R76, [R212] ;  /* 0x00000000d44c7984 */ /* 0x000ea80000000c00 */
[----:B-1----:R-:W-:Y:S04]  /*30f60*/  STL.64 [R1+0x300], R72 ;  /* 0x0003004801007387 */ /* 0x002fe80000100a00 */
[----:B------:R-:W-:Y:S04]  /*30f70*/  STL.64 [R1+0x308], R74 ;  /* 0x0003084a01007387 */ /* 0x000fe80000100a00 */
[----:B------:R-:W1:Y:S01]  /*30f80*/  LDS.128 R72, [R3] ;  /* 0x0000000003487984 */ /* 0x000e620000000c00 */
[----:B------:R-:W-:-:S06]  /*30f90*/  NOP ;  /* 0x0000000000007918 */ /* 0x000fcc0000000000 */
[----:B--2---:R-:W-:Y:S04]  /*30fa0*/  STS.128 [R2], R40 ;  /* 0x0000002802007388 */ /* 0x004fe80000000c00 */
[----:B------:R-:W-:Y:S04]  /*30fb0*/  STL.64 [R1+0x3e0], R100 ;  /* 0x0003e06401007387 */ /* 0x000fe80000100a00 */
[----:B------:R-:W-:Y:S04]  /*30fc0*/  STL.64 [R1+0x3e8], R102 ;  /* 0x0003e86601007387 */ /* 0x000fe80000100a00 */
[----:B------:R-:W-:Y:S04]  /*30fd0*/  STL.64 [R1+0x460], R76 ;  /* 0x0004604c01007387 */ /* 0x000fe80000100a00 */
[----:B------:R-:W-:Y:S04]  /*30fe0*/  STL.64 [R1+0x468], R78 ;  /* 0x0004684e01007387 */ /* 0x000fe80000100a00 */
[----:B-1----:R-:W-:Y:S04]  /*30ff0*/  STL.64 [R1+0x4e0], R72 ;  /* 0x0004e04801007387 */ /* 0x002fe80000100a00 */
[----:B------:R-:W-:Y:S04]  /*31000*/  STL.64 [R1+0x4e8], R74 ;  /* 0x0004e84a01007387 */ /* 0x000fe80000100a00 */
[----:B---3--:R1:W-:Y:S02]  /*31010*/  STS.128 [R2+0x80], R36 ;  /* 0x0000802402007388 */ /* 0x0083e40000000c00 */
[----:B-1----:R-:W-:Y:S01]  /*31020*/  IMAD.MOV.U32 R36, RZ, RZ, R12 ;  /* 0x000000ffff247224 */ /* 0x002fe200078e000c */
[----:B------:R-:W-:Y:S01]  /*31030*/  MOV R37, R13 ;  /* 0x0000000d00257202 */ /* 0x000fe20000000f00 */
[----:B----4-:R1:W-:Y:S04]  /*31040*/  STS.128 [R2+0x100], R8 ;  /* 0x0001000802007388 */ /* 0x0103e80000000c00 */
[----:B------:R-:W-:Y:S01]  /*31050*/  STS.128 [R2+0x180], R4 ;  /* 0x0001800402007388 */ /* 0x000fe20000000c00 */
[----:B-1----:R-:W-:Y:S01]  /*31060*/  IMAD.MOV.U32 R8, RZ, RZ, R14 ;  /* 0x000000ffff087224 */ /* 0x002fe200078e000e */
[----:B------:R-:W-:Y:S01]  /*31070*/  MOV R9, R15 ;  /* 0x0000000f00097202 */ /* 0x000fe20000000f00 */
[----:B------:R-:W-:-:S06]  /*31080*/  NOP ;  /* 0x0000000000007918 */ /* 0x000fcc0000000000 */
[----:B------:R-:W1:Y:S01]  /*31090*/  LDS.128 R12, [R0] ;  /* 0x00000000000c7984 */ /* 0x000e620000000c00 */
[----:B------:R-:W-:Y:S02]  /*310a0*/  IMAD.MOV.U32 R38, RZ, RZ, R16 ;  /* 0x000000ffff267224 */ /* 0x000fe400078e0010 */
[----:B------:R-:W-:Y:S01]  /*310b0*/  IMAD.MOV.U32 R39, RZ, RZ, R17 ;  /* 0x000000ffff277224 */ /* 0x000fe200078e0011 */
[----:B------:R-:W2:Y:S01]  /*310c0*/  LDS.128 R40, [R208] ;  /* 0x00000000d0287984 */ /* 0x000ea20000000c00 */
[----:B------:R-:W-:Y:S02]  /*310d0*/  IMAD.MOV.U32 R10, RZ, RZ, R18 ;  /* 0x000000ffff0a7224 */ /* 0x000fe400078e0012 */
[----:B------:R-:W-:Y:S02]  /*310e0*/  IMAD.MOV.U32 R11, RZ, RZ, R19 ;  /* 0x000000ffff0b7224 */ /* 0x000fe400078e0013 */
[----:B------:R-:W3:Y:S04]  /*310f0*/  LDS.128 R16, [R212] ;  /* 0x00000000d4107984 */ /* 0x000ee80000000c00 */
[----:B-1----:R-:W-:Y:S04]  /*31100*/  STL.64 [R1+0x2e0], R12 ;  /* 0x0002e00c01007387 */ /* 0x002fe80000100a00 */
[----:B------:R-:W-:Y:S04]  /*31110*/  STL.64 [R1+0x2e8], R14 ;  /* 0x0002e80e01007387 */ /* 0x000fe80000100a00 */
[----:B------:R-:W1:Y:S01]  /*31120*/  LDS.128 R12, [R3] ;  /* 0x00000000030c7984 */ /* 0x000e620000000c00 */
[----:B------:R-:W-:Y:S01]  /*31130*/  IMAD.MOV.U32 R4, RZ, RZ, R44 ;  /* 0x000000ffff047224 */ /* 0x000fe200078e002c */
[----:B------:R-:W-:Y:S01]  /*31140*/  MOV R5, R45 ;  /* 0x0000002d00057202 */ /* 0x000fe20000000f00 */
[----:B------:R-:W-:Y:S01]  /*31150*/  IMAD.MOV.U32 R6, RZ, RZ, R48 ;  /* 0x000000ffff067224 */ /* 0x000fe200078e0030 */
[----:B--2---:R-:W-:Y:S01]  /*31160*/  STL.64 [R1+0x3b0], R40 ;  /* 0x0003b02801007387 */ /* 0x004fe20000100a00 */
[----:B------:R-:W-:Y:S01]  /*31170*/  IMAD.MOV.U32 R7, RZ, RZ, R49 ;  /* 0x000000ffff077224 */ /* 0x000fe200078e0031 */
[----:B------:R-:W-:-:S06]  /*31180*/  NOP ;  /* 0x0000000000007918 */ /* 0x000fcc0000000000 */
[----:B------:R-:W-:Y:S04]  /*31190*/  STL.64 [R1+0x3b8], R42 ;  /* 0x0003b82a01007387 */ /* 0x000fe80000100a00 */
[----:B---3--:R2:W-:Y:S04]  /*311a0*/  STL.64 [R1+0x440], R16 ;  /* 0x0004401001007387 */ /* 0x0085e80000100a00 */
[----:B------:R3:W-:Y:S04]  /*311b0*/  STL.64 [R1+0x448], R18 ;  /* 0x0004481201007387 */ /* 0x0007e80000100a00 */
[----:B------:R-:W-:Y:S04]  /*311c0*/  STS.128 [R2+0x80], R8 ;  /* 0x0000800802007388 */ /* 0x000fe80000000c00 */
[----:B-1----:R1:W-:Y:S04]  /*311d0*/  STL.64 [R1+0x4d0], R12 ;  /* 0x0004d00c01007387 */ /* 0x0023e80000100a00 */
[----:B------:R4:W-:Y:S04]  /*311e0*/  STL.64 [R1+0x4d8], R14 ;  /* 0x0004d80e01007387 */ /* 0x0009e80000100a00 */
[----:B--2---:R-:W2:Y:S04]  /*311f0*/  LDL.LU R16, [R1+0x7e0] ;  /* 0x0007e00001107983 */ /* 0x004ea80000300800 */
[----:B------:R-:W2:Y:S04]  /*31200*/  LDL.LU R17, [R1+0x7e4] ;  /* 0x0007e40001117983 */ /* 0x000ea80000300800 */
[----:B---3--:R-:W2:Y:S04]  /*31210*/  LDL.LU R18, [R1+0x100] ;  /* 0x0001000001127983 */ /* 0x008ea80000300800 */
[----:B------:R-:W2:Y:S04]  /*31220*/  LDL.LU R19, [R1+0x104] ;  /* 0x0001040001137983 */ /* 0x000ea80000300800 */
[----:B-1----:R-:W3:Y:S04]  /*31230*/  LDL.LU R12, [R1+0x7e8] ;  /* 0x0007e800010c7983 */ /* 0x002ee80000300800 */
[----:B------:R-:W3:Y:S04]  /*31240*/  LDL.LU R13, [R1+0x7ec] ;  /* 0x0007ec00010d7983 */ /* 0x000ee80000300800 */
[----:B----4-:R-:W3:Y:S04]  /*31250*/  LDL.LU R14, [R1+0x108] ;  /* 0x00010800010e7983 */ /* 0x010ee80000300800 */
[----:B------:R-:W3:Y:S04]  /*31260*/  LDL.LU R15, [R1+0x10c] ;  /* 0x00010c00010f7983 */ /* 0x000ee80000300800 */
[----:B------:R-:W4:Y:S04]  /*31270*/  LDL.LU R8, [R1+0x90] ;  /* 0x0000900001087983 */ /* 0x000f280000300800 */
[----:B------:R-:W4:Y:S04]  /*31280*/  LDL.LU R9, [R1+0x94] ;  /* 0x0000940001097983 */ /* 0x000f280000300800 */
[----:B------:R-:W4:Y:S04]  /*31290*/  LDL.LU R10, [R1+0x6d0] ;  /* 0x0006d000010a7983 */ /* 0x000f280000300800 */
[----:B------:R1:W-:Y:S04]  /*312a0*/  STS.128 [R2+0x100], R4 ;  /* 0x0001000402007388 */ /* 0x0003e80000000c00 */
[----:B------:R-:W4:Y:S04]  /*312b0*/  LDL.LU R11, [R1+0x6d4] ;  /* 0x0006d400010b7983 */ /* 0x000f280000300800 */
[----:B-1----:R-:W4:Y:S04]  /*312c0*/  LDL.LU R4, [R1+0x98] ;  /* 0x0000980001047983 */ /* 0x002f280000300800 */
[----:B------:R-:W4:Y:S04]  /*312d0*/  LDL.LU R5, [R1+0x9c] ;  /* 0x00009c0001057983 */ /* 0x000f280000300800 */
[----:B------:R-:W4:Y:S04]  /*312e0*/  LDL.LU R6, [R1+0x6d8] ;  /* 0x0006d80001067983 */ /* 0x000f280000300800 */
[----:B------:R-:W4:Y:S01]  /*312f0*/  LDL.LU R7, [R1+0x6dc] ;  /* 0x0006dc0001077983 */ /* 0x000f220000300800 */
[----:B------:R-:W-:Y:S01]  /*31300*/  IMAD.MOV.U32 R48, RZ, RZ, R46 ;  /* 0x000000ffff307224 */ /* 0x000fe200078e002e */
[----:B------:R-:W-:-:S02]  /*31310*/  MOV R49, R47 ;  /* 0x0000002f00317202 */ /* 0x000fc40000000f00 */
[----:B------:R-:W-:Y:S04]  /*31320*/  STS.128 [R2], R36 ;  /* 0x0000002402007388 */ /* 0x000fe80000000c00 */
[----:B------:R-:W-:Y:S01]  /*31330*/  STS.128 [R2+0x180], R48 ;  /* 0x0001803002007388 */ /* 0x000fe20000000c00 */
        /* <DEDUP_REMOVED lines=14> */
[----:B--2---:R-:W-:Y:S04]  /*31420*/  STS.128 [R2], R16 ;  /* 0x0000001002007388 */ /* 0x004fe80000000c00 */
[----:B---3--:R-:W-:Y:S04]  /*31430*/  STS.128 [R2+0x80], R12 ;  /* 0x0000800c02007388 */ /* 0x008fe80000000c00 */
[----:B----4-:R-:W-:Y:S04]  /*31440*/  STS.128 [R2+0x100], R8 ;  /* 0x0001000802007388 */ /* 0x010fe80000000c00 */
[----:B------:R-:W-:Y:S01]  /*31450*/  STS.128 [R2+0x180], R4 ;  /* 0x0001800402007388 */ /* 0x000fe20000000c00 */
[----:B------:R-:W-:-:S06]  /*31460*/  NOP ;  /* 0x0000000000007918 */ /* 0x000fcc0000000000 */
[----:B------:R-:W1:Y:S04]  /*31470*/  LDS.128 R12, [R0] ;  /* 0x00000000000c7984 */ /* 0x000e680000000c00 */
[----:B------:R-:W2:Y:S04]  /*31480*/  LDS.128 R36, [R208] ;  /* 0x00000000d0247984 */ /* 0x000ea80000000c00 */
[----:B------:R-:W3:Y:S04]  /*31490*/  LDS.128 R16, [R212] ;  /* 0x00000000d4107984 */ /* 0x000ee80000000c00 */
[----:B-1----:R-:W-:Y:S04]  /*314a0*/  STL.64 [R1+0x290], R12 ;  /* 0x0002900c01007387 */ /* 0x002fe80000100a00 */
[----:B------:R-:W-:Y:S04]  /*314b0*/  STL.64 [R1+0x298], R14 ;  /* 0x0002980e01007387 */ /* 0x000fe80000100a00 */
[----:B------:R-:W1:Y:S04]  /*314c0*/  LDS.128 R12, [R3] ;  /* 0x00000000030c7984 */ /* 0x000e680000000c00 */
[----:B--2---:R-:W-:Y:S04]  /*314d0*/  STL.64 [R1+0x2f0], R36 ;  /* 0x0002f02401007387 */ /* 0x004fe80000100a00 */
[----:B------:R-:W-:Y:S01]  /*314e0*/  STL.64 [R1+0x2f8], R38 ;  /* 0x0002f82601007387 */ /* 0x000fe20000100a00 */
[----:B------:R-:W-:Y:S01]  /*314f0*/  IMAD.MOV.U32 R8, RZ, RZ, R80 ;  /* 0x000000ffff087224 */ /* 0x000fe200078e0050 */
[----:B------:R-:W-:Y:S01]  /*31500*/  MOV R11, R85 ;  /* 0x00000055000b7202 */ /* 0x000fe20000000f00 */
[----:B------:R-:W-:Y:S01]  /*31510*/  IMAD.MOV.U32 R9, RZ, RZ, R81 ;  /* 0x000000ffff097224 */ /* 0x000fe200078e0051 */
[----:B---3--:R2:W-:Y:S01]  /*31520*/  STL.64 [R1+0x3d0], R16 ;  /* 0x0003d01001007387 */ /* 0x0085e20000100a00 */
[----:B------:R-:W-:Y:S01]  /*31530*/  IMAD.MOV.U32 R10, RZ, RZ, R84 ;  /* 0x000000ffff0a7224 */ /* 0x000fe200078e0054 */
[----:B------:R-:W-:Y:S01]  /*31540*/  MOV R5, R153 ;  /* 0x0000009900057202 */ /* 0x000fe20000000f00 */
[----:B------:R-:W-:Y:S01]  /*31550*/  IMAD.MOV.U32 R4, RZ, RZ, R152 ;  /* 0x000000ffff047224 */ /* 0x000fe200078e0098 */
[----:B------:R3:W-:Y:S01]  /*31560*/  STL.64 [R1+0x3d8], R18 ;  /* 0x0003d81201007387 */ /* 0x0007e20000100a00 */
[----:B------:R-:W-:Y:S01]  /*31570*/  IMAD.MOV.U32 R6, RZ, RZ, R156 ;  /* 0x000000ffff067224 */ /* 0x000fe200078e009c */
[----:B------:R-:W-:-:S06]  /*31580*/  NOP ;  /* 0x0000000000007918 */ /* 0x000fcc0000000000 */
[----:B------:R-:W-:Y:S01]  /*31590*/  IMAD.MOV.U32 R7, RZ, RZ, R157 ;  /* 0x000000ffff077224 */ /* 0x000fe200078e009d */
[----:B------:R-:W-:Y:S04]  /*315a0*/  STS.128 [R2], R8 ;  /* 0x0000000802007388 */ /* 0x000fe80000000c00 */
        /* <DEDUP_REMOVED lines=20> */
[----:B------:R-:W-:Y:S01]  /*316f0*/  MOV R157, R155 ;  /* 0x0000009b009d7202 */ /* 0x000fe20000000f00 */
[----:B------:R-:W-:-:S02]  /*31700*/  IMAD.MOV.U32 R85, RZ, RZ, R83 ;  /* 0x000000ffff557224 */ /* 0x000fc400078e0053 */
[----:B------:R-:W-:-:S03]  /*31710*/  IMAD.MOV.U32 R156, RZ, RZ, R154 ;  /* 0x000000ffff9c7224 */ /* 0x000fc600078e009a */
[----:B------:R-:W-:Y:S04]  /*31720*/  STS.128 [R2+0x80], R84 ;  /* 0x0000805402007388 */ /* 0x000fe80000000c00 */
        /* <DEDUP_REMOVED lines=15> */
[----:B--2---:R1:W-:Y:S04]  /*31820*/  STS.128 [R2], R16 ;  /* 0x0000001002007388 */ /* 0x0043e80000000c00 */
[----:B-1----:R-:W2:Y:S04]  /*31830*/  LDL.LU R16, [R1+0x320] ;  /* 0x0003200001107983 */ /* 0x002ea80000300800 */
[----:B------:R-:W2:Y:S04]  /*31840*/  LDL.LU R17, [R1+0x324] ;  /* 0x0003240001117983 */ /* 0x000ea80000300800 */
[----:B------:R-:W2:Y:S04]  /*31850*/  LDL.LU R18, [R1+0x360] ;  /* 0x0003600001127983 */ /* 0x000ea80000300800 */
[----:B---3--:R1:W-:Y:S04]  /*31860*/  STS.128 [R2+0x80], R12 ;  /* 0x0000800c02007388 */ /* 0x0083e80000000c00 */
[----:B------:R-:W2:Y:S04]  /*31870*/  LDL.LU R19, [R1+0x364] ;  /* 0x0003640001137983 */ /* 0x000ea80000300800 */
[----:B----4-:R3:W-:Y:S04]  /*31880*/  STS.128 [R2+0x100], R8 ;  /* 0x0001000802007388 */ /* 0x0107e80000000c00 */
[----:B-1----:R-:W4:Y:S04]  /*31890*/  LDL.LU R12, [R1+0x328] ;  /* 0x00032800010c7983 */ /* 0x002f280000300800 */
[----:B------:R-:W4:Y:S04]  /*318a0*/  LDL.LU R13, [R1+0x32c] ;  /* 0x00032c00010d7983 */ /* 0x000f280000300800 */
[----:B------:R-:W4:Y:S04]  /*318b0*/  LDL.LU R14, [R1+0x368] ;  /* 0x00036800010e7983 */ /* 0x000f280000300800 */
[----:B------:R-:W4:Y:S04]  /*318c0*/  LDL.LU R15, [R1+0x36c] ;  /* 0x00036c00010f7983 */ /* 0x000f280000300800 */
[----:B---3--:R-:W3:Y:S04]  /*318d0*/  LDL.LU R8, [R1+0x250] ;  /* 0x0002500001087983 */ /* 0x008ee80000300800 */
[----:B------:R-:W3:Y:S04]  /*318e0*/  LDL.LU R9, [R1+0x254] ;  /* 0x0002540001097983 */ /* 0x000ee80000300800 */
[----:B------:R-:W3:Y:S04]  /*318f0*/  LDL.LU R10, [R1+0x230] ;  /* 0x00023000010a7983 */ /* 0x000ee80000300800 */
[----:B------:R1:W-:Y:S01]  /*31900*/  STS.128 [R2+0x180], R4 ;  /* 0x0001800402007388 */ /* 0x0003e20000000c00 */
[----:B------:R-:W-:-:S06]  /*31910*/  NOP ;  /* 0x0000000000007918 */ /* 0x000fcc0000000000 */
[----:B------:R-:W3:Y:S04]  /*31920*/  LDL.LU R11, [R1+0x234] ;  /* 0x00023400010b7983 */ /* 0x000ee80000300800 */
[----:B------:R-:W1:Y:S04]  /*31930*/  LDS.128 R36, [R0] ;  /* 0x0000000000247984 */ /* 0x000e680000000c00 */
[----:B------:R-:W1:Y:S04]  /*31940*/  LDS.128 R44, [R208] ;  /* 0x00000000d02c7984 */ /* 0x000e680000000c00 */
[----:B-1----:R-:W3:Y:S04]  /*31950*/  LDL.LU R4, [R1+0x258] ;  /* 0x0002580001047983 */ /* 0x002ee80000300800 */
[----:B------:R-:W3:Y:S04]  /*31960*/  LDL.LU R5, [R1+0x25c] ;  /* 0x00025c0001057983 */ /* 0x000ee80000300800 */
[----:B------:R-:W3:Y:S04]  /*31970*/  LDL.LU R6, [R1+0x238] ;  /* 0x0002380001067983 */ /* 0x000ee80000300800 */
[----:B------:R-:W3:Y:S04]  /*31980*/  LDL.LU R7, [R1+0x23c] ;  /* 0x00023c0001077983 */ /* 0x000ee80000300800 */
[----:B------:R-:W1:Y:S04]  /*31990*/  LDS.128 R40, [R212] ;  /* 0x00000000d4287984 */ /* 0x000e680000000c00 */
[----:B------:R-:W-:Y:S04]  /*319a0*/  STL.64 [R1+0x100], R36 ;  /* 0x0001002401007387 */ /* 0x000fe80000100a00 */
[----:B------:R-:W-:Y:S04]  /*319b0*/  STL.64 [R1+0x108], R38 ;  /* 0x0001082601007387 */ /* 0x000fe80000100a00 */
[----:B------:R-:W1:Y:S01]  /*319c0*/  LDS.128 R36, [R3] ;  /* 0x0000000003247984 */ /* 0x000e620000000c00 */
[----:B------:R-:W-:-:S06]  /*319d0*/  NOP ;  /* 0x0000000000007918 */ /* 0x000fcc0000000000 */
[----:B------:R-:W-:Y:S04]  /*319e0*/  STL.64 [R1+0x250], R44 ;  /* 0x0002502c01007387 */ /* 0x000fe80000100a00 */
[----:B------:R-:W-:Y:S04]  /*319f0*/  STL.64 [R1+0x258], R46 ;  /* 0x0002582e01007387 */ /* 0x000fe80000100a00 */
[----:B-1----:R-:W-:Y:S04]  /*31a00*/  STL.64 [R1+0x310], R40 ;  /* 0x0003102801007387 */ /* 0x002fe80000100a00 */
[----:B------:R-:W-:Y:S04]  /*31a10*/  STL.64 [R1+0x318], R42 ;  /* 0x0003182a01007387 */ /* 0x000fe80000100a00 */
[----:B------:R-:W-:Y:S04]  /*31a20*/  STL.64 [R1+0x3f0], R36 ;  /* 0x0003f02401007387 */ /* 0x000fe80000100a00 */
[----:B------:R-:W-:Y:S04]  /*31a30*/  STL.64 [R1+0x3f8], R38 ;  /* 0x0003f82601007387 */ /* 0x000fe80000100a00 */
[----:B--2---:R1:W-:Y:S04]  /*31a40*/  STS.128 [R2], R16 ;  /* 0x0000001002007388 */ /* 0x0043e80000000c00 */
[----:B-1----:R-:W2:Y:S04]  /*31a50*/  LDL.LU R16, [R1+0x590] ;  /* 0x0005900001107983 */ /* 0x002ea80000300800 */
[----:B------:R-:W2:Y:S04]  /*31a60*/  LDL.LU R17, [R1+0x594] ;  /* 0x0005940001117983 */ /* 0x000ea80000300800 */
[----:B------:R-:W2:Y:S04]  /*31a70*/  LDL.LU R18, [R1+0x580] ;  /* 0x0005800001127983 */ /* 0x000ea80000300800 */
[----:B----4-:R1:W-:Y:S04]  /*31a80*/  STS.128 [R2+0x80], R12 ;  /* 0x0000800c02007388 */ /* 0x0103e80000000c00 */
[----:B------:R-:W2:Y:S04]  /*31a90*/  LDL.LU R19, [R1+0x584] ;  /* 0x0005840001137983 */ /* 0x000ea80000300800 */
[----:B-1----:R-:W4:Y:S04]  /*31aa0*/  LDL.LU R12, [R1+0x598] ;  /* 0x00059800010c7983 */ /* 0x002f280000300800 */
[----:B------:R-:W4:Y:S04]  /*31ab0*/  LDL.LU R13, [R1+0x59c] ;  /* 0x00059c00010d7983 */ /* 0x000f280000300800 */
[----:B------:R-:W4:Y:S04]  /*31ac0*/  LDL.LU R14, [R1+0x588] ;  /* 0x00058800010e7983 */ /* 0x000f280000300800 */
[----:B---3--:R1:W-:Y:S04]  /*31ad0*/  STS.128 [R2+0x100], R8 ;  /* 0x0001000802007388 */ /* 0x0083e80000000c00 */
[----:B------:R-:W4:Y:S04]  /*31ae0*/  LDL.LU R15, [R1+0x58c] ;  /* 0x00058c00010f7983 */ /* 0x000f280000300800 */
[----:B-1----:R-:W3:Y:S04]  /*31af0*/  LDL.LU R8, [R1+0x510] ;  /* 0x0005100001087983 */ /* 0x002ee80000300800 */
[----:B------:R-:W3:Y:S04]  /*31b00*/  LDL.LU R9, [R1+0x514] ;  /* 0x0005140001097983 */ /* 0x000ee80000300800 */
[----:B------:R-:W3:Y:S04]  /*31b10*/  LDL.LU R10, [R1+0x500] ;  /* 0x00050000010a7983 */ /* 0x000ee80000300800 */
[----:B------:R1:W-:Y:S01]  /*31b20*/  STS.128 [R2+0x180], R4 ;  /* 0x0001800402007388 */ /* 0x0003e20000000c00 */
[----:B------:R-:W-:-:S06]  /*31b30*/  NOP ;  /* 0x0000000000007918 */ /* 0x000fcc0000000000 */
[----:B------:R-:W3:Y:S04]  /*31b40*/  LDL.LU R11, [R1+0x504] ;  /* 0x00050400010b7983 */ /* 0x000ee80000300800 */
[----:B------:R-:W1:Y:S04]  /*31b50*/  LDS.128 R36, [R0] ;  /* 0x0000000000247984 */ /* 0x000e680000000c00 */
[----:B------:R-:W1:Y:S04]  /*31b60*/  LDS.128 R44, [R208] ;  /* 0x00000000d02c7984 */ /* 0x000e680000000c00 */
[----:B-1----:R-:W2:Y:S04]  /*31b70*/  LDL.LU R4, [R1+0x518] ;  /* 0x0005180001047983 */ /* 0x002ea80000300800 */
[----:B------:R-:W2:Y:S04]  /*31b80*/  LDL.LU R5, [R1+0x51c] ;  /* 0x00051c0001057983 */ /* 0x000ea80000300800 */
[----:B------:R-:W2:Y:S04]  /*31b90*/  LDL.LU R6, [R1+0x508] ;  /* 0x0005080001067983 */ /* 0x000ea80000300800 */
[----:B------:R-:W2:Y:S04]  /*31ba0*/  LDL.LU R7, [R1+0x50c] ;  /* 0x00050c0001077983 */ /* 0x000ea80000300800 */
        /* <DEDUP_REMOVED lines=11> */
[----:B----4-:R1:W-:Y:S04]  /*31c60*/  STS.128 [R2+0x80], R12 ;  /* 0x0000800c02007388 */ /* 0x0103e80000000c00 */
[----:B-1----:R-:W4:Y:S04]  /*31c70*/  LDL.LU R12, [R1+0x5f0] ;  /* 0x0005f000010c7983 */ /* 0x002f280000300800 */
[----:B------:R-:W4:Y:S04]  /*31c80*/  LDL.LU R13, [R1+0x5f4] ;  /* 0x0005f400010d7983 */ /* 0x000f280000300800 */
[----:B------:R-:W4:Y:S04]  /*31c90*/  LDL.LU R14, [R1+0x5e0] ;  /* 0x0005e000010e7983 */ /* 0x000f280000300800 */
[----:B------:R-:W4:Y:S04]  /*31ca0*/  LDL.LU R15, [R1+0x5e4] ;  /* 0x0005e400010f7983 */ /* 0x000f280000300800 */
[----:B--2---:R1:W-:Y:S04]  /*31cb0*/  STS.128 [R2+0x180], R4 ;  /* 0x0001800402007388 */ /* 0x0043e80000000c00 */
[----:B-1----:R-:W2:Y:S04]  /*31cc0*/  LDL.LU R4, [R1+0x5f8] ;  /* 0x0005f80001047983 */ /* 0x002ea80000300800 */
[----:B------:R-:W2:Y:S04]  /*31cd0*/  LDL.LU R5, [R1+0x5fc] ;  /* 0x0005fc0001057983 */ /* 0x000ea80000300800 */
[----:B------:R-:W2:Y:S04]  /*31ce0*/  LDL.LU R6, [R1+0x5e8] ;  /* 0x0005e80001067983 */ /* 0x000ea80000300800 */
[----:B------:R-:W2:Y:S04]  /*31cf0*/  LDL.LU R7, [R1+0x5ec] ;  /* 0x0005ec0001077983 */ /* 0x000ea80000300800 */
[----:B------:R-:W-:Y:S04]  /*31d00*/  STS.128 [R2], R16 ;  /* 0x0000001002007388 */ /* 0x000fe80000000c00 */
[----:B---3--:R-:W-:Y:S01]  /*31d10*/  STS.128 [R2+0x100], R8 ;  /* 0x0001000802007388 */ /* 0x008fe20000000c00 */
[----:B------:R-:W-:-:S06]  /*31d20*/  NOP ;  /* 0x0000000000007918 */ /* 0x000fcc0000000000 */
[----:B------:R-:W1:Y:S04]  /*31d30*/  LDS.128 R16, [R0] ;  /* 0x0000000000107984 */ /* 0x000e680000000c00 */
[----:B------:R-:W3:Y:S04]  /*31d40*/  LDS.128 R40, [R208] ;  /* 0x00000000d0287984 */ /* 0x000ee80000000c00 */
[----:B------:R-:W3:Y:S04]  /*31d50*/  LDS.128 R36, [R212] ;  /* 0x00000000d4247984 */ /* 0x000ee80000000c00 */
[----:B-1----:R-:W-:Y:S04]  /*31d60*/  STL.64 [R1+0x4a0], R16 ;  /* 0x0004a01001007387 */ /* 0x002fe80000100a00 */
[----:B------:R-:W-:Y:S04]  /*31d70*/  STL.64 [R1+0x4a8], R18 ;  /* 0x0004a81201007387 */ /* 0x000fe80000100a00 */
[----:B------:R-:W1:Y:S01]  /*31d80*/  LDS.128 R16, [R3] ;  /* 0x0000000003107984 */ /* 0x000e620000000c00 */
[----:B------:R-:W-:Y:S01]  /*31d90*/  IMAD.MOV.U32 R8, RZ, RZ, R116 ;  /* 0x000000ffff087224 */ /* 0x000fe200078e0074 */
[----:B------:R-:W-:Y:S01]  /*31da0*/  MOV R11, R121 ;  /* 0x00000079000b7202 */ /* 0x000fe20000000f00 */
[----:B------:R-:W-:Y:S01]  /*31db0*/  IMAD.MOV.U32 R9, RZ, RZ, R117 ;  /* 0x000000ffff097224 */ /* 0x000fe200078e0075 */
[----:B---3--:R-:W-:Y:S01]  /*31dc0*/  STL.64 [R1+0x490], R40 ;  /* 0x0004902801007387 */ /* 0x008fe20000100a00 */
[----:B------:R-:W-:Y:S01]  /*31dd0*/  IMAD.MOV.U32 R10, RZ, RZ, R120 ;  /* 0x000000ffff0a7224 */ /* 0x000fe200078e0078 */
[----:B------:R-:W-:-:S06]  /*31de0*/  NOP ;  /* 0x0000000000007918 */ /* 0x000fcc0000000000 */
[----:B------:R-:W-:Y:S04]  /*31df0*/  STL.64 [R1+0x498], R42 ;  /* 0x0004982a01007387 */ /* 0x000fe80000100a00 */
[----:B------:R-:W-:Y:S04]  /*31e00*/  STL.64 [R1+0x480], R36 ;  /* 0x0004802401007387 */ /* 0x000fe80000100a00 */
[----:B------:R-:W-:Y:S04]  /*31e10*/  STL.64 [R1+0x488], R38 ;  /* 0x0004882601007387 */ /* 0x000fe80000100a00 */
[----:B------:R-:W-:Y:S04]  /*31e20*/  STS.128 [R2+0x100], R8 ;  /* 0x0001000802007388 */ /* 0x000fe80000000c00 */
[----:B-1----:R-:W-:Y:S04]  /*31e30*/  STL.64 [R1+0x470], R16 ;  /* 0x0004701001007387 */ /* 0x002fe80000100a00 */
[----:B------:R-:W-:Y:S04]  /*31e40*/  STL.64 [R1+0x478], R18 ;  /* 0x0004781201007387 */ /* 0x000fe80000100a00 */
[----:B----4-:R-:W-:Y:S04]  /*31e50*/  STS.128 [R2], R12 ;  /* 0x0000000c02007388 */ /* 0x010fe80000000c00 */
[----:B--2---:R1:W-:Y:S04]  /*31e60*/  STS.128 [R2+0x80], R4 ;  /* 0x0000800402007388 */ /* 0x0043e80000000c00 */
[----:B-1----:R-:W2:Y:S04]  /*31e70*/  LDL.LU R4, [R1+0x820] ;  /* 0x0008200001047983 */ /* 0x002ea80000300800 */
        /* <DEDUP_REMOVED lines=30> */
[----:B-1----:R1:W-:Y:S04]  /*32060*/  STL.64 [R1+0x40], R36 ;  /* 0x0000402401007387 */ /* 0x0023e80000100a00 */
[----:B------:R1:W-:Y:S02]  /*32070*/  STL.64 [R1+0x48], R38 ;  /* 0x0000482601007387 */ /* 0x0003e40000100a00 */
[----:B-1----:R-:W-:Y:S01]  /*32080*/  IMAD.MOV.U32 R36, RZ, RZ, R20 ;  /* 0x000000ffff247224 */ /* 0x002fe200078e0014 */
[----:B------:R-:W-:Y:S01]  /*32090*/  MOV R37, R21 ;  /* 0x0000001500257202 */ /* 0x000fe20000000f00 */
[----:B------:R-:W-:-:S02]  /*320a0*/  IMAD.MOV.U32 R38, RZ, RZ, R24 ;  /* 0x000000ffff267224 */ /* 0x000fc400078e0018 */
[----:B------:R-:W-:Y:S01]  /*320b0*/  IMAD.MOV.U32 R39, RZ, RZ, R25 ;  /* 0x000000ffff277224 */ /* 0x000fe200078e0019 */
[----:B------:R-:W-:Y:S01]  /*320c0*/  MOV R25, R23 ;  /* 0x0000001700197202 */ /* 0x000fe20000000f00 */
[----:B------:R-:W-:Y:S01]  /*320d0*/  IMAD.MOV.U32 R24, RZ, RZ, R22 ;  /* 0x000000ffff187224 */ /* 0x000fe200078e0016 */
[----:B--2---:R1:W-:Y:S02]  /*320e0*/  STS.128 [R2], R4 ;  /* 0x0000000402007388 */ /* 0x0043e40000000c00 */
[----:B-1----:R-:W-:Y:S01]  /*320f0*/  IMAD.MOV.U32 R4, RZ, RZ, R52 ;  /* 0x000000ffff047224 */ /* 0x002fe200078e0034 */
[----:B------:R-:W-:Y:S01]  /*32100*/  MOV R7, R57 ;  /* 0x0000003900077202 */ /* 0x000fe20000000f00 */
[----:B------:R-:W-:Y:S01]  /*32110*/  IMAD.MOV.U32 R5, RZ, RZ, R53 ;  /* 0x000000ffff057224 */ /* 0x000fe200078e0035 */
[----:B---3--:R-:W-:Y:S01]  /*32120*/  STS.128 [R2+0x80], R8 ;  /* 0x0000800802007388 */ /* 0x008fe20000000c00 */
[----:B------:R-:W-:-:S03]  /*32130*/  IMAD.MOV.U32 R6, RZ, RZ, R56 ;  /* 0x000000ffff067224 */ /* 0x000fc600078e0038 */
[----:B----4-:R-:W-:Y:S01]  /*32140*/  STS.128 [R2+0x100], R12 ;  /* 0x0001000c02007388 */ /* 0x010fe20000000c00 */
[----:B------:R-:W-:Y:S02]  /*32150*/  IMAD.MOV.U32 R56, RZ, RZ, R54 ;  /* 0x000000ffff387224 */ /* 0x000fe400078e0036 */
[----:B------:R-:W-:Y:S01]  /*32160*/  IMAD.MOV.U32 R57, RZ, RZ, R55 ;  /* 0x000000ffff397224 */ /* 0x000fe200078e0037 */
[----:B------:R-:W-:Y:S01]  /*32170*/  STS.128 [R2+0x180], R16 ;  /* 0x0001801002007388 */ /* 0x000fe20000000c00 */
[----:B------:R-:W-:-:S06]  /*32180*/  NOP ;  /* 0x0000000000007918 */ /* 0x000fcc0000000000 */
[----:B------:R-:W-:Y:S04]  /*32190*/  LDS.128 R20, [R0] ;  /* 0x0000000000147984 */ /* 0x000fe80000000c00 */
[----:B------:R-:W-:Y:S04]  /*321a0*/  LDS.128 R16, [R208] ;  /* 0x00000000d0107984 */ /* 0x000fe80000000c00 */
[----:B------:R-:W-:Y:S04]  /*321b0*/  LDS.128 R12, [R212] ;  /* 0x00000000d40c7984 */ /* 0x000fe80000000c00 */
[----:B------:R-:W-:Y:S01]  /*321c0*/  LDS.128 R8, [R3] ;  /* 0x0000000003087984 */ /* 0x000fe20000000c00 */
[----:B------:R-:W-:-:S06]  /*321d0*/  NOP ;  /* 0x0000000000007918 */ /* 0x000fcc0000000000 */
[----:B------:R1:W-:Y:S04]  /*321e0*/  STS.128 [R2+0x100], R4 ;  /* 0x0001000402007388 */ /* 0x0003e80000000c00 */
[----:B------:R2:W-:Y:S04]  /*321f0*/  STS.128 [R2+0x80], R24 ;  /* 0x0000801802007388 */ /* 0x0005e80000000c00 */
[----:B------:R3:W-:Y:S04]  /*32200*/  STS.128 [R2], R36 ;  /* 0x0000002402007388 */ /* 0x0007e80000000c00 */
        /* <DEDUP_REMOVED lines=8> */
[----:B---3--:R-:W3:Y:S04]  /*32290*/  LDL.LU R36, [R1+0x70] ;  /* 0x0000700001247983 */ /* 0x008ee80000300800 */
[----:B------:R-:W3:Y:S04]  /*322a0*/  LDL.LU R37, [R1+0x74] ;  /* 0x0000740001257983 */ /* 0x000ee80000300800 */
[----:B------:R-:W3:Y:S04]  /*322b0*/  LDL.LU R38, [R1+0x60] ;  /* 0x0000600001267983 */ /* 0x000ee80000300800 */
[----:B------:R1:W-:Y:S01]  /*322c0*/  STS.128 [R2+0x180], R56 ;  /* 0x0001803802007388 */ /* 0x0003e20000000c00 */
[----:B------:R-:W-:-:S06]  /*322d0*/  NOP ;  /* 0x0000000000007918 */ /* 0x000fcc0000000000 */
[----:B------:R-:W3:Y:S04]  /*322e0*/  LDL.LU R39, [R1+0x64] ;  /* 0x0000640001277983 */ /* 0x000ee80000300800 */
[----:B------:R-:W-:Y:S04]  /*322f0*/  LDS.128 R52, [R0] ;  /* 0x0000000000347984 */ /* 0x000fe80000000c00 */
[----:B------:R-:W-:Y:S04]  /*32300*/  LDS.128 R48, [R208] ;  /* 0x00000000d0307984 */ /* 0x000fe80000000c00 */
[----:B-1----:R-:W3:Y:S04]  /*32310*/  LDL.LU R56, [R1+0x78] ;  /* 0x0000780001387983 */ /* 0x002ee80000300800 */
[----:B------:R-:W3:Y:S04]  /*32320*/  LDL.LU R57, [R1+0x7c] ;  /* 0x00007c0001397983 */ /* 0x000ee80000300800 */
[----:B------:R-:W3:Y:S04]  /*32330*/  LDL.LU R58, [R1+0x68] ;  /* 0x00006800013a7983 */ /* 0x000ee80000300800 */
[----:B------:R-:W3:Y:S04]  /*32340*/  LDL.LU R59, [R1+0x6c] ;  /* 0x00006c00013b7983 */ /* 0x000ee80000300800 */
[----:B------:R-:W-:Y:S04]  /*32350*/  LDS.128 R44, [R212] ;  /* 0x00000000d42c7984 */ /* 0x000fe80000000c00 */
[----:B------:R-:W-:Y:S01]  /*32360*/  LDS.128 R40, [R3] ;  /* 0x0000000003287984 */ /* 0x000fe20000000c00 */
[----:B------:R-:W-:-:S06]  /*32370*/  NOP ;  /* 0x0000000000007918 */ /* 0x000fcc0000000000 */
[----:B------:R-:W-:Y:S01]  /*32380*/  IMAD.MOV.U32 R72, RZ, RZ, R88 ;  /* 0x000000ffff487224 */ /* 0x000fe200078e0058 */
[----:B------:R-:W-:Y:S01]  /*32390*/  MOV R73, R89 ;  /* 0x0000005900497202 */ /* 0x000fe20000000f00 */
[----:B------:R-:W-:Y:S02]  /*323a0*/  IMAD.MOV.U32 R74, RZ, RZ, R132 ;  /* 0x000000ffff4a7224 */ /* 0x000fe400078e0084 */
[----:B------:R-:W-:Y:S01]  /*323b0*/  IMAD.MOV.U32 R75, RZ, RZ, R133 ;  /* 0x000000ffff4b7224 */ /* 0x000fe200078e0085 */
[----:B----4-:R1:W-:Y:S02]  /*323c0*/  STS.128 [R2], R4 ;  /* 0x0000000402007388 */ /* 0x0103e40000000c00 */
[----:B-1----:R-:W-:Y:S01]  /*323d0*/  IMAD.MOV.U32 R4, RZ, RZ, R160 ;  /* 0x000000ffff047224 */ /* 0x002fe200078e00a0 */
[----:B------:R-:W-:Y:S01]  /*323e0*/  MOV R7, R165 ;  /* 0x000000a500077202 */ /* 0x000fe20000000f00 */
[----:B------:R-:W-:Y:S01]  /*323f0*/  IMAD.MOV.U32 R5, RZ, RZ, R161 ;  /* 0x000000ffff057224 */ /* 0x000fe200078e00a1 */
[----:B--2---:R-:W-:Y:S01]  /*32400*/  STS.128 [R2+0x80], R24 ;  /* 0x0000801802007388 */ /* 0x004fe20000000c00 */
[----:B------:R-:W-:-:S03]  /*32410*/  IMAD.MOV.U32 R6, RZ, RZ, R164 ;  /* 0x000000ffff067224 */ /* 0x000fc600078e00a4 */
[----:B---3--:R-:W-:Y:S04]  /*32420*/  STS.128 [R2+0x100], R36 ;  /* 0x0001002402007388 */ /* 0x008fe80000000c00 */
        /* <DEDUP_REMOVED lines=8> */
[----:B------:R2:W-:Y:S04]  /*324b0*/  STS.128 [R2], R72 ;  /* 0x0000004802007388 */ /* 0x0005e80000000c00 */
        /* <DEDUP_REMOVED lines=8> */
[----:B------:R-:W4:Y:S04]  /*32540*/  LDL.LU R80, [R1+0x670] ;  /* 0x0006700001507983 */ /* 0x000f280000300800 */
        /* <DEDUP_REMOVED lines=8> */
[----:B------:R-:W-:Y:S04]  /*325d0*/  STS.128 [R2+0x80], R132 ;  /* 0x0000808402007388 */ /* 0x000fe80000000c00 */
[----:B------:R-:W-:Y:S01]  /*325e0*/  STS.128 [R2+0x180], R164 ;  /* 0x000180a402007388 */ /* 0x000fe20000000c00 */
[----:B------:R-:W-:-:S06]  /*325f0*/  NOP ;  /* 0x0000000000007918 */ /* 0x000fcc0000000000 */
[----:B------:R-:W4:Y:S04]  /*32600*/  LDL.LU R109, [R1+0x67c] ;  /* 0x00067c00016d7983 */ /* 0x000f280000300800 */
[----:B------:R-:W-:Y:S04]  /*32610*/  LDS.128 R104, [R0] ;  /* 0x0000000000687984 */ /* 0x000fe80000000c00 */
[----:B------:R-:W-:Y:S04]  /*32620*/  LDS.128 R100, [R208] ;  /* 0x00000000d0647984 */ /* 0x000fe80000000c00 */
[----:B------:R-:W-:Y:S04]  /*32630*/  LDS.128 R88, [R212] ;  /* 0x00000000d4587984 */ /* 0x000fe80000000c00 */
[----:B------:R-:W-:Y:S01]  /*32640*/  LDS.128 R84, [R3] ;  /* 0x0000000003547984 */ /* 0x000fe20000000c00 */
[----:B------:R-:W-:-:S06]  /*32650*/  NOP ;  /* 0x0000000000007918 */ /* 0x000fcc0000000000 */
[----:B------:R-:W4:Y:S04]  /*32660*/  LDL.LU R110, [R1+0x668] ;  /* 0x00066800016e7983 */ /* 0x000f280000300800 */
[----:B------:R-:W4:Y:S04]  /*32670*/  LDL.LU R111, [R1+0x66c] ;  /* 0x00066c00016f7983 */ /* 0x000f280000300800 */
[----:B---3--:R1:W-:Y:S04]  /*32680*/  STS.128 [R2], R4 ;  /* 0x0000000402007388 */ /* 0x0083e80000000c00 */
[----:B-1----:R-:W3:Y:S04]  /*32690*/  LDL.LU R4, [R1+0x390] ;  /* 0x0003900001047983 */ /* 0x002ee80000300800 */
[----:B------:R-:W3:Y:S04]  /*326a0*/  LDL.LU R5, [R1+0x394] ;  /* 0x0003940001057983 */ /* 0x000ee80000300800 */
[----:B------:R-:W3:Y:S04]  /*326b0*/  LDL.LU R6, [R1+0x380] ;  /* 0x0003800001067983 */ /* 0x000ee80000300800 */
[----:B--2---:R1:W-:Y:S04]  /*326c0*/  STS.128 [R2+0x80], R72 ;  /* 0x0000804802007388 */ /* 0x0043e80000000c00 */
[----:B------:R-:W3:Y:S04]  /*326d0*/  LDL.LU R7, [R1+0x384] ;  /* 0x0003840001077983 */ /* 0x000ee80000300800 */
[----:B----4-:R2:W-:Y:S04]  /*326e0*/  STS.128 [R2+0x100], R80 ;  /* 0x0001005002007388 */ /* 0x0105e80000000c00 */
        /* <DEDUP_REMOVED lines=8> */
[----:B------:R-:W2:Y:S04]  /*32770*/  LDL.LU R132, [R1+0x218] ;  /* 0x0002180001847983 */ /* 0x000ea80000300800 */
[----:B------:R-:W-:Y:S01]  /*32780*/  STS.128 [R2+0x180], R108 ;  /* 0x0001806c02007388 */ /* 0x000fe20000000c00 */
[----:B------:R-:W-:-:S06]  /*32790*/  NOP ;  /* 0x0000000000007918 */ /* 0x000fcc0000000000 */
[----:B------:R-:W2:Y:S04]  /*327a0*/  LDL.LU R133, [R1+0x21c] ;  /* 0x00021c0001857983 */ /* 0x000ea80000300800 */
[----:B------:R-:W-:Y:S04]  /*327b0*/  LDS.128 R120, [R0] ;  /* 0x0000000000787984 */ /* 0x000fe80000000c00 */
[----:B------:R-:W-:Y:S04]  /*327c0*/  LDS.128 R116, [R208] ;  /* 0x00000000d0747984 */ /* 0x000fe80000000c00 */
[----:B------:R-:W-:Y:S04]  /*327d0*/  LDS.128 R112, [R212] ;  /* 0x00000000d4707984 */ /* 0x000fe80000000c00 */
[----:B------:R-:W-:Y:S01]  /*327e0*/  LDS.128 R108, [R3] ;  /* 0x00000000036c7984 */ /* 0x000fe20000000c00 */
[----:B------:R-:W-:-:S06]  /*327f0*/  NOP ;  /* 0x0000000000007918 */ /* 0x000fcc0000000000 */
[----:B------:R-:W2:Y:S04]  /*32800*/  LDL.LU R134, [R1+0x1e8] ;  /* 0x0001e80001867983 */ /* 0x000ea80000300800 */
[----:B------:R-:W2:Y:S04]  /*32810*/  LDL.LU R135, [R1+0x1ec] ;  /* 0x0001ec0001877983 */ /* 0x000ea80000300800 */
[----:B---3--:R1:W-:Y:S04]  /*32820*/  STS.128 [R2], R4 ;  /* 0x0000000402007388 */ /* 0x0083e80000000c00 */
[----:B-1----:R-:W3:Y:S04]  /*32830*/  LDL.LU R4, [R1+0x570] ;  /* 0x0005700001047983 */ /* 0x002ee80000300800 */
[----:B------:R-:W3:Y:S04]  /*32840*/  LDL.LU R5, [R1+0x574] ;  /* 0x0005740001057983 */ /* 0x000ee80000300800 */
[----:B------:R-:W3:Y:S04]  /*32850*/  LDL.LU R6, [R1+0x560] ;  /* 0x0005600001067983 */ /* 0x000ee80000300800 */
[----:B----4-:R1:W-:Y:S04]  /*32860*/  STS.128 [R2+0x80], R72 ;  /* 0x0000804802007388 */ /* 0x0103e80000000c00 */
[----:B------:R-:W3:Y:S04]  /*32870*/  LDL.LU R7, [R1+0x564] ;  /* 0x0005640001077983 */ /* 0x000ee80000300800 */
[----:B--2---:R2:W-:Y:S04]  /*32880*/  STS.128 [R2+0x100], R80 ;  /* 0x0001005002007388 */ /* 0x0045e80000000c00 */
        /* <DEDUP_REMOVED lines=9> */
[----:B------:R-:W2:Y:S04]  /*32920*/  LDL.LU R157, [R1+0x4fc] ;  /* 0x0004fc00019d7983 */ /* 0x000ea80000300800 */
[----:B------:R-:W2:Y:S04]  /*32930*/  LDL.LU R158, [R1+0x648] ;  /* 0x00064800019e7983 */ /* 0x000ea80000300800 */
[----:B------:R-:W2:Y:S04]  /*32940*/  LDL.LU R159, [R1+0x64c] ;  /* 0x00064c00019f7983 */ /* 0x000ea80000300800 */
[----:B------:R-:W-:Y:S01]  /*32950*/  STS.128 [R2+0x180], R132 ;  /* 0x0001808402007388 */ /* 0x000fe20000000c00 */
[----:B------:R-:W-:-:S06]  /*32960*/  NOP ;  /* 0x0000000000007918 */ /* 0x000fcc0000000000 */
[----:B------:R-:W-:Y:S04]  /*32970*/  LDS.128 R152, [R0] ;  /* 0x0000000000987984 */ /* 0x000fe80000000c00 */
[----:B------:R-:W-:Y:S04]  /*32980*/  LDS.128 R148, [R208] ;  /* 0x00000000d0947984 */ /* 0x000fe80000000c00 */
[----:B------:R-:W-:Y:S04]  /*32990*/  LDS.128 R144, [R212] ;  /* 0x00000000d4907984 */ /* 0x000fe80000000c00 */
[----:B------:R-:W-:Y:S01]  /*329a0*/  LDS.128 R132, [R3] ;  /* 0x0000000003847984 */ /* 0x000fe20000000c00 */
[----:B------:R-:W-:-:S06]  /*329b0*/  NOP ;  /* 0x0000000000007918 */ /* 0x000fcc0000000000 */
[----:B------:R-:W-:Y:S01]  /*329c0*/  IMAD.MOV.U32 R162, RZ, RZ, R96 ;  /* 0x000000ffffa27224 */ /* 0x000fe200078e0060 */
[----:B------:R-:W-:Y:S01]  /*329d0*/  MOV R161, R93 ;  /* 0x0000005d00a17202 */ /* 0x000fe20000000f00 */
[----:B------:R-:W-:Y:S01]  /*329e0*/  IMAD.MOV.U32 R163, RZ, RZ, R97 ;  /* 0x000000ffffa37224 */ /* 0x000fe200078e0061 */
[----:B------:R-:W-:Y:S01]  /*329f0*/  MOV R97, R95 ;  /* 0x0000005f00617202 */ /* 0x000fe20000000f00 */
[----:B------:R-:W-:Y:S02]  /*32a00*/  IMAD.MOV.U32 R160, RZ, RZ, R92 ;  /* 0x000000ffffa07224 */ /* 0x000fe400078e005c */
[----:B------:R-:W-:Y:S01]  /*32a10*/  IMAD.MOV.U32 R96, RZ, RZ, R94 ;  /* 0x000000ffff607224 */ /* 0x000fe200078e005e */
[----:B---3--:R1:W-:Y:S04]  /*32a20*/  STS.128 [R2], R4 ;  /* 0x0000000402007388 */ /* 0x0083e80000000c00 */
[----:B----4-:R-:W-:Y:S04]  /*32a30*/  STS.128 [R2+0x80], R72 ;  /* 0x0000804802007388 */ /* 0x010fe80000000c00 */
[----:B--2---:R-:W-:Y:S04]  /*32a40*/  STS.128 [R2+0x100], R80 ;  /* 0x0001005002007388 */ /* 0x004fe80000000c00 */
[----:B------:R-:W-:Y:S01]  /*32a50*/  STS.128 [R2+0x180], R156 ;  /* 0x0001809c02007388 */ /* 0x000fe20000000c00 */
[----:B------:R-:W-:-:S06]  /*32a60*/  NOP ;  /* 0x0000000000007918 */ /* 0x000fcc0000000000 */
[----:B------:R-:W2:Y:S01]  /*32a70*/  LDS.128 R72, [R3] ;  /* 0x0000000003487984 */ /* 0x000ea20000000c00 */
[----:B-1----:R-:W-:Y:S01]  /*32a80*/  IMAD.MOV.U32 R4, RZ, RZ, R124 ;  /* 0x000000ffff047224 */ /* 0x002fe200078e007c */
[----:B------:R-:W-:Y:S01]  /*32a90*/  MOV R7, R129 ;  /* 0x0000008100077202 */ /* 0x000fe20000000f00 */
[----:B------:R-:W-:Y:S01]  /*32aa0*/  IMAD.MOV.U32 R5, RZ, RZ, R125 ;  /* 0x000000ffff057224 */ /* 0x000fe200078e007d */
[----:B------:R-:W-:Y:S01]  /*32ab0*/  LDS.128 R92, [R208] ;  /* 0x00000000d05c7984 */ /* 0x000fe20000000c00 */
[----:B------:R-:W-:Y:S02]  /*32ac0*/  IMAD.MOV.U32 R6, RZ, RZ, R128 ;  /* 0x000000ffff067224 */ /* 0x000fe400078e0080 */
[----:B------:R-:W-:Y:S01]  /*32ad0*/  IMAD.MOV.U32 R128, RZ, RZ, R126 ;  /* 0x000000ffff807224 */ /* 0x000fe200078e007e */
[----:B------:R-:W-:Y:S01]  /*32ae0*/  LDS.128 R80, [R212] ;  /* 0x00000000d4507984 */ /* 0x000fe20000000c00 */
[----:B------:R-:W-:-:S03]  /*32af0*/  IMAD.MOV.U32 R129, RZ, RZ, R127 ;  /* 0x000000ffff817224 */ /* 0x000fc600078e007f */
[----:B------:R-:W-:Y:S01]  /*32b00*/  LDS.128 R124, [R0] ;  /* 0x00000000007c7984 */ /* 0x000fe20000000c00 */
[----:B------:R-:W-:-:S06]  /*32b10*/  NOP ;  /* 0x0000000000007918 */ /* 0x000fcc0000000000 */
[----:B------:R1:W-:Y:S04]  /*32b20*/  STS.128 [R2+0x100], R4 ;  /* 0x0001000402007388 */ /* 0x0003e80000000c00 */
[----:B------:R3:W-:Y:S04]  /*32b30*/  STS.128 [R2+0x80], R96 ;  /* 0x0000806002007388 */ /* 0x0007e80000000c00 */
[----:B------:R4:W-:Y:S04]  /*32b40*/  STS.128 [R2+0x180], R128 ;  /* 0x0001808002007388 */ /* 0x0009e80000000c00 */
[----:B--2---:R-:W-:Y:S04]  /*32b50*/  STL [R1+0x13d8], R75 ;  /* 0x0013d84b01007387 */ /* 0x004fe80000100800 */
[----:B-1----:R-:W2:Y:S04]  /*32b60*/  LDL.LU R4, [R1+0x800] ;  /* 0x0008000001047983 */ /* 0x002ea80000300800 */
[----:B------:R-:W2:Y:S04]  /*32b70*/  LDL.LU R5, [R1+0x804] ;  /* 0x0008040001057983 */ /* 0x000ea80000300800 */
[----:B------:R-:W2:Y:S04]  /*32b80*/  LDL.LU R6, [R1+0x740] ;  /* 0x0007400001067983 */ /* 0x000ea80000300800 */
[----:B------:R-:W2:Y:S04]  /*32b90*/  LDL.LU R7, [R1+0x744] ;  /* 0x0007440001077983 */ /* 0x000ea80000300800 */
[----:B---3--:R-:W3:Y:S04]  /*32ba0*/  LDL.LU R96, [R1+0x808] ;  /* 0x0008080001607983 */ /* 0x008ee80000300800 */
[----:B------:R-:W3:Y:S04]  /*32bb0*/  LDL.LU R97, [R1+0x80c] ;  /* 0x00080c0001617983 */ /* 0x000ee80000300800 */
[----:B------:R-:W3:Y:S04]  /*32bc0*/  LDL.LU R98, [R1+0x748] ;  /* 0x0007480001627983 */ /* 0x000ee80000300800 */
[----:B------:R-:W3:Y:S04]  /*32bd0*/  LDL.LU R99, [R1+0x74c] ;  /* 0x00074c0001637983 */ /* 0x000ee80000300800 */
[----:B----4-:R-:W4:Y:S04]  /*32be0*/  LDL.LU R128, [R1+0x10] ;  /* 0x0000100001807983 */ /* 0x010f280000300800 */
[----:B------:R-:W4:Y:S04]  /*32bf0*/  LDL.LU R129, [R1+0x14] ;  /* 0x0000140001817983 */ /* 0x000f280000300800 */
[----:B------:R-:W4:Y:S04]  /*32c00*/  LDL.LU R176, [R1+0x18] ;  /* 0x0000180001b07983 */ /* 0x000f280000300800 */
[----:B------:R-:W4:Y:S01]  /*32c10*/  LDL.LU R177, [R1+0x1c] ;  /* 0x00001c0001b17983 */ /* 0x000f220000300800 */
[----:B------:R-:W-:Y:S01]  /*32c20*/  IMAD.MOV.U32 R130, RZ, RZ, R172 ;  /* 0x000000ffff827224 */ /* 0x000fe200078e00ac */
[----:B------:R-:W-:Y:S01]  /*32c30*/  MOV R131, R173 ;  /* 0x000000ad00837202 */ /* 0x000fe20000000f00 */
[----:B------:R-:W-:Y:S01]  /*32c40*/  IMAD.MOV.U32 R178, RZ, RZ, R174 ;  /* 0x000000ffffb27224 */ /* 0x000fe200078e00ae */
[----:B------:R-:W-:Y:S01]  /*32c50*/  STS.128 [R2], R160 ;  /* 0x000000a002007388 */ /* 0x000fe20000000c00 */
[----:B------:R-:W-:Y:S01]  /*32c60*/  IMAD.MOV.U32 R179, RZ, RZ, R175 ;  /* 0x000000ffffb37224 */ /* 0x000fe200078e00af */
[----:B------:R-:W-:-:S06]  /*32c70*/  NOP ;  /* 0x0000000000007918 */ /* 0x000fcc0000000000 */
[----:B------:R-:W-:Y:S01]  /*32c80*/  LDS.128 R172, [R0] ;  /* 0x0000000000ac7984 */ /* 0x000fe20000000c00 */
[----:B------:R-:W-:-:S03]  /*32c90*/  IMAD.MOV.U32 R186, RZ, RZ, R32 ;  /* 0x000000ffffba7224 */ /* 0x000fc600078e0020 */
[----:B------:R-:W-:Y:S01]  /*32ca0*/  LDS.128 R164, [R208] ;  /* 0x00000000d0a47984 */ /* 0x000fe20000000c00 */
[----:B------:R-:W-:-:S03]  /*32cb0*/  IMAD.MOV.U32 R187, RZ, RZ, R33 ;  /* 0x000000ffffbb7224 */ /* 0x000fc600078e0021 */
[----:B------:R-:W-:Y:S01]  /*32cc0*/  LDS.128 R160, [R212] ;  /* 0x00000000d4a07984 */ /* 0x000fe20000000c00 */
[----:B------:R-:W-:-:S03]  /*32cd0*/  IMAD.MOV.U32 R184, RZ, RZ, R28 ;  /* 0x000000ffffb87224 */ /* 0x000fc600078e001c */
[----:B------:R-:W1:Y:S01]  /*32ce0*/  LDS.128 R156, [R3] ;  /* 0x00000000039c7984 */ /* 0x000e620000000c00 */
[----:B------:R-:W-:-:S06]  /*32cf0*/  NOP ;  /* 0x0000000000007918 */ /* 0x000fcc0000000000 */
[----:B------:R-:W-:Y:S01]  /*32d00*/  MOV R185, R29 ;  /* 0x0000001d00b97202 */ /* 0x000fe20000000f00 */
[----:B------:R-:W-:Y:S01]  /*32d10*/  IMAD.MOV.U32 R32, RZ, RZ, R30 ;  /* 0x000000ffff207224 */ /* 0x000fe200078e001e */
[----:B------:R-:W-:Y:S01]  /*32d20*/  MOV R33, R31 ;  /* 0x0000001f00217202 */ /* 0x000fe20000000f00 */
[----:B-1----:R-:W-:Y:S04]  /*32d30*/  STL [R1+0x13cc], R159 ;  /* 0x0013cc9f01007387 */ /* 0x002fe80000100800 */
[----:B--2---:R1:W-:Y:S04]  /*32d40*/  STS.128 [R2], R4 ;  /* 0x0000000402007388 */ /* 0x0043e80000000c00 */
[----:B---3--:R-:W-:Y:S04]  /*32d50*/  STS.128 [R2+0x80], R96 ;  /* 0x0000806002007388 */ /* 0x008fe80000000c00 */
[----:B----4-:R2:W-:Y:S04]  /*32d60*/  STS.128 [R2+0x100], R128 ;  /* 0x0001008002007388 */ /* 0x0105e80000000c00 */
[----:B------:R-:W-:Y:S01]  /*32d70*/  STS.128 [R2+0x180], R176 ;  /* 0x000180b002007388 */ /* 0x000fe20000000c00 */
[----:B------:R-:W-:-:S06]  /*32d80*/  NOP ;  /* 0x0000000000007918 */ /* 0x000fcc0000000000 */
[----:B------:R-:W3:Y:S01]  /*32d90*/  LDS.128 R28, [R3] ;  /* 0x00000000031c7984 */ /* 0x000ee20000000c00 */
[----:B-1----:R-:W-:Y:S01]  /*32da0*/  IMAD.MOV.U32 R4, RZ, RZ, R60 ;  /* 0x000000ffff047224 */ /* 0x002fe200078e003c */
[----:B------:R-:W-:Y:S01]  /*32db0*/  MOV R7, R65 ;  /* 0x0000004100077202 */ /* 0x000fe20000000f00 */
[----:B------:R-:W-:Y:S02]  /*32dc0*/  IMAD.MOV.U32 R5, RZ, RZ, R61 ;  /* 0x000000ffff057224 */ /* 0x000fe400078e003d */
[----:B------:R-:W-:Y:S01]  /*32dd0*/  IMAD.MOV.U32 R6, RZ, RZ, R64 ;  /* 0x000000ffff067224 */ /* 0x000fe200078e0040 */
[----:B--2---:R-:W-:Y:S01]  /*32de0*/  MOV R131, R67 ;  /* 0x0000004300837202 */ /* 0x004fe20000000f00 */
[----:B------:R-:W-:Y:S01]  /*32df0*/  IMAD.MOV.U32 R128, RZ, RZ, R62 ;  /* 0x000000ffff807224 */ /* 0x000fe200078e003e */
[----:B------:R-:W-:Y:S01]  /*32e00*/  LDS.128 R96, [R0] ;  /* 0x0000000000607984 */ /* 0x000fe20000000c00 */
[----:B------:R-:W-:Y:S02]  /*32e10*/  IMAD.MOV.U32 R129, RZ, RZ, R63 ;  /* 0x000000ffff817224 */ /* 0x000fe400078e003f */
[----:B------:R-:W-:Y:S01]  /*32e20*/  IMAD.MOV.U32 R130, RZ, RZ, R66 ;  /* 0x000000ffff827224 */ /* 0x000fe200078e0042 */
[----:B------:R-:W-:Y:S04]  /*32e30*/  LDS.128 R60, [R212] ;  /* 0x00000000d43c7984 */ /* 0x000fe80000000c00 */
[----:B------:R-:W-:Y:S01]  /*32e40*/  LDS.128 R64, [R208] ;  /* 0x00000000d0407984 */ /* 0x000fe20000000c00 */
[----:B------:R-:W-:-:S06]  /*32e50*/  NOP ;  /* 0x0000000000007918 */ /* 0x000fcc0000000000 */
[----:B------:R1:W-:Y:S04]  /*32e60*/  STS.128 [R2+0x100], R4 ;  /* 0x0001000402007388 */ /* 0x0003e80000000c00 */
[----:B------:R2:W-:Y:S04]  /*32e70*/  STS.128 [R2+0x80], R32 ;  /* 0x0000802002007388 */ /* 0x0005e80000000c00 */
[----:B------:R4:W-:Y:S04]  /*32e80*/  STS.128 [R2+0x180], R128 ;  /* 0x0001808002007388 */ /* 0x0009e80000000c00 */
[----:B---3--:R-:W-:Y:S04]  /*32e90*/  STL [R1+0x13d0], R31 ;  /* 0x0013d01f01007387 */ /* 0x008fe80000100800 */
        /* <DEDUP_REMOVED lines=18> */
[----:B------:R-:W-:Y:S01]  /*32fc0*/  IMAD.MOV.U32 R228, RZ, RZ, R188 ;  /* 0x000000ffffe47224 */ /* 0x000fe200078e00bc */
[----:B------:R-:W-:Y:S04]  /*32fd0*/  LDS.128 R184, [R208] ;  /* 0x00000000d0b87984 */ /* 0x000fe80000000c00 */
[----:B------:R-:W-:Y:S04]  /*32fe0*/  LDS.128 R188, [R0] ;  /* 0x0000000000bc7984 */ /* 0x000fe80000000c00 */
[----:B------:R-:W-:Y:S04]  /*32ff0*/  LDS.128 R176, [R212] ;  /* 0x00000000d4b07984 */ /* 0x000fe80000000c00 */
[----:B------:R-:W1:Y:S01]  /*33000*/  LDS.128 R68, [R3] ;  /* 0x0000000003447984 */ /* 0x000e620000000c00 */
[----:B------:R-:W-:-:S06]  /*33010*/  NOP ;  /* 0x0000000000007918 */ /* 0x000fcc0000000000 */
[----:B------:R-:W-:Y:S01]  /*33020*/  IMAD.MOV.U32 R198, RZ, RZ, R140 ;  /* 0x000000ffffc67224 */ /* 0x000fe200078e008c */
[----:B------:R-:W-:Y:S01]  /*33030*/  MOV R199, R141 ;  /* 0x0000008d00c77202 */ /* 0x000fe20000000f00 */
[----:B------:R-:W-:Y:S02]  /*33040*/  IMAD.MOV.U32 R196, RZ, RZ, R136 ;  /* 0x000000ffffc47224 */ /* 0x000fe400078e0088 */
[----:B------:R-:W-:Y:S02]  /*33050*/  IMAD.MOV.U32 R197, RZ, RZ, R137 ;  /* 0x000000ffffc57224 */ /* 0x000fe400078e0089 */
[----:B------:R-:W-:Y:S02]  /*33060*/  IMAD.MOV.U32 R140, RZ, RZ, R138 ;  /* 0x000000ffff8c7224 */ /* 0x000fe400078e008a */
[----:B------:R-:W-:Y:S01]  /*33070*/  IMAD.MOV.U32 R141, RZ, RZ, R139 ;  /* 0x000000ffff8d7224 */ /* 0x000fe200078e008b */
[----:B-1----:R-:W-:Y:S04]  /*33080*/  STL [R1+0x13c8], R71 ;  /* 0x0013c84701007387 */ /* 0x002fe80000100800 */
[----:B---3--:R1:W-:Y:S04]  /*33090*/  STS.128 [R2], R4 ;  /* 0x0000000402007388 */ /* 0x0083e80000000c00 */
[----:B--2---:R-:W-:Y:S04]  /*330a0*/  STS.128 [R2+0x80], R32 ;  /* 0x0000802002007388 */ /* 0x004fe80000000c00 */
[----:B----4-:R-:W-:Y:S04]  /*330b0*/  STS.128 [R2+0x100], R128 ;  /* 0x0001008002007388 */ /* 0x010fe80000000c00 */
[----:B------:R-:W-:Y:S01]  /*330c0*/  STS.128 [R2+0x180], R192 ;  /* 0x000180c002007388 */ /* 0x000fe20000000c00 */
[----:B------:R-:W-:-:S06]  /*330d0*/  NOP ;  /* 0x0000000000007918 */ /* 0x000fcc0000000000 */
[----:B------:R-:W2:Y:S01]  /*330e0*/  LDS.128 R32, [R3] ;  /* 0x0000000003207984 */ /* 0x000ea20000000c00 */
[----:B-1----:R-:W-:Y:S01]  /*330f0*/  IMAD.MOV.U32 R4, RZ, RZ, R168 ;  /* 0x000000ffff047224 */ /* 0x002fe200078e00a8 */
[----:B------:R-:W-:Y:S01]  /*33100*/  MOV R5, R169 ;  /* 0x000000a900057202 */ /* 0x000fe20000000f00 */
[----:B------:R-:W-:Y:S01]  /*33110*/  IMAD.MOV.U32 R6, RZ, RZ, R180 ;  /* 0x000000ffff067224 */ /* 0x000fe200078e00b4 */
[----:B------:R-:W-:Y:S01]  /*33120*/  LDS.128 R136, [R208] ;  /* 0x00000000d0887984 */ /* 0x000fe20000000c00 */
[----:B------:R-:W-:Y:S01]  /*33130*/  IMAD.MOV.U32 R7, RZ, RZ, R181 ;  /* 0x000000ffff077224 */ /* 0x000fe200078e00b5 */
[----:B------:R-:W-:Y:S01]  /*33140*/  MOV R181, R171 ;  /* 0x000000ab00b57202 */ /* 0x000fe20000000f00 */
[----:B------:R-:W-:Y:S01]  /*33150*/  IMAD.MOV.U32 R180, RZ, RZ, R170 ;  /* 0x000000ffffb47224 */ /* 0x000fe200078e00aa */
[----:B------:R-:W-:Y:S04]  /*33160*/  LDS.128 R128, [R212] ;  /* 0x00000000d4807984 */ /* 0x000fe80000000c00 */
[----:B------:R-:W-:Y:S01]  /*33170*/  LDS.128 R168, [R0] ;  /* 0x0000000000a87984 */ /* 0x000fe20000000c00 */
[----:B------:R-:W-:-:S06]  /*33180*/  NOP ;  /* 0x0000000000007918 */ /* 0x000fcc0000000000 */
[----:B------:R1:W-:Y:S04]  /*33190*/  STS.128 [R2+0x100], R4 ;  /* 0x0001000402007388 */ /* 0x0003e80000000c00 */
[----:B--2---:R-:W-:Y:S04]  /*331a0*/  STL [R1+0x13d4], R35 ;  /* 0x0013d42301007387 */ /* 0x004fe80000100800 */
[----:B-1----:R-:W2:Y:S04]  /*331b0*/  LDL.LU R4, [R1+0x750] ;  /* 0x0007500001047983 */ /* 0x002ea80000300800 */
[----:B------:R-:W2:Y:S04]  /*331c0*/  LDL.LU R5, [R1+0x754] ;  /* 0x0007540001057983 */ /* 0x000ea80000300800 */
[----:B------:R-:W2:Y:S04]  /*331d0*/  LDL.LU R6, [R1+0x6c0] ;  /* 0x0006c00001067983 */ /* 0x000ea80000300800 */
[----:B------:R-:W2:Y:S04]  /*331e0*/  LDL.LU R7, [R1+0x6c4] ;  /* 0x0006c40001077983 */ /* 0x000ea80000300800 */
[----:B------:R-:W-:Y:S04]  /*331f0*/  STS.128 [R2], R196 ;  /* 0x000000c402007388 */ /* 0x000fe80000000c00 */
[----:B------:R1:W-:Y:S04]  /*33200*/  STS.128 [R2+0x80], R140 ;  /* 0x0000808c02007388 */ /* 0x0003e80000000c00 */
[----:B------:R3:W-:Y:S01]  /*33210*/  STS.128 [R2+0x180], R180 ;  /* 0x000180b402007388 */ /* 0x0007e20000000c00 */
[----:B------:R-:W-:-:S06]  /*33220*/  NOP ;  /* 0x0000000000007918 */ /* 0x000fcc0000000000 */
[----:B------:R-:W4:Y:S04]  /*33230*/  LDS.128 R192, [R3] ;  /* 0x0000000003c07984 */ /* 0x000f280000000c00 */
[----:B------:R-:W2:Y:S04]  /*33240*/  LDS.128 R204, [R0] ;  /* 0x0000000000cc7984 */ /* 0x000ea80000000c00 */
[----:B-1----:R-:W2:Y:S04]  /*33250*/  LDL.LU R140, [R1+0x758] ;  /* 0x00075800018c7983 */ /* 0x002ea80000300800 */
[----:B------:R-:W2:Y:S01]  /*33260*/  LDL.LU R141, [R1+0x75c] ;  /* 0x00075c00018d7983 */ /* 0x000ea20000300800 */
[----:B---3--:R-:W-:-:S03]  /*33270*/  IMAD.MOV.U32 R182, RZ, RZ, R224 ;  /* 0x000000ffffb67224 */ /* 0x008fc600078e00e0 */
[----:B------:R-:W3:Y:S01]  /*33280*/  LDL.LU R142, [R1+0x6c8] ;  /* 0x0006c800018e7983 */ /* 0x000ee20000300800 */
[----:B------:R-:W-:-:S03]  /*33290*/  IMAD.MOV.U32 R183, RZ, RZ, R225 ;  /* 0x000000ffffb77224 */ /* 0x000fc600078e00e1 */
[----:B------:R-:W3:Y:S04]  /*332a0*/  LDL.LU R143, [R1+0x6cc] ;  /* 0x0006cc00018f7983 */ /* 0x000ee80000300800 */
[----:B------:R-:W3:Y:S04]  /*332b0*/  LDL.LU R180, [R1+0x650] ;  /* 0x0006500001b47983 */ /* 0x000ee80000300800 */
[----:B------:R-:W3:Y:S04]  /*332c0*/  LDL.LU R181, [R1+0x654] ;  /* 0x0006540001b57983 */ /* 0x000ee80000300800 */
[----:B------:R-:W3:Y:S04]  /*332d0*/  LDL.LU R224, [R1+0x658] ;  /* 0x0006580001e07983 */ /* 0x000ee80000300800 */
[----:B------:R-:W3:Y:S04]  /*332e0*/  LDL.LU R225, [R1+0x65c] ;  /* 0x00065c0001e17983 */ /* 0x000ee80000300800 */
[----:B------:R-:W-:Y:S04]  /*332f0*/  LDS.128 R200, [R208] ;  /* 0x00000000d0c87984 */ /* 0x000fe80000000c00 */
[----:B------:R-:W-:Y:S01]  /*33300*/  LDS.128 R196, [R212] ;  /* 0x00000000d4c47984 */ /* 0x000fe20000000c00 */
[----:B------:R-:W-:-:S06]  /*33310*/  NOP ;  /* 0x0000000000007918 */ /* 0x000fcc0000000000 */
[----:B------:R-:W3:Y:S04]  /*33320*/  LDL.LU R31, [R1+0x878] ;  /* 0x00087800011f7983 */ /* 0x000ee80000300800 */
[----:B----4-:R-:W-:Y:S04]  /*33330*/  STL [R1+0x13dc], R195 ;  /* 0x0013dcc301007387 */ /* 0x010fe80000100800 */
[----:B--2---:R1:W-:Y:S04]  /*33340*/  STS.128 [R2], R4 ;  /* 0x0000000402007388 */ /* 0x0043e80000000c00 */
[----:B-1----:R-:W2:Y:S04]  /*33350*/  LDL.LU R4, [R1+0x370] ;  /* 0x0003700001047983 */ /* 0x002ea80000300800 */
[----:B------:R-:W2:Y:S04]  /*33360*/  LDL.LU R5, [R1+0x374] ;  /* 0x0003740001057983 */ /* 0x000ea80000300800 */
[----:B------:R-:W2:Y:S04]  /*33370*/  LDL.LU R6, [R1+0x350] ;  /* 0x0003500001067983 */ /* 0x000ea80000300800 */
[----:B------:R-:W2:Y:S04]  /*33380*/  LDL.LU R7, [R1+0x354] ;  /* 0x0003540001077983 */ /* 0x000ea80000300800 */
[----:B---3--:R1:W-:Y:S04]  /*33390*/  STS.128 [R2+0x80], R140 ;  /* 0x0000808c02007388 */ /* 0x0083e80000000c00 */
[----:B------:R-:W-:Y:S04]  /*333a0*/  STS.128 [R2+0x100], R180 ;  /* 0x000100b402007388 */ /* 0x000fe80000000c00 */
[----:B-1----:R-:W3:Y:S04]  /*333b0*/  LDL.LU R140, [R1+0x378] ;  /* 0x00037800018c7983 */ /* 0x002ee80000300800 */
[----:B------:R-:W3:Y:S04]  /*333c0*/  LDL.LU R141, [R1+0x37c] ;  /* 0x00037c00018d7983 */ /* 0x000ee80000300800 */
[----:B------:R-:W3:Y:S04]  /*333d0*/  LDL.LU R142, [R1+0x358] ;  /* 0x00035800018e7983 */ /* 0x000ee80000300800 */
[----:B------:R-:W-:Y:S01]  /*333e0*/  STS.128 [R2+0x180], R224 ;  /* 0x000180e002007388 */ /* 0x000fe20000000c00 */
[----:B------:R-:W-:-:S06]  /*333f0*/  NOP ;  /* 0x0000000000007918 */ /* 0x000fcc0000000000 */
[----:B------:R-:W3:Y:S04]  /*33400*/  LDL.LU R143, [R1+0x35c] ;  /* 0x00035c00018f7983 */ /* 0x000ee80000300800 */
[----:B------:R-:W1:Y:S04]  /*33410*/  LDS.128 R180, [R0] ;  /* 0x0000000000b47984 */ /* 0x000e680000000c00 */
[----:B------:R-:W-:Y:S04]  /*33420*/  LDS.128 R208, [R208] ;  /* 0x00000000d0d07984 */ /* 0x000fe80000000c00 */
[----:B------:R-:W-:Y:S04]  /*33430*/  LDS.128 R212, [R212] ;  /* 0x00000000d4d47984 */ /* 0x000fe80000000c00 */
[----:B------:R-:W-:Y:S01]  /*33440*/  LDS.128 R216, [R3] ;  /* 0x0000000003d87984 */ /* 0x000fe20000000c00 */
[----:B------:R-:W-:-:S06]  /*33450*/  NOP ;  /* 0x0000000000007918 */ /* 0x000fcc0000000000 */
[----:B------:R-:W-:Y:S01]  /*33460*/  ISETP.GE.AND P0, PT, R252, c[0x0][0x178], PT ;  /* 0x00005e00fc007a0c */ /* 0x000fe20003f06270 */
[C---:B------:R-:W-:Y:S01]  /*33470*/  IMAD R231, R31.reuse, c[0x0][0x198], RZ ;  /* 0x000066001fe77a24 */ /* 0x040fe200078e02ff */
[C---:B------:R-:W-:Y:S02]  /*33480*/  ISETP.GE.AND P1, PT, R31.reuse, c[0x0][0x17c], PT ;  /* 0x00005f001f007a0c */ /* 0x040fe40003f26270 */
[----:B------:R-:W-:Y:S01]  /*33490*/  ISETP.LT.AND P0, PT, R31, c[0x0][0x17c], !P0 ;  /* 0x00005f001f007a0c */ /* 0x000fe20004701270 */
[----:B--2---:R2:W-:Y:S04]  /*334a0*/  STS.128 [R2], R4 ;  /* 0x0000000402007388 */ /* 0x0045e80000000c00 */
[----:B--2---:R-:W2:Y:S01]  /*334b0*/  LDL.LU R4, [R1+0x1b0] ;  /* 0x0001b00001047983 */ /* 0x004ea20000300800 */
[----:B------:R-:W-:Y:S01]  /*334c0*/  IMAD.MOV.U32 R6, RZ, RZ, R220 ;  /* 0x000000ffff067224 */ /* 0x000fe200078e00dc */
[----:B------:R-:W-:-:S02]  /*334d0*/  MOV R7, R221 ;  /* 0x000000dd00077202 */ /* 0x000fc40000000f00 */
        /* <DEDUP_REMOVED lines=10> */
[----:B------:R-:W-:-:S03]  /*33580*/  IMAD.MOV.U32 R230, RZ, RZ, c[0x0][0x194] ;  /* 0x00006500ffe67624 */ /* 0x000fc600078e00ff */
[----:B---3--:R3:W-:Y:S04]  /*33590*/  STS.128 [R2+0x80], R140 ;  /* 0x0000808c02007388 */ /* 0x0087e80000000c00 */
[----:B------:R-:W4:Y:S04]  /*335a0*/  LDL.LU R159, [R1+0x898] ;  /* 0x00089800019f7983 */ /* 0x000f280000300800 */
[----:B------:R-:W4:Y:S01]  /*335b0*/  LDL.LU R71, [R1+0x8d0] ;  /* 0x0008d00001477983 */ /* 0x000f220000300800 */
[----:B---3--:R-:W-:-:S04]  /*335c0*/  IMAD R140, R252, c[0x0][0x194], RZ ;  /* 0x00006500fc8c7a24 */ /* 0x008fc800078e02ff */
[----:B------:R-:W-:-:S05]  /*335d0*/  IMAD R3, R230, 0x20, R140 ;  /* 0x00000020e6037824 */ /* 0x000fca00078e028c */
[----:B------:R-:W-:-:S04]  /*335e0*/  LEA R226, P4, R3, c[0x0][0x170], 0x2 ;  /* 0x00005c0003e27a11 */ /* 0x000fc800078810ff */
[----:B------:R-:W-:Y:S01]  /*335f0*/  LEA.HI.X.SX32 R227, R3, c[0x0][0x174], 0x2, P4 ;  /* 0x00005d0003e37a11 */ /* 0x000fe200020f16ff */
[----:B--2---:R2:W-:Y:S04]  /*33600*/  STS.128 [R2+0x100], R4 ;  /* 0x0001000402007388 */ /* 0x0045e80000000c00 */
[----:B----4-:R3:W-:Y:S01]  /*33610*/  STS.128 [R2+0x180], R220 ;  /* 0x000180dc02007388 */ /* 0x0107e20000000c00 */
[----:B--2---:R-:W-:-:S04]  /*33620*/  LEA R4, P3, R140, c[0x0][0x170], 0x2 ;  /* 0x00005c008c047a11 */ /* 0x004fc800078610ff */
[----:B------:R-:W-:Y:S01]  /*33630*/  LEA.HI.X.SX32 R5, R140, c[0x0][0x174], 0x2, P3 ;  /* 0x00005d008c057a11 */ /* 0x000fe200018f16ff */
[----:B---3--:R-:W-:Y:S01]  /*33640*/  IMAD R2, R230, 0x20, R3 ;  /* 0x00000020e6027824 */ /* 0x008fe200078e0203 */
[----:B------:R-:W-:-:S04]  /*33650*/  ISETP.LT.AND P5, PT, R195, c[0x0][0x178], !P1 ;  /* 0x00005e00c3007a0c */ /* 0x000fc80004fa1270 */
[C---:B------:R-:W-:Y:S02]  /*33660*/  LEA R6, P3, R2.reuse, c[0x0][0x170], 0x2 ;  /* 0x00005c0002067a11 */ /* 0x040fe400078610ff */
[----:B------:R-:W-:Y:S02]  /*33670*/  ISETP.LT.AND P4, PT, R75, c[0x0][0x178], !P1 ;  /* 0x00005e004b007a0c */ /* 0x000fe40004f81270 */
[----:B------:R-:W-:Y:S02]  /*33680*/  LEA.HI.X.SX32 R7, R2, c[0x0][0x174], 0x2, P3 ;  /* 0x00005d0002077a11 */ /* 0x000fe400018f16ff */
[----:B------:R-:W-:Y:S01]  /*33690*/  LEA R220, R230, R2, 0x5 ;  /* 0x00000002e6dc7211 */ /* 0x000fe200078e28ff */
[----:B------:R-:W-:Y:S01]  /*336a0*/  IMAD.WIDE R2, R231, 0x4, R4 ;  /* 0x00000004e7027825 */ /* 0x000fe200078e0204 */
[----:B------:R-:W-:-:S06]  /*336b0*/  NOP ;  /* 0x0000000000007918 */ /* 0x000fcc0000000000 */
[C---:B------:R-:W-:Y:S01]  /*336c0*/  IMAD.WIDE R140, R231.reuse, 0x4, R226 ;  /* 0x00000004e78c7825 */ /* 0x040fe200078e02e2 */
[----:B------:R2:W-:Y:S03]  /*336d0*/  @P0 STG.E [R2.64], R250 ;  /* 0x000000fa02000986 */ /* 0x0005e6000c10190a */
[----:B------:R-:W-:Y:S01]  /*336e0*/  IMAD.WIDE R142, R231, 0x4, R6 ;  /* 0x00000004e78e7825 */ /* 0x000fe200078e0206 */
[----:B------:R-:W-:Y:S01]  /*336f0*/  @P5 STG.E [R140.64], R229 ;  /* 0x000000e58c005986 */ /* 0x000fe2000c10190a */
[----:B------:R-:W-:Y:S02]  /*33700*/  LEA R224, P6, R220, c[0x0][0x170], 0x2 ;  /* 0x00005c00dce07a11 */ /* 0x000fe400078c10ff */
[----:B--2---:R-:W-:Y:S01]  /*33710*/  IMAD R2, R230, 0x20, R220 ;  /* 0x00000020e6027824 */ /* 0x004fe200078e02dc */
[----:B------:R2:W-:Y:S01]  /*33720*/  @P4 STG.E [R142.64], R228 ;  /* 0x000000e48e004986 */ /* 0x0005e2000c10190a */
[----:B------:R-:W-:-:S02]  /*33730*/  ISETP.LT.AND P4, PT, R35, c[0x0][0x178], !P1 ;  /* 0x00005e0023007a0c */ /* 0x000fc40004f81270 */
[----:B------:R-:W-:Y:S01]  /*33740*/  IMAD R3, R230, 0x20, R2 ;  /* 0x00000020e6037824 */ /* 0x000fe200078e0202 */
[----:B------:R-:W-:Y:S01]  /*33750*/  LEA R222, P0, R2, c[0x0][0x170], 0x2 ;  /* 0x00005c0002de7a11 */ /* 0x000fe200078010ff */
[----:B------:R-:W3:Y:S01]  /*33760*/  LDL.LU R250, [R1+0xd4] ;  /* 0x0000d40001fa7983 */ /* 0x000ee20000300800 */
[----:B------:R-:W-:Y:S02]  /*33770*/  ISETP.LT.AND P3, PT, R31, c[0x0][0x178], !P1 ;  /* 0x00005e001f007a0c */ /* 0x000fe40004f61270 */
[----:B------:R-:W-:Y:S02]  /*33780*/  LEA.HI.X.SX32 R225, R220, c[0x0][0x174], 0x2, P6 ;  /* 0x00005d00dce17a11 */ /* 0x000fe400030f16ff */
[C---:B------:R-:W-:Y:S02]  /*33790*/  LEA R220, P6, R3.reuse, c[0x0][0x170], 0x2 ;  /* 0x00005c0003dc7a11 */ /* 0x040fe400078c10ff */
[----:B------:R-:W-:Y:S01]  /*337a0*/  LEA.HI.X.SX32 R223, R2, c[0x0][0x174], 0x2, P0 ;  /* 0x00005d0002df7a11 */ /* 0x000fe200000f16ff */
[----:B--2---:R-:W-:Y:S01]  /*337b0*/  IMAD R143, R230, 0x20, R3 ;  /* 0x00000020e68f7824 */ /* 0x004fe200078e0203 */
[----:B------:R-:W-:Y:S01]  /*337c0*/  LEA.HI.X.SX32 R221, R3, c[0x0][0x174], 0x2, P6 ;  /* 0x00005d0003dd7a11 */ /* 0x000fe200030f16ff */
[----:B------:R-:W-:-:S04]  /*337d0*/  IMAD.WIDE R2, R231, 0x4, R224 ;  /* 0x00000004e7027825 */ /* 0x000fc800078e02e0 */
[----:B------:R-:W-:Y:S01]  /*337e0*/  IMAD.WIDE R140, R231, 0x4, R222 ;  /* 0x00000004e78c7825 */ /* 0x000fe200078e02de */
[----:B------:R2:W-:Y:S04]  /*337f0*/  @P4 STG.E [R2.64], R249 ;  /* 0x000000f902004986 */ /* 0x0005e8000c10190a */
[----:B------:R4:W-:Y:S04]  /*33800*/  @P3 STG.E [R140.64], R248 ;  /* 0x000000f88c003986 */ /* 0x0009e8000c10190a */
[----:B--2---:R-:W2:Y:S04]  /*33810*/  LDL.LU R249, [R1+0x1404] ;  /* 0x0014040001f97983 */ /* 0x004ea80000300800 */
[----:B----4-:R-:W4:Y:S01]  /*33820*/  LDL.LU R248, [R1+0x8cc] ;  /* 0x0008cc0001f87983 */ /* 0x010f220000300800 */
[----:B------:R-:W-:-:S02]  /*33830*/  ISETP.LT.AND P5, PT, R159, c[0x0][0x178], !P1 ;  /* 0x00005e009f007a0c */ /* 0x000fc40004fa1270 */
[----:B------:R-:W-:Y:S02]  /*33840*/  LEA R142, P6, R143, c[0x0][0x170], 0x2 ;  /* 0x00005c008f8e7a11 */ /* 0x000fe400078c10ff */
[----:B------:R-:W-:Y:S02]  /*33850*/  ISETP.LT.AND P0, PT, R71, c[0x0][0x178], !P1 ;  /* 0x00005e0047007a0c */ /* 0x000fe40004f01270 */
[----:B------:R-:W-:Y:S02]  /*33860*/  LEA R230, R230, R143, 0x5 ;  /* 0x0000008fe6e67211 */ /* 0x000fe400078e28ff */
[----:B------:R-:W-:Y:S02]  /*33870*/  LEA.HI.X.SX32 R143, R143, c[0x0][0x174], 0x2, P6 ;  /* 0x00005d008f8f7a11 */ /* 0x000fe400030f16ff */
[----:B------:R-:W-:Y:S01]  /*33880*/  LEA R140, P3, R230, c[0x0][0x170], 0x2 ;  /* 0x00005c00e68c7a11 */ /* 0x000fe200078610ff */
[----:B------:R-:W-:-:S03]  /*33890*/  IMAD.WIDE R228, R231, 0x4, R220 ;  /* 0x00000004e7e47825 */ /* 0x000fc600078e02dc */
[----:B------:R-:W-:Y:S01]  /*338a0*/  LEA.HI.X.SX32 R141, R230, c[0x0][0x174], 0x2, P3 ;  /* 0x00005d00e68d7a11 */ /* 0x000fe200018f16ff */
[C---:B------:R-:W-:Y:S01]  /*338b0*/  IMAD.WIDE R2, R231.reuse, 0x4, R142 ;  /* 0x00000004e7027825 */ /* 0x040fe200078e028e */
[----:B------:R1:W-:Y:S04]  /*338c0*/  @P5 STG.E [R228.64], R244 ;  /* 0x000000f4e4005986 */ /* 0x0003e8000c10190a */
[----:B------:R1:W-:Y:S04]  /*338d0*/  @P0 STG.E [R2.64], R236 ;  /* 0x000000ec02000986 */ /* 0x0003e8000c10190a */
[----:B-1----:R-:W2:Y:S01]  /*338e0*/  LDL.LU R244, [R1+0xb4] ;  /* 0x0000b40001f47983 */ /* 0x002ea20000300800 */
[----:B------:R-:W-:Y:S01]  /*338f0*/  IMAD.WIDE R2, R231, 0x4, R140 ;  /* 0x00000004e7027825 */ /* 0x000fe200078e028c */
[----:B----4-:R-:W-:-:S13]  /*33900*/  ISETP.LT.AND P1, PT, R248, c[0x0][0x178], !P1 ;  /* 0x00005e00f8007a0c */ /* 0x010fda0004f21270 */
[----:B------:R1:W-:Y:S04]  /*33910*/  @P1 STG.E [R2.64], R232 ;  /* 0x000000e802001986 */ /* 0x0003e8000c10190a */
[----:B-1----:R-:W4:Y:S04]  /*33920*/  LDL.LU R2, [R1+0x12bc] ;  /* 0x0012bc0001027983 */ /* 0x002f280000300800 */
[----:B------:R-:W2:Y:S01]  /*33930*/  LDL.LU R3, [R1+0x134] ;  /* 0x0001340001037983 */ /* 0x000ea20000300800 */
[----:B------:R-:W-:Y:S02]  /*33940*/  ISETP.LT.AND P4, PT, R252, c[0x0][0x178], !P2 ;  /* 0x00005e00fc007a0c */ /* 0x000fe40005781270 */
[----:B------:R-:W-:-:S02]  /*33950*/  ISETP.LT.AND P5, PT, R195, c[0x0][0x178], !P2 ;  /* 0x00005e00c3007a0c */ /* 0x000fc400057a1270 */
[----:B------:R-:W-:-:S05]  /*33960*/  IADD3 R236, R231, c[0x0][0x198], RZ ;  /* 0x00006600e7ec7a10 */ /* 0x000fca0007ffe0ff */
[----:B------:R-:W-:-:S04]  /*33970*/  IMAD.WIDE R228, R236, 0x4, R4 ;  /* 0x00000004ece47825 */ /* 0x000fc800078e0204 */
[----:B------:R-:W-:Y:S01]  /*33980*/  IMAD.WIDE R230, R236, 0x4, R226 ;  /* 0x00000004ece67825 */ /* 0x000fe200078e02e2 */
[----:B------:R-:W-:Y:S02]  /*33990*/  ISETP.LT.AND P0, PT, R75, c[0x0][0x178], !P2 ;  /* 0x00005e004b007a0c */ /* 0x000fe40005701270 */
[----:B------:R-:W-:Y:S01]  /*339a0*/  ISETP.LT.AND P3, PT, R35, c[0x0][0x178], !P2 ;  /* 0x00005e0023007a0c */ /* 0x000fe20005761270 */
[----:B--2---:R-:W-:Y:S04]  /*339b0*/  @P4 STG.E [R228.64], R3 ;  /* 0x00000003e4004986 */ /* 0x004fe8000c10190a */
[----:B---3--:R1:W-:Y:S04]  /*339c0*/  @P5 STG.E [R230.64], R250 ;  /* 0x000000fae6005986 */ /* 0x0083e8000c10190a */
[----:B-1----:R-:W2:Y:S01]  /*339d0*/  LDL.LU R250, [R1+0x1a0] ;  /* 0x0001a00001fa7983 */ /* 0x002ea20000300800 */
[----:B------:R-:W-:-:S02]  /*339e0*/  ISETP.LT.AND P6, PT, R31, c[0x0][0x178], !P2 ;  /* 0x00005e001f007a0c */ /* 0x000fc400057c1270 */
[----:B----4-:R-:W-:Y:S01]  /*339f0*/  ISETP.GE.AND P1, PT, R2, c[0x0][0x17c], PT ;  /* 0x00005f0002007a0c */ /* 0x010fe20003f26270 */
[C---:B------:R-:W-:Y:S01]  /*33a00*/  IMAD.WIDE R2, R236.reuse, 0x4, R6 ;  /* 0x00000004ec027825 */ /* 0x040fe200078e0206 */
[----:B------:R-:W-:Y:S02]  /*33a10*/  ISETP.LT.AND P4, PT, R159, c[0x0][0x178], !P2 ;  /* 0x00005e009f007a0c */ /* 0x000fe40005781270 */
[----:B------:R-:W-:Y:S01]  /*33a20*/  ISETP.LT.AND P5, PT, R71, c[0x0][0x178], !P2 ;  /* 0x00005e0047007a0c */ /* 0x000fe200057a1270 */
[----:B------:R-:W-:Y:S01]  /*33a30*/  IMAD.WIDE R228, R236, 0x4, R224 ;  /* 0x00000004ece47825 */ /* 0x000fe200078e02e0 */
[----:B------:R-:W-:Y:S01]  /*33a40*/  ISETP.LT.AND P2, PT, R248, c[0x0][0x178], !P2 ;  /* 0x00005e00f8007a0c */ /* 0x000fe20005741270 */
[----:B------:R1:W-:Y:S01]  /*33a50*/  @P0 STG.E [R2.64], R244 ;  /* 0x000000f402000986 */ /* 0x0003e2000c10190a */
[----:B------:R-:W-:Y:S01]  /*33a60*/  ISETP.LT.AND P0, PT, R252, c[0x0][0x178], !P1 ;  /* 0x00005e00fc007a0c */ /* 0x000fe20004f01270 */
[C---:B------:R-:W-:Y:S01]  /*33a70*/  IMAD.WIDE R230, R236.reuse, 0x4, R222 ;  /* 0x00000004ece67825 */ /* 0x040fe200078e02de */
[C---:B------:R-:W-:Y:S01]  /*33a80*/  IADD3 R232, R236.reuse, c[0x0][0x198], RZ ;  /* 0x00006600ece87a10 */ /* 0x040fe20007ffe0ff */
[----:B------:R3:W-:Y:S04]  /*33a90*/  @P3 STG.E [R228.64], R239 ;  /* 0x000000efe4003986 */ /* 0x0007e8000c10190a */
[----:B------:R4:W-:Y:S01]  /*33aa0*/  @P6 STG.E [R230.64], R249 ;  /* 0x000000f9e6006986 */ /* 0x0009e2000c10190a */
[----:B-1----:R-:W-:-:S04]  /*33ab0*/  IMAD.WIDE R2, R236, 0x4, R220 ;  /* 0x00000004ec027825 */ /* 0x002fc800078e02dc */
[C---:B---3--:R-:W-:Y:S01]  /*33ac0*/  IMAD.WIDE R228, R236.reuse, 0x4, R142 ;  /* 0x00000004ece47825 */ /* 0x048fe200078e028e */
[----:B------:R1:W-:Y:S03]  /*33ad0*/  @P4 STG.E [R2.64], R245 ;  /* 0x000000f502004986 */ /* 0x0003e6000c10190a */
[----:B----4-:R-:W-:Y:S01]  /*33ae0*/  IMAD.WIDE R230, R236, 0x4, R140 ;  /* 0x00000004ece67825 */ /* 0x010fe200078e028c */
[----:B------:R-:W3:Y:S04]  /*33af0*/  LDL.LU R239, [R1+0x12c0] ;  /* 0x0012c00001ef7983 */ /* 0x000ee80000300800 */
[----:B------:R-:W4:Y:S01]  /*33b00*/  LDL.LU R244, [R1+0x1a4] ;  /* 0x0001a40001f47983 */ /* 0x000f220000300800 */
[----:B-1----:R-:W-:-:S03]  /*33b10*/  IMAD.WIDE R2, R232, 0x4, R4 ;  /* 0x00000004e8027825 */ /* 0x002fc600078e0204 */
[----:B------:R-:W4:Y:S04]  /*33b20*/  LDL.LU R236, [R1+0x80] ;  /* 0x0000800001ec7983 */ /* 0x000f280000300800 */
[----:B------:R-:W4:Y:S04]  /*33b30*/  LDL.LU R245, [R1+0xa0] ;  /* 0x0000a00001f57983 */ /* 0x000f280000300800 */
[----:B------:R1:W-:Y:S04]  /*33b40*/  @P5 STG.E [R228.64], R237 ;  /* 0x000000ede4005986 */ /* 0x0003e8000c10190a */
[----:B------:R1:W-:Y:S04]  /*33b50*/  @P2 STG.E [R230.64], R233 ;  /* 0x000000e9e6002986 */ /* 0x0003e8000c10190a */
[----:B-1----:R-:W4:Y:S04]  /*33b60*/  LDL.LU R237, [R1+0x120] ;  /* 0x0001200001ed7983 */ /* 0x002f280000300800 */
[----:B------:R-:W4:Y:S04]  /*33b70*/  LDL.LU R233, [R1] ;  /* 0x0000000001e97983 */ /* 0x000f280000300800 */
[----:B--2---:R1:W-:Y:S04]  /*33b80*/  @P0 STG.E [R2.64], R250 ;  /* 0x000000fa02000986 */ /* 0x0043e8000c10190a */
[----:B-1----:R-:W2:Y:S04]  /*33b90*/  LDL.LU R2, [R1+0x180] ;  /* 0x0001800001027983 */ /* 0x002ea80000300800 */
[----:B------:R-:W4:Y:S01]  /*33ba0*/  LDL.LU R3, [R1+0x150] ;  /* 0x0001500001037983 */ /* 0x000f220000300800 */
[----:B------:R-:W-:-:S02]  /*33bb0*/  ISETP.LT.AND P3, PT, R195, c[0x0][0x178], !P1 ;  /* 0x00005e00c3007a0c */ /* 0x000fc40004f61270 */
[----:B------:R-:W-:Y:S01]  /*33bc0*/  ISETP.LT.AND P6, PT, R75, c[0x0][0x178], !P1 ;  /* 0x00005e004b007a0c */ /* 0x000fe20004fc1270 */
[C---:B------:R-:W-:Y:S01]  /*33bd0*/  IMAD.WIDE R228, R232.reuse, 0x4, R226 ;  /* 0x00000004e8e47825 */ /* 0x040fe200078e02e2 */
[----:B------:R-:W-:Y:S01]  /*33be0*/  ISETP.LT.AND P5, PT, R35, c[0x0][0x178], !P1 ;  /* 0x00005e0023007a0c */ /* 0x000fe20004fa1270 */
[----:B------:R-:W4:Y:S01]  /*33bf0*/  LDL.LU R250, [R1+0x184] ;  /* 0x0001840001fa7983 */ /* 0x000f220000300800 */
[----:B------:R-:W-:Y:S01]  /*33c00*/  ISETP.LT.AND P2, PT, R31, c[0x0][0x178], !P1 ;  /* 0x00005e001f007a0c */ /* 0x000fe20004f41270 */
[----:B------:R-:W-:Y:S01]  /*33c10*/  IMAD.WIDE R230, R232, 0x4, R6 ;  /* 0x00000004e8e67825 */ /* 0x000fe200078e0206 */
[----:B------:R-:W-:Y:S02]  /*33c20*/  ISETP.LT.AND P4, PT, R159, c[0x0][0x178], !P1 ;  /* 0x00005e009f007a0c */ /* 0x000fe40004f81270 */
[----:B---3--:R-:W-:Y:S02]  /*33c30*/  ISETP.GE.AND P0, PT, R239, c[0x0][0x17c], PT ;  /* 0x00005f00ef007a0c */ /* 0x008fe40003f06270 */
[----:B------:R-:W2:Y:S04]  /*33c40*/  LDL.LU R239, [R1+0x154] ;  /* 0x0001540001ef7983 */ /* 0x000ea80000300800 */
[----:B------:R-:W2:Y:S04]  /*33c50*/  LDL.LU R249, [R1+0x4] ;  /* 0x0000040001f97983 */ /* 0x000ea80000300800 */
[----:B--2---:R1:W-:Y:S01]  /*33c60*/  @P3 STG.E [R228.64], R2 ;  /* 0x00000002e4003986 */ /* 0x0043e2000c10190a */
[----:B------:R-:W-:-:S02]  /*33c70*/  ISETP.LT.AND P3, PT, R71, c[0x0][0x178], !P1 ;  /* 0x00005e0047007a0c */ /* 0x000fc40004f61270 */
[----:B------:R-:W-:Y:S01]  /*33c80*/  ISETP.LT.AND P1, PT, R248, c[0x0][0x178], !P1 ;  /* 0x00005e00f8007a0c */ /* 0x000fe20004f21270 */
[----:B----4-:R2:W-:Y:S01]  /*33c90*/  @P6 STG.E [R230.64], R3 ;  /* 0x00000003e6006986 */ /* 0x0105e2000c10190a */
[----:B-1----:R-:W-:-:S04]  /*33ca0*/  IMAD.WIDE R228, R232, 0x4, R222 ;  /* 0x00000004e8e47825 */ /* 0x002fc800078e02de */
[----:B--2---:R-:W-:-:S04]  /*33cb0*/  IMAD.WIDE R2, R232, 0x4, R224 ;  /* 0x00000004e8027825 */ /* 0x004fc800078e02e0 */
[C---:B------:R-:W-:Y:S01]  /*33cc0*/  IMAD.WIDE R230, R232.reuse, 0x4, R220 ;  /* 0x00000004e8e67825 */ /* 0x040fe200078e02dc */
[----:B------:R1:W-:Y:S04]  /*33cd0*/  @P5 STG.E [R2.64], R237 ;  /* 0x000000ed02005986 */ /* 0x0003e8000c10190a */
[----:B------:R2:W-:Y:S04]  /*33ce0*/  @P2 STG.E [R228.64], R245 ;  /* 0x000000f5e4002986 */ /* 0x0005e8000c10190a */
[----:B------:R4:W-:Y:S01]  /*33cf0*/  @P4 STG.E [R230.64], R236 ;  /* 0x000000ece6004986 */ /* 0x0009e2000c10190a */
[----:B-1----:R-:W-:-:S03]  /*33d00*/  IMAD.WIDE R2, R232, 0x4, R142 ;  /* 0x00000004e8027825 */ /* 0x002fc600078e028e */
[----:B------:R-:W3:Y:S01]  /*33d10*/  LDL.LU R237, [R1+0xa4] ;  /* 0x0000a40001ed7983 */ /* 0x000ee20000300800 */
[----:B--2---:R-:W-:-:S03]  /*33d20*/  IMAD.WIDE R228, R232, 0x4, R140 ;  /* 0x00000004e8e47825 */ /* 0x004fc600078e028c */
[----:B------:R-:W2:Y:S01]  /*33d30*/  LDL.LU R245, [R1+0x84] ;  /* 0x0000840001f57983 */ /* 0x000ea20000300800 */
[----:B----4-:R-:W-:-:S03]  /*33d40*/  IADD3 R236, R232, c[0x0][0x198], RZ ;  /* 0x00006600e8ec7a10 */ /* 0x010fc60007ffe0ff */
[----:B------:R-:W-:Y:S04]  /*33d50*/  @P3 STG.E [R2.64], R233 ;  /* 0x000000e902003986 */ /* 0x000fe8000c10190a */
[----:B------:R-:W4:Y:S04]  /*33d60*/  LDL.LU R232, [R1+0x12c4] ;  /* 0x0012c40001e87983 */ /* 0x000f280000300800 */
[----:B------:R1:W-:Y:S04]  /*33d70*/  @P1 STG.E [R228.64], R240 ;  /* 0x000000f0e4001986 */ /* 0x0003e8000c10190a */
[----:B-1----:R-:W2:Y:S01]  /*33d80*/  LDL.LU R240, [R1+0x124] ;  /* 0x0001240001f07983 */ /* 0x002ea20000300800 */
[----:B------:R-:W-:-:S02]  /*33d90*/  ISETP.LT.AND P6, PT, R252, c[0x0][0x178], !P0 ;  /* 0x00005e00fc007a0c */ /* 0x000fc400047c1270 */
[----:B------:R-:W-:Y:S01]  /*33da0*/  ISETP.LT.AND P5, PT, R195, c[0x0][0x178], !P0 ;  /* 0x00005e00c3007a0c */ /* 0x000fe200047a1270 */
[----:B------:R-:W-:Y:S01]  /*33db0*/  IMAD.WIDE R230, R236, 0x4, R4 ;  /* 0x00000004ece67825 */ /* 0x000fe200078e0204 */
[----:B------:R-:W-:-:S03]  /*33dc0*/  ISETP.LT.AND P4, PT, R75, c[0x0][0x178], !P0 ;  /* 0x00005e004b007a0c */ /* 0x000fc60004781270 */
[----:B------:R-:W-:Y:S01]  /*33dd0*/  IMAD.WIDE R2, R236, 0x4, R226 ;  /* 0x00000004ec027825 */ /* 0x000fe200078e02e2 */
[----:B------:R-:W-:Y:S02]  /*33de0*/  ISETP.LT.AND P1, PT, R35, c[0x0][0x178], !P0 ;  /* 0x00005e0023007a0c */ /* 0x000fe40004721270 */
[----:B------:R-:W-:-:S03]  /*33df0*/  ISETP.LT.AND P3, PT, R31, c[0x0][0x178], !P0 ;  /* 0x00005e001f007a0c */ /* 0x000fc60004761270 */
[----:B------:R1:W-:Y:S01]  /*33e00*/  @P6 STG.E [R230.64], R244 ;  /* 0x000000f4e6006986 */ /* 0x0003e2000c10190a */
[----:B------:R-:W-:-:S03]  /*33e10*/  IMAD.WIDE R228, R236, 0x4, R6 ;  /* 0x00000004ece47825 */ /* 0x000fc600078e0206 */
[----:B------:R1:W-:Y:S01]  /*33e20*/  @P5 STG.E [R2.64], R250 ;  /* 0x000000fa02005986 */ /* 0x0003e2000c10190a */
[----:B------:R-:W-:-:S03]  /*33e30*/  ISETP.LT.AND P5, PT, R159, c[0x0][0x178], !P0 ;  /* 0x00005e009f007a0c */ /* 0x000fc600047a1270 */
[----:B------:R1:W-:Y:S02]  /*33e40*/  @P4 STG.E [R228.64], R239 ;  /* 0x000000efe4004986 */ /* 0x0003e4000c10190a */
[----:B-1----:R-:W-:-:S04]  /*33e50*/  IMAD.WIDE R230, R236, 0x4, R220 ;  /* 0x00000004ece67825 */ /* 0x002fc800078e02dc */
[C---:B------:R-:W-:Y:S01]  /*33e60*/  IMAD.WIDE R2, R236.reuse, 0x4, R224 ;  /* 0x00000004ec027825 */ /* 0x040fe200078e02e0 */
[----:B------:R-:W4:Y:S03]  /*33e70*/  LDL.LU R250, [R1+0x200] ;  /* 0x0002000001fa7983 */ /* 0x000f260000300800 */
[----:B------:R-:W-:Y:S01]  /*33e80*/  IMAD.WIDE R228, R236, 0x4, R222 ;  /* 0x00000004ece47825 */ /* 0x000fe200078e02de */
[----:B------:R-:W4:Y:S04]  /*33e90*/  LDL.LU R244, [R1+0x190] ;  /* 0x0001900001f47983 */ /* 0x000f280000300800 */
[----:B------:R-:W4:Y:S04]  /*33ea0*/  LDL.LU R239, [R1+0x170] ;  /* 0x0001700001ef7983 */ /* 0x000f280000300800 */
[----:B--2---:R-:W-:Y:S04]  /*33eb0*/  @P1 STG.E [R2.64], R240 ;  /* 0x000000f002001986 */ /* 0x004fe8000c10190a */
[----:B---3--:R-:W-:Y:S04]  /*33ec0*/  @P3 STG.E [R228.64], R237 ;  /* 0x000000ede4003986 */ /* 0x008fe8000c10190a */
[----:B------:R1:W-:Y:S04]  /*33ed0*/  @P5 STG.E [R230.64], R245 ;  /* 0x000000f5e6005986 */ /* 0x0003e8000c10190a */
[----:B-1----:R-:W2:Y:S01]  /*33ee0*/  LDL.LU R231, [R1+0x240] ;  /* 0x0002400001e77983 */ /* 0x002ea20000300800 */
[----:B------:R-:W-:-:S02]  /*33ef0*/  ISETP.LT.AND P6, PT, R71, c[0x0][0x178], !P0 ;  /* 0x00005e0047007a0c */ /* 0x000fc400047c1270 */
[----:B------:R-:W-:Y:S02]  /*33f00*/  ISETP.LT.AND P0, PT, R248, c[0x0][0x178], !P0 ;  /* 0x00005e00f8007a0c */ /* 0x000fe40004701270 */
[----:B----4-:R-:W-:Y:S01]  /*33f10*/  ISETP.GE.AND P2, PT, R232, c[0x0][0x17c], PT ;  /* 0x00005f00e8007a0c */ /* 0x010fe20003f46270 */
[C---:B------:R-:W-:Y:S01]  /*33f20*/  IMAD.WIDE R232, R236.reuse, 0x4, R142 ;  /* 0x00000004ece87825 */ /* 0x040fe200078e028e */
[----:B------:R-:W-:Y:S01]  /*33f30*/  IADD3 R237, R236, c[0x0][0x198], RZ ;  /* 0x00006600eced7a10 */ /* 0x000fe20007ffe0ff */
[----:B------:R-:W3:Y:S01]  /*33f40*/  LDL.LU R240, [R1+0x140] ;  /* 0x0001400001f07983 */ /* 0x000ee20000300800 */
[----:B------:R-:W-:Y:S02]  /*33f50*/  ISETP.LT.AND P4, PT, R252, c[0x0][0x178], !P2 ;  /* 0x00005e00fc007a0c */ /* 0x000fe40005781270 */
[----:B------:R-:W-:Y:S01]  /*33f60*/  ISETP.LT.AND P1, PT, R195, c[0x0][0x178], !P2 ;  /* 0x00005e00c3007a0c */ /* 0x000fe20005721270 */
[----:B------:R-:W-:Y:S01]  /*33f70*/  IMAD.WIDE R2, R236, 0x4, R140 ;  /* 0x00000004ec027825 */ /* 0x000fe200078e028c */
[----:B------:R-:W4:Y:S03]  /*33f80*/  LDL.LU R245, [R1+0xf0] ;  /* 0x0000f00001f57983 */ /* 0x000f260000300800 */
[C---:B------:R-:W-:Y:S01]  /*33f90*/  IMAD.WIDE R228, R237.reuse, 0x4, R4 ;  /* 0x00000004ede47825 */ /* 0x040fe200078e0204 */
[----:B------:R1:W-:Y:S04]  /*33fa0*/  @P6 STG.E [R232.64], R249 ;  /* 0x000000f9e8006986 */ /* 0x0003e8000c10190a */
[----:B------:R1:W-:Y:S04]  /*33fb0*/  @P0 STG.E [R2.64], R241 ;  /* 0x000000f102000986 */ /* 0x0003e8000c10190a */
[----:B-1----:R-:W3:Y:S01]  /*33fc0*/  LDL.LU R249, [R1+0x204] ;  /* 0x0002040001f97983 */ /* 0x002ee20000300800 */
[----:B------:R-:W-:-:S03]  /*33fd0*/  IMAD.WIDE R2, R237, 0x4, R226 ;  /* 0x00000004ed027825 */ /* 0x000fc600078e02e2 */
[----:B------:R-:W3:Y:S04]  /*33fe0*/  LDL.LU R236, [R1+0x1d0] ;  /* 0x0001d00001ec7983 */ /* 0x000ee80000300800 */
[----:B------:R-:W4:Y:S04]  /*33ff0*/  LDL.LU R241, [R1+0x244] ;  /* 0x0002440001f17983 */ /* 0x000f280000300800 */
[----:B--2---:R-:W-:Y:S04]  /*34000*/  @P4 STG.E [R228.64], R231 ;  /* 0x000000e7e4004986 */ /* 0x004fe8000c10190a */
[----:B------:R1:W-:Y:S04]  /*34010*/  @P1 STG.E [R2.64], R250 ;  /* 0x000000fa02001986 */ /* 0x0003e8000c10190a */
[----:B-1----:R-:W2:Y:S04]  /*34020*/  LDL.LU R250, [R1+0x1400] ;  /* 0x0014000001fa7983 */ /* 0x002ea80000300800 */
[----:B------:R-:W2:Y:S01]  /*34030*/  LDL.LU R3, [R1+0x12c8] ;  /* 0x0012c80001037983 */ /* 0x000ea20000300800 */
[----:B------:R-:W-:-:S02]  /*34040*/  ISETP.LT.AND P3, PT, R75, c[0x0][0x178], !P2 ;  /* 0x00005e004b007a0c */ /* 0x000fc40005761270 */
[----:B------:R-:W-:Y:S02]  /*34050*/  ISETP.LT.AND P5, PT, R35, c[0x0][0x178], !P2 ;  /* 0x00005e0023007a0c */ /* 0x000fe400057a1270 */
[----:B------:R-:W-:Y:S02]  /*34060*/  ISETP.LT.AND P6, PT, R31, c[0x0][0x178], !P2 ;  /* 0x00005e001f007a0c */ /* 0x000fe400057c1270 */
[----:B------:R-:W-:Y:S01]  /*34070*/  ISETP.LT.AND P0, PT, R159, c[0x0][0x178], !P2 ;  /* 0x00005e009f007a0c */ /* 0x000fe20005701270 */
[----:B------:R-:W-:Y:S01]  /*34080*/  IMAD.WIDE R228, R237, 0x4, R6 ;  /* 0x00000004ede47825 */ /* 0x000fe200078e0206 */
[----:B------:R-:W-:-:S03]  /*34090*/  ISETP.LT.AND P4, PT, R71, c[0x0][0x178], !P2 ;  /* 0x00005e0047007a0c */ /* 0x000fc60005781270 */
[----:B------:R-:W-:-:S04]  /*340a0*/  IMAD.WIDE R230, R237, 0x4, R224 ;  /* 0x00000004ede67825 */ /* 0x000fc800078e02e0 */
[----:B------:R-:W-:Y:S01]  /*340b0*/  IMAD.WIDE R232, R237, 0x4, R222 ;  /* 0x00000004ede87825 */ /* 0x000fe200078e02de */
[----:B---3--:R1:W-:Y:S04]  /*340c0*/  @P3 STG.E [R228.64], R236 ;  /* 0x000000ece4003986 */ /* 0x0083e8000c10190a */
[----:B------:R3:W-:Y:S01]  /*340d0*/  @P5 STG.E [R230.64], R244 ;  /* 0x000000f4e6005986 */ /* 0x0007e2000c10190a */
[----:B------:R-:W-:-:S03]  /*340e0*/  ISETP.LT.AND P2, PT, R248, c[0x0][0x178], !P2 ;  /* 0x00005e00f8007a0c */ /* 0x000fc60005741270 */
[----:B------:R4:W-:Y:S04]  /*340f0*/  @P6 STG.E [R232.64], R239 ;  /* 0x000000efe8006986 */ /* 0x0009e8000c10190a */
[----:B-1----:R-:W2:Y:S04]  /*34100*/  LDL.LU R236, [R1+0x1d4] ;  /* 0x0001d40001ec7983 */ /* 0x002ea80000300800 */
[----:B---3--:R-:W3:Y:S04]  /*34110*/  LDL.LU R244, [R1+0x194] ;  /* 0x0001940001f47983 */ /* 0x008ee80000300800 */
[----:B----4-:R-:W3:Y:S01]  /*34120*/  LDL.LU R239, [R1+0x174] ;  /* 0x0001740001ef7983 */ /* 0x010ee20000300800 */
[----:B------:R-:W-:Y:S01]  /*34130*/  IMAD.WIDE R228, R237, 0x4, R142 ;  /* 0x00000004ede47825 */ /* 0x000fe200078e028e */
[----:B--2---:R-:W-:-:S03]  /*34140*/  ISETP.GE.AND P1, PT, R3, c[0x0][0x17c], PT ;  /* 0x00005f0003007a0c */ /* 0x004fc60003f26270 */
[----:B------:R-:W-:-:S05]  /*34150*/  IMAD.WIDE R2, R237, 0x4, R220 ;  /* 0x00000004ed027825 */ /* 0x000fca00078e02dc */
[----:B------:R1:W-:Y:S01]  /*34160*/  @P0 STG.E [R2.64], R240 ;  /* 0x000000f002000986 */ /* 0x0003e2000c10190a */
[----:B------:R-:W-:Y:S02]  /*34170*/  ISETP.LT.AND P3, PT, R252, c[0x0][0x178], !P1 ;  /* 0x00005e00fc007a0c */ /* 0x000fe40004f61270 */
[----:B------:R-:W-:Y:S01]  /*34180*/  ISETP.LT.AND P5, PT, R195, c[0x0][0x178], !P1 ;  /* 0x00005e00c3007a0c */ /* 0x000fe20004fa1270 */
[----:B------:R2:W-:Y:S04]  /*34190*/  @P4 STG.E [R228.64], R245 ;  /* 0x000000f5e4004986 */ /* 0x0005e8000c10190a */
[----:B-1----:R-:W4:Y:S01]  /*341a0*/  LDL.LU R3, [R1+0x12cc] ;  /* 0x0012cc0001037983 */ /* 0x002f220000300800 */
[----:B------:R-:W-:-:S03]  /*341b0*/  IADD3 R2, R237, c[0x0][0x198], RZ ;  /* 0x00006600ed027a10 */ /* 0x000fc60007ffe0ff */
[----:B------:R-:W4:Y:S01]  /*341c0*/  LDL.LU R240, [R1+0x144] ;  /* 0x0001440001f07983 */ /* 0x000f220000300800 */
[----:B--2---:R-:W-:-:S03]  /*341d0*/  IMAD.WIDE R228, R237, 0x4, R140 ;  /* 0x00000004ede47825 */ /* 0x004fc600078e028c */
[----:B------:R-:W2:Y:S01]  /*341e0*/  LDL.LU R245, [R1+0xf4] ;  /* 0x0000f40001f57983 */ /* 0x000ea20000300800 */
[----:B------:R-:W-:-:S04]  /*341f0*/  IMAD.WIDE R230, R2, 0x4, R4 ;  /* 0x0000000402e67825 */ /* 0x000fc800078e0204 */
[----:B------:R-:W-:Y:S01]  /*34200*/  IMAD.WIDE R232, R2, 0x4, R226 ;  /* 0x0000000402e87825 */ /* 0x000fe200078e02e2 */
[----:B------:R1:W-:Y:S04]  /*34210*/  @P2 STG.E [R228.64], R247 ;  /* 0x000000f7e4002986 */ /* 0x0003e8000c10190a */
[----:B------:R-:W-:Y:S04]  /*34220*/  @P3 STG.E [R230.64], R241 ;  /* 0x000000f1e6003986 */ /* 0x000fe8000c10190a */
[----:B------:R3:W-:Y:S04]  /*34230*/  @P5 STG.E [R232.64], R249 ;  /* 0x000000f9e8005986 */ /* 0x0007e8000c10190a */
[----:B-1----:R-:W2:Y:S04]  /*34240*/  LDL.LU R247, [R1+0x13fc] ;  /* 0x0013fc0001f77983 */ /* 0x002ea80000300800 */
[----:B---3--:R-:W3:Y:S01]  /*34250*/  LDL.LU R249, [R1+0x2a0] ;  /* 0x0002a00001f97983 */ /* 0x008ee20000300800 */
[----:B------:R-:W-:-:S02]  /*34260*/  ISETP.LT.AND P0, PT, R75, c[0x0][0x178], !P1 ;  /* 0x00005e004b007a0c */ /* 0x000fc40004f01270 */
[----:B------:R-:W-:Y:S02]  /*34270*/  ISETP.LT.AND P4, PT, R35, c[0x0][0x178], !P1 ;  /* 0x00005e0023007a0c */ /* 0x000fe40004f81270 */
[----:B------:R-:W-:Y:S01]  /*34280*/  ISETP.LT.AND P6, PT, R31, c[0x0][0x178], !P1 ;  /* 0x00005e001f007a0c */ /* 0x000fe20004fc1270 */
[C---:B------:R-:W-:Y:S01]  /*34290*/  IMAD.WIDE R228, R2.reuse, 0x4, R6 ;  /* 0x0000000402e47825 */ /* 0x040fe200078e0206 */
[----:B------:R-:W-:Y:S01]  /*342a0*/  ISETP.LT.AND P3, PT, R159, c[0x0][0x178], !P1 ;  /* 0x00005e009f007a0c */ /* 0x000fe20004f61270 */
[----:B------:R-:W3:Y:S01]  /*342b0*/  LDL.LU R237, [R1+0x280] ;  /* 0x0002800001ed7983 */ /* 0x000ee20000300800 */
[----:B------:R-:W-:Y:S01]  /*342c0*/  ISETP.LT.AND P5, PT, R71, c[0x0][0x178], !P1 ;  /* 0x00005e0047007a0c */ /* 0x000fe20004fa1270 */
[----:B------:R-:W-:Y:S01]  /*342d0*/  IMAD.WIDE R230, R2, 0x4, R224 ;  /* 0x0000000402e67825 */ /* 0x000fe200078e02e0 */
[----:B------:R-:W-:-:S03]  /*342e0*/  ISETP.LT.AND P1, PT, R248, c[0x0][0x178], !P1 ;  /* 0x00005e00f8007a0c */ /* 0x000fc60004f21270 */
[C---:B------:R-:W-:Y:S01]  /*342f0*/  IMAD.WIDE R232, R2.reuse, 0x4, R222 ;  /* 0x0000000402e87825 */ /* 0x040fe200078e02de */
[----:B------:R1:W-:Y:S04]  /*34300*/  @P0 STG.E [R228.64], R236 ;  /* 0x000000ece4000986 */ /* 0x0003e8000c10190a */
[----:B------:R1:W-:Y:S04]  /*34310*/  @P4 STG.E [R230.64], R244 ;  /* 0x000000f4e6004986 */ /* 0x0003e8000c10190a */
[----:B------:R1:W-:Y:S02]  /*34320*/  @P6 STG.E [R232.64], R239 ;  /* 0x000000efe8006986 */ /* 0x0003e4000c10190a */
[----:B-1----:R-:W-:-:S04]  /*34330*/  IMAD.WIDE R228, R2, 0x4, R140 ;  /* 0x0000000402e47825 */ /* 0x002fc800078e028c */
[C---:B------:R-:W-:Y:S01]  /*34340*/  IMAD.WIDE R230, R2.reuse, 0x4, R142 ;  /* 0x0000000402e67825 */ /* 0x040fe200078e028e */
[----:B------:R-:W3:Y:S03]  /*34350*/  LDL.LU R244, [R1+0x12d0] ;  /* 0x0012d00001f47983 */ /* 0x000ee60000300800 */
[C---:B------:R-:W-:Y:S01]  /*34360*/  IMAD.WIDE R232, R2.reuse, 0x4, R220 ;  /* 0x0000000402e87825 */ /* 0x040fe200078e02dc */
[----:B------:R-:W-:Y:S01]  /*34370*/  IADD3 R2, R2, c[0x0][0x198], RZ ;  /* 0x0000660002027a10 */ /* 0x000fe20007ffe0ff */
[----:B------:R-:W3:Y:S01]  /*34380*/  LDL.LU R239, [R1+0x220] ;  /* 0x0002200001ef7983 */ /* 0x000ee20000300800 */
[----:B----4-:R-:W-:-:S03]  /*34390*/  ISETP.GE.AND P2, PT, R3, c[0x0][0x17c], PT ;  /* 0x00005f0003007a0c */ /* 0x010fc60003f46270 */
[----:B------:R-:W4:Y:S01]  /*343a0*/  LDL.LU R3, [R1+0x1f0] ;  /* 0x0001f00001037983 */ /* 0x000f220000300800 */
[----:B------:R-:W-:-:S03]  /*343b0*/  ISETP.LT.AND P0, PT, R252, c[0x0][0x178], !P2 ;  /* 0x00005e00fc007a0c */ /* 0x000fc60005701270 */
[----:B------:R-:W-:Y:S04]  /*343c0*/  @P3 STG.E [R232.64], R240 ;  /* 0x000000f0e8003986 */ /* 0x000fe8000c10190a */
[----:B--2---:R-:W-:Y:S04]  /*343d0*/  @P5 STG.E [R230.64], R245 ;  /* 0x000000f5e6005986 */ /* 0x004fe8000c10190a */
[----:B------:R1:W-:Y:S04]  /*343e0*/  @P1 STG.E [R228.64], R238 ;  /* 0x000000eee4001986 */ /* 0x0003e8000c10190a */
[----:B------:R-:W2:Y:S01]  /*343f0*/  LDL.LU R236, [R1+0x1c0] ;  /* 0x0001c00001ec7983 */ /* 0x000ea20000300800 */
[----:B-1----:R-:W-:-:S03]  /*34400*/  IMAD.WIDE R228, R2, 0x4, R4 ;  /* 0x0000000402e47825 */ /* 0x002fc600078e0204 */
[----:B------:R-:W2:Y:S04]  /*34410*/  LDL.LU R238, [R1+0x13f8] ;  /* 0x0013f80001ee7983 */ /* 0x000ea80000300800 */
[----:B------:R-:W2:Y:S04]  /*34420*/  LDL.LU R241, [R1+0x2a4] ;  /* 0x0002a40001f17983 */ /* 0x000ea80000300800 */
[----:B------:R-:W2:Y:S04]  /*34430*/  LDL.LU R240, [R1+0x284] ;  /* 0x0002840001f07983 */ /* 0x000ea80000300800 */
[----:B---3--:R1:W-:Y:S04]  /*34440*/  @P0 STG.E [R228.64], R249 ;  /* 0x000000f9e4000986 */ /* 0x0083e8000c10190a */
[----:B-1----:R-:W3:Y:S01]  /*34450*/  LDL.LU R229, [R1+0x260] ;  /* 0x0002600001e57983 */ /* 0x002ee20000300800 */
[----:B------:R-:W-:-:S02]  /*34460*/  ISETP.LT.AND P4, PT, R195, c[0x0][0x178], !P2 ;  /* 0x00005e00c3007a0c */ /* 0x000fc40005781270 */
[----:B------:R-:W-:Y:S01]  /*34470*/  ISETP.LT.AND P6, PT, R75, c[0x0][0x178], !P2 ;  /* 0x00005e004b007a0c */ /* 0x000fe200057c1270 */
[C---:B------:R-:W-:Y:S01]  /*34480*/  IMAD.WIDE R230, R2.reuse, 0x4, R226 ;  /* 0x0000000402e67825 */ /* 0x040fe200078e02e2 */
[----:B------:R-:W-:Y:S01]  /*34490*/  ISETP.LT.AND P5, PT, R35, c[0x0][0x178], !P2 ;  /* 0x00005e0023007a0c */ /* 0x000fe200057a1270 */
[----:B------:R-:W2:Y:S02]  /*344a0*/  LDL.LU R245, [R1+0x264] ;  /* 0x0002640001f57983 */ /* 0x000ea40000300800 */
[----:B------:R-:W-:Y:S01]  /*344b0*/  IMAD.WIDE R232, R2, 0x4, R6 ;  /* 0x0000000402e87825 */ /* 0x000fe200078e0206 */
[----:B------:R-:W-:Y:S01]  /*344c0*/  ISETP.LT.AND P1, PT, R31, c[0x0][0x178], !P2 ;  /* 0x00005e001f007a0c */ /* 0x000fe20005721270 */
[----:B------:R-:W2:Y:S01]  /*344d0*/  LDL.LU R249, [R1+0x224] ;  /* 0x0002240001f97983 */ /* 0x000ea20000300800 */
[----:B------:R-:W-:-:S03]  /*344e0*/  ISETP.LT.AND P3, PT, R159, c[0x0][0x178], !P2 ;  /* 0x00005e009f007a0c */ /* 0x000fc60005761270 */
[----:B------:R1:W-:Y:S01]  /*344f0*/  @P4 STG.E [R230.64], R237 ;  /* 0x000000ede6004986 */ /* 0x0003e2000c10190a */
[----:B------:R-:W-:Y:S02]  /*34500*/  ISETP.LT.AND P4, PT, R71, c[0x0][0x178], !P2 ;  /* 0x00005e0047007a0c */ /* 0x000fe40005781270 */
[----:B------:R-:W-:Y:S02]  /*34510*/  ISETP.GE.AND P0, PT, R244, c[0x0][0x17c], PT ;  /* 0x00005f00f4007a0c */ /* 0x000fe40003f06270 */
[----:B------:R-:W2:Y:S01]  /*34520*/  LDL.LU R244, [R1+0x1f4] ;  /* 0x0001f40001f47983 */ /* 0x000ea20000300800 */
[----:B-1----:R-:W-:-:S03]  /*34530*/  IMAD.WIDE R230, R2, 0x4, R222 ;  /* 0x0000000402e67825 */ /* 0x002fc600078e02de */
[----:B------:R-:W2:Y:S04]  /*34540*/  LDL.LU R237, [R1+0x12d4] ;  /* 0x0012d40001ed7983 */ /* 0x000ea80000300800 */
[----:B---3--:R1:W-:Y:S02]  /*34550*/  @P6 STG.E [R232.64], R229 ;  /* 0x000000e5e8006986 */ /* 0x0083e4000c10190a */
[----:B-1----:R-:W-:-:S04]  /*34560*/  IMAD.WIDE R228, R2, 0x4, R224 ;  /* 0x0000000402e47825 */ /* 0x002fc800078e02e0 */
[C---:B------:R-:W-:Y:S01]  /*34570*/  IMAD.WIDE R232, R2.reuse, 0x4, R220 ;  /* 0x0000000402e87825 */ /* 0x040fe200078e02dc */
[----:B------:R1:W-:Y:S04]  /*34580*/  @P5 STG.E [R228.64], R239 ;  /* 0x000000efe4005986 */ /* 0x0003e8000c10190a */
[----:B----4-:R-:W-:Y:S04]  /*34590*/  @P1 STG.E [R230.64], R3 ;  /* 0x00000003e6001986 */ /* 0x010fe8000c10190a */
[----:B--2---:R-:W-:Y:S01]  /*345a0*/  @P3 STG.E [R232.64], R236 ;  /* 0x000000ece8003986 */ /* 0x004fe2000c10190a */
[----:B-1----:R-:W-:-:S03]  /*345b0*/  IMAD.WIDE R228, R2, 0x4, R142 ;  /* 0x0000000402e47825 */ /* 0x002fc600078e028e */
[----:B------:R-:W2:Y:S04]  /*345c0*/  LDL.LU R239, [R1+0x13f4] ;  /* 0x0013f40001ef7983 */ /* 0x000ea80000300800 */
[----:B------:R1:W-:Y:S04]  /*345d0*/  @P4 STG.E [R228.64], R247 ;  /* 0x000000f7e4004986 */ /* 0x0003e8000c10190a */
[----:B-1----:R-:W3:Y:S01]  /*345e0*/  LDL.LU R247, [R1+0x13f0] ;  /* 0x0013f00001f77983 */ /* 0x002ee20000300800 */
[----:B------:R-:W-:Y:S02]  /*345f0*/  ISETP.LT.AND P2, PT, R248, c[0x0][0x178], !P2 ;  /* 0x00005e00f8007a0c */ /* 0x000fe40005741270 */
[----:B------:R-:W-:-:S02]  /*34600*/  ISETP.LT.AND P6, PT, R252, c[0x0][0x178], !P0 ;  /* 0x00005e00fc007a0c */ /* 0x000fc400047c1270 */
[----:B------:R-:W-:Y:S02]  /*34610*/  ISETP.LT.AND P5, PT, R195, c[0x0][0x178], !P0 ;  /* 0x00005e00c3007a0c */ /* 0x000fe400047a1270 */
[C---:B------:R-:W-:Y:S01]  /*34620*/  IADD3 R236, R2.reuse, c[0x0][0x198], RZ ;  /* 0x0000660002ec7a10 */ /* 0x040fe20007ffe0ff */
[----:B------:R-:W-:Y:S01]  /*34630*/  IMAD.WIDE R2, R2, 0x4, R140 ;  /* 0x0000000402027825 */ /* 0x000fe200078e028c */
[----:B------:R-:W-:-:S03]  /*34640*/  ISETP.LT.AND P3, PT, R75, c[0x0][0x178], !P0 ;  /* 0x00005e004b007a0c */ /* 0x000fc60004761270 */
[C---:B------:R-:W-:Y:S02]  /*34650*/  IMAD.WIDE R230, R236.reuse, 0x4, R4 ;  /* 0x00000004ece67825 */ /* 0x040fe400078e0204 */
[----:B------:R1:W-:Y:S01]  /*34660*/  @P2 STG.E [R2.64], R246 ;  /* 0x000000f602002986 */ /* 0x0003e2000c10190a */
[----:B------:R-:W-:Y:S02]  /*34670*/  ISETP.LT.AND P2, PT, R35, c[0x0][0x178], !P0 ;  /* 0x00005e0023007a0c */ /* 0x000fe40004741270 */
[----:B------:R-:W-:Y:S01]  /*34680*/  ISETP.LT.AND P4, PT, R31, c[0x0][0x178], !P0 ;  /* 0x00005e001f007a0c */ /* 0x000fe20004781270 */
[----:B------:R4:W-:Y:S01]  /*34690*/  @P6 STG.E [R230.64], R241 ;  /* 0x000000f1e6006986 */ /* 0x0009e2000c10190a */
[----:B------:R-:W-:-:S04]  /*346a0*/  IMAD.WIDE R228, R236, 0x4, R6 ;  /* 0x00000004ece47825 */ /* 0x000fc800078e0206 */
[C---:B-1----:R-:W-:Y:S01]  /*346b0*/  IMAD.WIDE R2, R236.reuse, 0x4, R226 ;  /* 0x00000004ec027825 */ /* 0x042fe200078e02e2 */
[----:B------:R-:W-:Y:S01]  /*346c0*/  ISETP.LT.AND P6, PT, R71, c[0x0][0x178], !P0 ;  /* 0x00005e0047007a0c */ /* 0x000fe200047c1270 */
[----:B------:R-:W2:Y:S04]  /*346d0*/  LDL.LU R246, [R1+0x13ec] ;  /* 0x0013ec0001f67983 */ /* 0x000ea80000300800 */
[----:B------:R1:W-:Y:S01]  /*346e0*/  @P5 STG.E [R2.64], R240 ;  /* 0x000000f002005986 */ /* 0x0003e2000c10190a */
[----:B------:R-:W-:Y:S01]  /*346f0*/  ISETP.LT.AND P5, PT, R159, c[0x0][0x178], !P0 ;  /* 0x00005e009f007a0c */ /* 0x000fe200047a1270 */
[C---:B----4-:R-:W-:Y:S02]  /*34700*/  IMAD.WIDE R230, R236.reuse, 0x4, R220 ;  /* 0x00000004ece67825 */ /* 0x050fe400078e02dc */
[----:B------:R4:W-:Y:S02]  /*34710*/  @P3 STG.E [R228.64], R245 ;  /* 0x000000f5e4003986 */ /* 0x0009e4000c10190a */
[----:B------:R-:W-:-:S04]  /*34720*/  IMAD.WIDE R232, R236, 0x4, R142 ;  /* 0x00000004ece87825 */ /* 0x000fc800078e028e */
[C---:B-1----:R-:W-:Y:S01]  /*34730*/  IMAD.WIDE R2, R236.reuse, 0x4, R224 ;  /* 0x00000004ec027825 */ /* 0x042fe200078e02e0 */
[----:B------:R-:W2:Y:S03]  /*34740*/  LDL.LU R240, [R1+0xb8] ;  /* 0x0000b80001f07983 */ /* 0x000ea60000300800 */
[----:B----4-:R-:W-:Y:S01]  /*34750*/  IMAD.WIDE R228, R236, 0x4, R222 ;  /* 0x00000004ece47825 */ /* 0x010fe200078e02de */
[----:B------:R1:W-:Y:S04]  /*34760*/  @P2 STG.E [R2.64], R249 ;  /* 0x000000f902002986 */ /* 0x0003e8000c10190a */
[----:B------:R-:W-:Y:S01]  /*34770*/  @P4 STG.E [R228.64], R244 ;  /* 0x000000f4e4004986 */ /* 0x000fe2000c10190a */
[----:B------:R-:W-:-:S03]  /*34780*/  ISETP.GE.AND P1, PT, R237, c[0x0][0x17c], PT ;  /* 0x00005f00ed007a0c */ /* 0x000fc60003f26270 */
[----:B------:R-:W4:Y:S01]  /*34790*/  LDL.LU R245, [R1+0x38] ;  /* 0x0000380001f57983 */ /* 0x000f220000300800 */
[C---:B------:R-:W-:Y:S01]  /*347a0*/  IADD3 R237, R236.reuse, c[0x0][0x198], RZ ;  /* 0x00006600eced7a10 */ /* 0x040fe20007ffe0ff */
[----:B-1----:R-:W-:Y:S01]  /*347b0*/  IMAD.WIDE R2, R236, 0x4, R140 ;  /* 0x00000004ec027825 */ /* 0x002fe200078e028c */
[----:B------:R-:W-:Y:S01]  /*347c0*/  ISETP.LT.AND P0, PT, R248, c[0x0][0x178], !P0 ;  /* 0x00005e00f8007a0c */ /* 0x000fe20004701270 */
[----:B---3--:R1:W-:Y:S04]  /*347d0*/  @P5 STG.E [R230.64], R247 ;  /* 0x000000f7e6005986 */ /* 0x0083e8000c10190a */
[----:B------:R3:W-:Y:S04]  /*347e0*/  @P6 STG.E [R232.64], R250 ;  /* 0x000000fae8006986 */ /* 0x0007e8000c10190a */
[----:B-1----:R-:W2:Y:S04]  /*347f0*/  LDL.LU R247, [R1+0x13e8] ;  /* 0x0013e80001f77983 */ /* 0x002ea80000300800 */
[----:B------:R-:W2:Y:S04]  /*34800*/  LDL.LU R231, [R1+0x138] ;  /* 0x0001380001e77983 */ /* 0x000ea80000300800 */
[----:B---3--:R-:W3:Y:S04]  /*34810*/  LDL.LU R250, [R1+0x13e4] ;  /* 0x0013e40001fa7983 */ /* 0x008ee80000300800 */
[----:B------:R-:W3:Y:S04]  /*34820*/  LDL.LU R241, [R1+0x12d8] ;  /* 0x0012d80001f17983 */ /* 0x000ee80000300800 */
[----:B------:R-:W3:Y:S04]  /*34830*/  LDL.LU R236, [R1+0xd8] ;  /* 0x0000d80001ec7983 */ /* 0x000ee80000300800 */
[----:B------:R1:W-:Y:S04]  /*34840*/  @P0 STG.E [R2.64], R251 ;  /* 0x000000fb02000986 */ /* 0x0003e8000c10190a */
[----:B-1----:R-:W4:Y:S04]  /*34850*/  LDL.LU R251, [R1+0x13e0] ;  /* 0x0013e00001fb7983 */ /* 0x002f280000300800 */
[----:B------:R-:W4:Y:S04]  /*34860*/  LDL.LU R249, [R1+0x13c] ;  /* 0x00013c0001f97983 */ /* 0x000f280000300800 */
[----:B------:R-:W4:Y:S01]  /*34870*/  LDL.LU R244, [R1+0xdc] ;  /* 0x0000dc0001f47983 */ /* 0x000f220000300800 */
[----:B------:R-:W-:-:S02]  /*34880*/  ISETP.LT.AND P3, PT, R252, c[0x0][0x178], !P1 ;  /* 0x00005e00fc007a0c */ /* 0x000fc40004f61270 */
[----:B------:R-:W-:Y:S01]  /*34890*/  ISETP.LT.AND P2, PT, R195, c[0x0][0x178], !P1 ;  /* 0x00005e00c3007a0c */ /* 0x000fe20004f41270 */
[----:B------:R-:W-:Y:S01]  /*348a0*/  IMAD.WIDE R228, R237, 0x4, R4 ;  /* 0x00000004ede47825 */ /* 0x000fe200078e0204 */
[----:B------:R-:W-:Y:S02]  /*348b0*/  ISETP.LT.AND P4, PT, R75, c[0x0][0x178], !P1 ;  /* 0x00005e004b007a0c */ /* 0x000fe40004f81270 */
[----:B------:R-:W-:Y:S02]  /*348c0*/  ISETP.LT.AND P5, PT, R35, c[0x0][0x178], !P1 ;  /* 0x00005e0023007a0c */ /* 0x000fe40004fa1270 */
[----:B------:R-:W-:Y:S01]  /*348d0*/  ISETP.LT.AND P6, PT, R31, c[0x0][0x178], !P1 ;  /* 0x00005e001f007a0c */ /* 0x000fe20004fc1270 */
[----:B------:R-:W-:Y:S01]  /*348e0*/  IMAD.WIDE R2, R237, 0x4, R226 ;  /* 0x00000004ed027825 */ /* 0x000fe200078e02e2 */
[----:B------:R-:W-:-:S03]  /*348f0*/  ISETP.LT.AND P0, PT, R159, c[0x0][0x178], !P1 ;  /* 0x00005e009f007a0c */ /* 0x000fc60004f01270 */
[----:B------:R-:W-:Y:S01]  /*34900*/  IMAD.WIDE R232, R237, 0x4, R222 ;  /* 0x00000004ede87825 */ /* 0x000fe200078e02de */
[----:B--2---:R1:W-:Y:S01]  /*34910*/  @P3 STG.E [R228.64], R231 ;  /* 0x000000e7e4003986 */ /* 0x0043e2000c10190a */
[----:B------:R-:W-:Y:S02]  /*34920*/  ISETP.LT.AND P3, PT, R71, c[0x0][0x178], !P1 ;  /* 0x00005e0047007a0c */ /* 0x000fe40004f61270 */
[----:B------:R-:W-:Y:S01]  /*34930*/  ISETP.LT.AND P1, PT, R248, c[0x0][0x178], !P1 ;  /* 0x00005e00f8007a0c */ /* 0x000fe20004f21270 */
[----:B-1----:R-:W-:Y:S01]  /*34940*/  IMAD.WIDE R228, R237, 0x4, R6 ;  /* 0x00000004ede47825 */ /* 0x002fe200078e0206 */
[----:B---3--:R1:W-:Y:S01]  /*34950*/  @P2 STG.E [R2.64], R236 ;  /* 0x000000ec02002986 */ /* 0x0083e2000c10190a */
[----:B------:R-:W-:Y:S02]  /*34960*/  ISETP.GE.AND P2, PT, R241, c[0x0][0x17c], PT ;  /* 0x00005f00f1007a0c */ /* 0x000fe40003f46270 */
[----:B------:R-:W-:Y:S01]  /*34970*/  IMAD.WIDE R230, R237, 0x4, R224 ;  /* 0x00000004ede67825 */ /* 0x000fe200078e02e0 */
[----:B------:R2:W-:Y:S01]  /*34980*/  @P4 STG.E [R228.64], R240 ;  /* 0x000000f0e4004986 */ /* 0x0005e2000c10190a */
[----:B------:R-:W-:-:S03]  /*34990*/  ISETP.LT.AND P4, PT, R252, c[0x0][0x178], !P2 ;  /* 0x00005e00fc007a0c */ /* 0x000fc60005781270 */
[----:B----4-:R3:W-:Y:S01]  /*349a0*/  @P5 STG.E [R230.64], R245 ;  /* 0x000000f5e6005986 */ /* 0x0107e2000c10190a */
[----:B-1----:R-:W-:-:S03]  /*349b0*/  IMAD.WIDE R2, R237, 0x4, R220 ;  /* 0x00000004ed027825 */ /* 0x002fc600078e02dc */
[----:B------:R-:W4:Y:S01]  /*349c0*/  LDL.LU R236, [R1+0x12dc] ;  /* 0x0012dc0001ec7983 */ /* 0x000f220000300800 */
[----:B------:R-:W-:Y:S01]  /*349d0*/  ISETP.LT.AND P5, PT, R195, c[0x0][0x178], !P2 ;  /* 0x00005e00c3007a0c */ /* 0x000fe200057a1270 */
[C---:B--2---:R-:W-:Y:S02]  /*349e0*/  IMAD.WIDE R228, R237.reuse, 0x4, R142 ;  /* 0x00000004ede47825 */ /* 0x044fe400078e028e */
[----:B------:R-:W2:Y:S04]  /*349f0*/  LDL.LU R240, [R1+0xbc] ;  /* 0x0000bc0001f07983 */ /* 0x000ea80000300800 */
[----:B------:R-:W-:Y:S04]  /*34a00*/  @P6 STG.E [R232.64], R250 ;  /* 0x000000fae8006986 */ /* 0x000fe8000c10190a */
[----:B---3--:R-:W3:Y:S04]  /*34a10*/  LDL.LU R245, [R1+0x3c] ;  /* 0x00003c0001f57983 */ /* 0x008ee80000300800 */
[----:B------:R1:W-:Y:S04]  /*34a20*/  @P0 STG.E [R2.64], R246 ;  /* 0x000000f602000986 */ /* 0x0003e8000c10190a */
[----:B------:R1:W-:Y:S02]  /*34a30*/  @P3 STG.E [R228.64], R238 ;  /* 0x000000eee4003986 */ /* 0x0003e4000c10190a */
[C---:B-1----:R-:W-:Y:S01]  /*34a40*/  IADD3 R2, R237.reuse, c[0x0][0x198], RZ ;  /* 0x00006600ed027a10 */ /* 0x042fe20007ffe0ff */
[----:B------:R-:W-:-:S04]  /*34a50*/  IMAD.WIDE R228, R237, 0x4, R140 ;  /* 0x00000004ede47825 */ /* 0x000fc800078e028c */
[C---:B------:R-:W-:Y:S01]  /*34a60*/  IMAD.WIDE R230, R2.reuse, 0x4, R4 ;  /* 0x0000000402e67825 */ /* 0x040fe200078e0204 */
[----:B------:R-:W-:Y:S03]  /*34a70*/  @P1 STG.E [R228.64], R234 ;  /* 0x000000eae4001986 */ /* 0x000fe6000c10190a */
[----:B------:R-:W-:Y:S01]  /*34a80*/  IMAD.WIDE R232, R2, 0x4, R226 ;  /* 0x0000000402e87825 */ /* 0x000fe200078e02e2 */
[----:B------:R1:W-:Y:S04]  /*34a90*/  @P4 STG.E [R230.64], R249 ;  /* 0x000000f9e6004986 */ /* 0x0003e8000c10190a */
[----:B------:R1:W-:Y:S04]  /*34aa0*/  @P5 STG.E [R232.64], R244 ;  /* 0x000000f4e8005986 */ /* 0x0003e8000c10190a */
[----:B-1----:R-:W3:Y:S04]  /*34ab0*/  LDL.LU R249, [R1+0x1a8] ;  /* 0x0001a80001f97983 */ /* 0x002ee80000300800 */
[----:B------:R-:W3:Y:S04]  /*34ac0*/  LDL.LU R234, [R1+0x12e0] ;  /* 0x0012e00001ea7983 */ /* 0x000ee80000300800 */
[----:B------:R-:W3:Y:S04]  /*34ad0*/  LDL.LU R246, [R1+0x188] ;  /* 0x0001880001f67983 */ /* 0x000ee80000300800 */
[----:B------:R-:W3:Y:S01]  /*34ae0*/  LDL.LU R244, [R1+0x158] ;  /* 0x0001580001f47983 */ /* 0x000ee20000300800 */
        /* <DEDUP_REMOVED lines=8> */
[----:B------:R-:W-:Y:S01]  /*34b70*/  ISETP.LT.AND P2, PT, R248, c[0x0][0x178], !P2 ;  /* 0x00005e00f8007a0c */ /* 0x000fe20005741270 */
[----:B------:R-:W3:Y:S02]  /*34b80*/  LDL.LU R250, [R1+0xa8] ;  /* 0x0000a80001fa7983 */ /* 0x000ee40000300800 */
[----:B------:R-:W-:-:S02]  /*34b90*/  IMAD.WIDE R232, R2, 0x4, R222 ;  /* 0x0000000402e87825 */ /* 0x000fc400078e02de */
[----:B------:R-:W3:Y:S01]  /*34ba0*/  LDL.LU R241, [R1+0x88] ;  /* 0x0000880001f17983 */ /* 0x000ee20000300800 */
[----:B----4-:R-:W-:-:S03]  /*34bb0*/  ISETP.GE.AND P1, PT, R236, c[0x0][0x17c], PT ;  /* 0x00005f00ec007a0c */ /* 0x010fc60003f26270 */
[----:B------:R-:W4:Y:S04]  /*34bc0*/  LDL.LU R236, [R1+0x8] ;  /* 0x0000080001ec7983 */ /* 0x000f280000300800 */
[----:B--2---:R1:W-:Y:S01]  /*34bd0*/  @P0 STG.E [R228.64], R240 ;  /* 0x000000f0e4000986 */ /* 0x0043e2000c10190a */
[----:B------:R-:W-:-:S03]  /*34be0*/  ISETP.LT.AND P0, PT, R252, c[0x0][0x178], !P1 ;  /* 0x00005e00fc007a0c */ /* 0x000fc60004f01270 */
[----:B---3--:R2:W-:Y:S01]  /*34bf0*/  @P3 STG.E [R230.64], R245 ;  /* 0x000000f5e6003986 */ /* 0x0085e2000c10190a */
[----:B------:R-:W-:-:S03]  /*34c00*/  ISETP.LT.AND P3, PT, R195, c[0x0][0x178], !P1 ;  /* 0x00005e00c3007a0c */ /* 0x000fc60004f61270 */
[----:B------:R3:W-:Y:S01]  /*34c10*/  @P6 STG.E [R232.64], R251 ;  /* 0x000000fbe8006986 */ /* 0x0007e2000c10190a */
[----:B------:R-:W-:Y:S01]  /*34c20*/  ISETP.LT.AND P6, PT, R75, c[0x0][0x178], !P1 ;  /* 0x00005e004b007a0c */ /* 0x000fe20004fc1270 */
[----:B-1----:R-:W-:-:S04]  /*34c30*/  IMAD.WIDE R228, R2, 0x4, R220 ;  /* 0x0000000402e47825 */ /* 0x002fc800078e02dc */
[C---:B--2---:R-:W-:Y:S01]  /*34c40*/  IMAD.WIDE R230, R2.reuse, 0x4, R142 ;  /* 0x0000000402e67825 */ /* 0x044fe200078e028e */
[----:B------:R-:W2:Y:S03]  /*34c50*/  LDL.LU R245, [R1+0x1ac] ;  /* 0x0001ac0001f57983 */ /* 0x000ea60000300800 */
[C---:B---3--:R-:W-:Y:S01]  /*34c60*/  IMAD.WIDE R232, R2.reuse, 0x4, R140 ;  /* 0x0000000402e87825 */ /* 0x048fe200078e028c */
[----:B------:R-:W-:Y:S01]  /*34c70*/  IADD3 R2, R2, c[0x0][0x198], RZ ;  /* 0x0000660002027a10 */ /* 0x000fe20007ffe0ff */
[----:B------:R1:W-:Y:S04]  /*34c80*/  @P4 STG.E [R228.64], R247 ;  /* 0x000000f7e4004986 */ /* 0x0003e8000c10190a */
[----:B------:R3:W-:Y:S04]  /*34c90*/  @P5 STG.E [R230.64], R239 ;  /* 0x000000efe6005986 */ /* 0x0007e8000c10190a */
[----:B------:R3:W-:Y:S01]  /*34ca0*/  @P2 STG.E [R232.64], R235 ;  /* 0x000000ebe8002986 */ /* 0x0007e2000c10190a */
[----:B-1----:R-:W-:-:S04]  /*34cb0*/  IMAD.WIDE R228, R2, 0x4, R4 ;  /* 0x0000000402e47825 */ /* 0x002fc800078e0204 */
[----:B---3--:R-:W-:-:S04]  /*34cc0*/  IMAD.WIDE R230, R2, 0x4, R226 ;  /* 0x0000000402e67825 */ /* 0x008fc800078e02e2 */
[----:B------:R-:W-:Y:S01]  /*34cd0*/  IMAD.WIDE R232, R2, 0x4, R6 ;  /* 0x0000000402e87825 */ /* 0x000fe200078e0206 */
[----:B------:R-:W3:Y:S04]  /*34ce0*/  LDL.LU R235, [R1+0x12e4] ;  /* 0x0012e40001eb7983 */ /* 0x000ee80000300800 */
[----:B------:R1:W-:Y:S04]  /*34cf0*/  @P0 STG.E [R228.64], R249 ;  /* 0x000000f9e4000986 */ /* 0x0003e8000c10190a */
[----:B------:R-:W3:Y:S04]  /*34d00*/  LDL.LU R240, [R1+0x18c] ;  /* 0x00018c0001f07983 */ /* 0x000ee80000300800 */
[----:B------:R-:W-:Y:S04]  /*34d10*/  @P3 STG.E [R230.64], R246 ;  /* 0x000000f6e6003986 */ /* 0x000fe8000c10190a */
[----:B-1----:R-:W3:Y:S04]  /*34d20*/  LDL.LU R249, [R1+0xc] ;  /* 0x00000c0001f97983 */ /* 0x002ee80000300800 */
[----:B------:R1:W-:Y:S04]  /*34d30*/  @P6 STG.E [R232.64], R244 ;  /* 0x000000f4e8006986 */ /* 0x0003e8000c10190a */
[----:B-1----:R-:W3:Y:S01]  /*34d40*/  LDL.LU R244, [R1+0x15c] ;  /* 0x00015c0001f47983 */ /* 0x002ee20000300800 */
[----:B------:R-:W-:-:S02]  /*34d50*/  ISETP.LT.AND P5, PT, R35, c[0x0][0x178], !P1 ;  /* 0x00005e0023007a0c */ /* 0x000fc40004fa1270 */
[----:B------:R-:W-:Y:S02]  /*34d60*/  ISETP.LT.AND P2, PT, R31, c[0x0][0x178], !P1 ;  /* 0x00005e001f007a0c */ /* 0x000fe40004f41270 */
[----:B------:R-:W-:Y:S02]  /*34d70*/  ISETP.LT.AND P4, PT, R159, c[0x0][0x178], !P1 ;  /* 0x00005e009f007a0c */ /* 0x000fe40004f81270 */
[----:B------:R-:W-:Y:S01]  /*34d80*/  ISETP.GE.AND P0, PT, R234, c[0x0][0x17c], PT ;  /* 0x00005f00ea007a0c */ /* 0x000fe20003f06270 */
[----:B------:R-:W-:Y:S01]  /*34d90*/  IMAD.WIDE R228, R2, 0x4, R224 ;  /* 0x0000000402e47825 */ /* 0x000fe200078e02e0 */
[----:B------:R-:W-:Y:S01]  /*34da0*/  ISETP.LT.AND P3, PT, R71, c[0x0][0x178], !P1 ;  /* 0x00005e0047007a0c */ /* 0x000fe20004f61270 */
[----:B------:R-:W3:Y:S01]  /*34db0*/  LDL.LU R238, [R1+0x12c] ;  /* 0x00012c0001ee7983 */ /* 0x000ee20000300800 */
[----:B------:R-:W-:Y:S01]  /*34dc0*/  ISETP.LT.AND P1, PT, R248, c[0x0][0x178], !P1 ;  /* 0x00005e00f8007a0c */ /* 0x000fe20004f21270 */
[----:B------:R-:W-:Y:S01]  /*34dd0*/  IMAD.WIDE R230, R2, 0x4, R222 ;  /* 0x0000000402e67825 */ /* 0x000fe200078e02de */
[----:B------:R-:W-:-:S03]  /*34de0*/  ISETP.LT.AND P6, PT, R252, c[0x0][0x178], !P0 ;  /* 0x00005e00fc007a0c */ /* 0x000fc600047c1270 */
[C---:B------:R-:W-:Y:S01]  /*34df0*/  IMAD.WIDE R232, R2.reuse, 0x4, R220 ;  /* 0x0000000402e87825 */ /* 0x040fe200078e02dc */
[----:B------:R-:W-:Y:S01]  /*34e00*/  IADD3 R234, R2, c[0x0][0x198], RZ ;  /* 0x0000660002ea7a10 */ /* 0x000fe20007ffe0ff */
[----:B------:R1:W-:Y:S01]  /*34e10*/  @P5 STG.E [R228.64], R3 ;  /* 0x00000003e4005986 */ /* 0x0003e2000c10190a */
[----:B------:R-:W-:-:S03]  /*34e20*/  ISETP.LT.AND P5, PT, R195, c[0x0][0x178], !P0 ;  /* 0x00005e00c3007a0c */ /* 0x000fc600047a1270 */
[----:B------:R1:W-:Y:S04]  /*34e30*/  @P2 STG.E [R230.64], R250 ;  /* 0x000000fae6002986 */ /* 0x0003e8000c10190a */
[----:B------:R1:W-:Y:S01]  /*34e40*/  @P4 STG.E [R232.64], R241 ;  /* 0x000000f1e8004986 */ /* 0x0003e2000c10190a */
[----:B------:R-:W-:Y:S01]  /*34e50*/  ISETP.LT.AND P4, PT, R75, c[0x0][0x178], !P0 ;  /* 0x00005e004b007a0c */ /* 0x000fe20004781270 */
[C---:B-1----:R-:W-:Y:S02]  /*34e60*/  IMAD.WIDE R228, R2.reuse, 0x4, R142 ;  /* 0x0000000402e47825 */ /* 0x042fe400078e028e */
[----:B------:R-:W3:Y:S02]  /*34e70*/  LDL.LU R250, [R1+0xac] ;  /* 0x0000ac0001fa7983 */ /* 0x000ee40000300800 */
[----:B------:R-:W-:-:S02]  /*34e80*/  IMAD.WIDE R2, R2, 0x4, R140 ;  /* 0x0000000402027825 */ /* 0x000fc400078e028c */
[----:B------:R-:W3:Y:S02]  /*34e90*/  LDL.LU R241, [R1+0x8c] ;  /* 0x00008c0001f17983 */ /* 0x000ee40000300800 */
[C---:B------:R-:W-:Y:S02]  /*34ea0*/  IMAD.WIDE R230, R234.reuse, 0x4, R4 ;  /* 0x00000004eae67825 */ /* 0x040fe400078e0204 */
[----:B----4-:R1:W-:Y:S04]  /*34eb0*/  @P3 STG.E [R228.64], R236 ;  /* 0x000000ece4003986 */ /* 0x0103e8000c10190a */
[----:B------:R4:W-:Y:S01]  /*34ec0*/  @P1 STG.E [R2.64], R242 ;  /* 0x000000f202001986 */ /* 0x0009e2000c10190a */
[----:B-1----:R-:W-:-:S04]  /*34ed0*/  IMAD.WIDE R228, R234, 0x4, R6 ;  /* 0x00000004eae47825 */ /* 0x002fc800078e0206 */
[----:B----4-:R-:W-:Y:S01]  /*34ee0*/  IMAD.WIDE R2, R234, 0x4, R226 ;  /* 0x00000004ea027825 */ /* 0x010fe200078e02e2 */
[----:B--2---:R1:W-:Y:S04]  /*34ef0*/  @P6 STG.E [R230.64], R245 ;  /* 0x000000f5e6006986 */ /* 0x0043e8000c10190a */
[----:B-1----:R-:W2:Y:S04]  /*34f00*/  LDL.LU R245, [R1+0x248] ;  /* 0x0002480001f57983 */ /* 0x002ea80000300800 */
[----:B---3--:R1:W-:Y:S04]  /*34f10*/  @P5 STG.E [R2.64], R240 ;  /* 0x000000f002005986 */ /* 0x0083e8000c10190a */
[----:B-1----:R-:W3:Y:S04]  /*34f20*/  LDL.LU R240, [R1+0x208] ;  /* 0x0002080001f07983 */ /* 0x002ee80000300800 */
[----:B------:R-:W4:Y:S04]  /*34f30*/  LDL.LU R246, [R1+0x1d8] ;  /* 0x0001d80001f67983 */ /* 0x000f280000300800 */
[----:B------:R-:W4:Y:S04]  /*34f40*/  LDL.LU R236, [R1+0x198] ;  /* 0x0001980001ec7983 */ /* 0x000f280000300800 */
[----:B------:R1:W-:Y:S04]  /*34f50*/  @P4 STG.E [R228.64], R244 ;  /* 0x000000f4e4004986 */ /* 0x0003e8000c10190a */
[----:B-1----:R-:W4:Y:S01]  /*34f60*/  LDL.LU R244, [R1+0x178] ;  /* 0x0001780001f47983 */ /* 0x002f220000300800 */
[----:B------:R-:W-:-:S02]  /*34f70*/  ISETP.LT.AND P1, PT, R35, c[0x0][0x178], !P0 ;  /* 0x00005e0023007a0c */ /* 0x000fc40004721270 */
[----:B------:R-:W-:Y:S02]  /*34f80*/  ISETP.LT.AND P3, PT, R31, c[0x0][0x178], !P0 ;  /* 0x00005e001f007a0c */ /* 0x000fe40004761270 */
[----:B------:R-:W-:Y:S02]  /*34f90*/  ISETP.LT.AND P5, PT, R159, c[0x0][0x178], !P0 ;  /* 0x00005e009f007a0c */ /* 0x000fe400047a1270 */
[----:B------:R-:W-:Y:S02]  /*34fa0*/  ISETP.LT.AND P6, PT, R71, c[0x0][0x178], !P0 ;  /* 0x00005e0047007a0c */ /* 0x000fe400047c1270 */
[----:B------:R-:W-:Y:S01]  /*34fb0*/  ISETP.GE.AND P2, PT, R235, c[0x0][0x17c], PT ;  /* 0x00005f00eb007a0c */ /* 0x000fe20003f46270 */
[----:B------:R-:W-:Y:S01]  /*34fc0*/  IMAD.WIDE R2, R234, 0x4, R224 ;  /* 0x00000004ea027825 */ /* 0x000fe200078e02e0 */
[----:B------:R-:W-:Y:S01]  /*34fd0*/  ISETP.LT.AND P0, PT, R248, c[0x0][0x178], !P0 ;  /* 0x00005e00f8007a0c */ /* 0x000fe20004701270 */
[----:B------:R-:W4:Y:S01]  /*34fe0*/  LDL.LU R237, [R1+0x12e8] ;  /* 0x0012e80001ed7983 */ /* 0x000f220000300800 */
[----:B------:R-:W-:Y:S01]  /*34ff0*/  ISETP.LT.AND P4, PT, R252, c[0x0][0x178], !P2 ;  /* 0x00005e00fc007a0c */ /* 0x000fe20005781270 */
[C---:B------:R-:W-:Y:S01]  /*35000*/  IMAD.WIDE R228, R234.reuse, 0x4, R222 ;  /* 0x00000004eae47825 */ /* 0x040fe200078e02de */
[----:B------:R-:W-:-:S03]  /*35010*/  IADD3 R235, R234, c[0x0][0x198], RZ ;  /* 0x00006600eaeb7a10 */ /* 0x000fc60007ffe0ff */
[C---:B------:R-:W-:Y:S01]  /*35020*/  IMAD.WIDE R230, R234.reuse, 0x4, R220 ;  /* 0x00000004eae67825 */ /* 0x040fe200078e02dc */
[----:B------:R1:W-:Y:S03]  /*35030*/  @P1 STG.E [R2.64], R238 ;  /* 0x000000ee02001986 */ /* 0x0003e6000c10190a */
[----:B------:R-:W-:Y:S01]  /*35040*/  IMAD.WIDE R232, R234, 0x4, R142 ;  /* 0x00000004eae87825 */ /* 0x000fe200078e028e */
[----:B------:R1:W-:Y:S01]  /*35050*/  @P3 STG.E [R228.64], R250 ;  /* 0x000000fae4003986 */ /* 0x0003e2000c10190a */
[----:B------:R-:W-:Y:S02]  /*35060*/  ISETP.LT.AND P1, PT, R195, c[0x0][0x178], !P2 ;  /* 0x00005e00c3007a0c */ /* 0x000fe40005721270 */
[----:B------:R-:W-:Y:S01]  /*35070*/  ISETP.LT.AND P3, PT, R75, c[0x0][0x178], !P2 ;  /* 0x00005e004b007a0c */ /* 0x000fe20005761270 */
[----:B------:R1:W-:Y:S01]  /*35080*/  @P5 STG.E [R230.64], R241 ;  /* 0x000000f1e6005986 */ /* 0x0003e2000c10190a */
[----:B------:R-:W-:-:S03]  /*35090*/  ISETP.LT.AND P5, PT, R35, c[0x0][0x178], !P2 ;  /* 0x00005e0023007a0c */ /* 0x000fc600057a1270 */
[----:B------:R1:W-:Y:S02]  /*350a0*/  @P6 STG.E [R232.64], R249 ;  /* 0x000000f9e8006986 */ /* 0x0003e4000c10190a */
[----:B-1----:R-:W-:Y:S01]  /*350b0*/  IMAD.WIDE R2, R234, 0x4, R140 ;  /* 0x00000004ea027825 */ /* 0x002fe200078e028c */
[----:B------:R-:W-:Y:S01]  /*350c0*/  ISETP.LT.AND P6, PT, R31, c[0x0][0x178], !P2 ;  /* 0x00005e001f007a0c */ /* 0x000fe200057c1270 */
[----:B------:R-:W4:Y:S02]  /*350d0*/  LDL.LU R250, [R1+0x148] ;  /* 0x0001480001fa7983 */ /* 0x000f240000300800 */
[C---:B------:R-:W-:Y:S02]  /*350e0*/  IMAD.WIDE R228, R235.reuse, 0x4, R4 ;  /* 0x00000004ebe47825 */ /* 0x040fe400078e0204 */
[----:B------:R-:W4:Y:S02]  /*350f0*/  LDL.LU R241, [R1+0xf8] ;  /* 0x0000f80001f17983 */ /* 0x000f240000300800 */
[----:B------:R-:W-:-:S02]  /*35100*/  IMAD.WIDE R230, R235, 0x4, R224 ;  /* 0x00000004ebe67825 */ /* 0x000fc400078e02e0 */
[----:B------:R1:W-:Y:S02]  /*35110*/  @P0 STG.E [R2.64], R243 ;  /* 0x000000f302000986 */ /* 0x0003e4000c10190a */
[C---:B------:R-:W-:Y:S02]  /*35120*/  IMAD.WIDE R232, R235.reuse, 0x4, R222 ;  /* 0x00000004ebe87825 */ /* 0x040fe400078e02de */
[----:B------:R-:W4:Y:S04]  /*35130*/  LDL.LU R249, [R1+0x20c] ;  /* 0x00020c0001f97983 */ /* 0x000f280000300800 */
[----:B------:R-:W4:Y:S01]  /*35140*/  LDL.LU R238, [R1+0x28] ;  /* 0x0000280001ee7983 */ /* 0x000f220000300800 */
[----:B-1----:R-:W-:-:S03]  /*35150*/  IMAD.WIDE R2, R235, 0x4, R226 ;  /* 0x00000004eb027825 */ /* 0x002fc600078e02e2 */
[----:B--2---:R1:W-:Y:S02]  /*35160*/  @P4 STG.E [R228.64], R245 ;  /* 0x000000f5e4004986 */ /* 0x0043e4000c10190a */
[----:B-1----:R-:W-:Y:S02]  /*35170*/  IMAD.WIDE R228, R235, 0x4, R6 ;  /* 0x00000004ebe47825 */ /* 0x002fe400078e0206 */
[----:B------:R-:W2:Y:S04]  /*35180*/  LDL.LU R245, [R1+0x24c] ;  /* 0x00024c0001f57983 */ /* 0x000ea80000300800 */
[----:B------:R-:W2:Y:S04]  /*35190*/  LDL.LU R234, [R1+0x12ec] ;  /* 0x0012ec0001ea7983 */ /* 0x000ea80000300800 */
[----:B---3--:R1:W-:Y:S04]  /*351a0*/  @P1 STG.E [R2.64], R240 ;  /* 0x000000f002001986 */ /* 0x0083e8000c10190a */
[----:B----4-:R-:W-:Y:S04]  /*351b0*/  @P3 STG.E [R228.64], R246 ;  /* 0x000000f6e4003986 */ /* 0x010fe8000c10190a */
[----:B------:R-:W-:Y:S04]  /*351c0*/  @P5 STG.E [R230.64], R236 ;  /* 0x000000ece6005986 */ /* 0x000fe8000c10190a */
[----:B-1----:R-:W4:Y:S04]  /*351d0*/  LDL.LU R240, [R1+0x2c] ;  /* 0x00002c0001f07983 */ /* 0x002f280000300800 */
[----:B------:R1:W-:Y:S04]  /*351e0*/  @P6 STG.E [R232.64], R244 ;  /* 0x000000f4e8006986 */ /* 0x0003e8000c10190a */
[----:B-1----:R-:W4:Y:S01]  /*351f0*/  LDL.LU R244, [R1+0x1dc] ;  /* 0x0001dc0001f47983 */ /* 0x002f220000300800 */
[----:B------:R-:W-:-:S02]  /*35200*/  ISETP.LT.AND P0, PT, R159, c[0x0][0x178], !P2 ;  /* 0x00005e009f007a0c */ /* 0x000fc40005701270 */
[----:B------:R-:W-:Y:S01]  /*35210*/  ISETP.LT.AND P4, PT, R71, c[0x0][0x178], !P2 ;  /* 0x00005e0047007a0c */ /* 0x000fe20005781270 */
[----:B------:R-:W-:Y:S01]  /*35220*/  IMAD.WIDE R2, R235, 0x4, R220 ;  /* 0x00000004eb027825 */ /* 0x000fe200078e02dc */
[----:B------:R-:W-:Y:S01]  /*35230*/  ISETP.GE.AND P1, PT, R237, c[0x0][0x17c], PT ;  /* 0x00005f00ed007a0c */ /* 0x000fe20003f26270 */
[----:B------:R-:W4:Y:S01]  /*35240*/  LDL.LU R246, [R1+0x19c] ;  /* 0x00019c0001f67983 */ /* 0x000f220000300800 */
[----:B------:R-:W-:Y:S01]  /*35250*/  ISETP.LT.AND P2, PT, R248, c[0x0][0x178], !P2 ;  /* 0x00005e00f8007a0c */ /* 0x000fe20005741270 */
[----:B------:R-:W-:Y:S01]  /*35260*/  IMAD.WIDE R228, R235, 0x4, R142 ;  /* 0x00000004ebe47825 */ /* 0x000fe200078e028e */
[----:B------:R-:W-:Y:S01]  /*35270*/  ISETP.LT.AND P3, PT, R252, c[0x0][0x178], !P1 ;  /* 0x00005e00fc007a0c */ /* 0x000fe20004f61270 */
[----:B------:R-:W4:Y:S01]  /*35280*/  LDL.LU R236, [R1+0x17c] ;  /* 0x00017c0001ec7983 */ /* 0x000f220000300800 */
[----:B------:R-:W-:-:S03]  /*35290*/  ISETP.LT.AND P5, PT, R195, c[0x0][0x178], !P1 ;  /* 0x00005e00c3007a0c */ /* 0x000fc60004fa1270 */
[----:B------:R1:W-:Y:S01]  /*352a0*/  @P0 STG.E [R2.64], R250 ;  /* 0x000000fa02000986 */ /* 0x0003e2000c10190a */
[----:B------:R-:W-:-:S03]  /*352b0*/  ISETP.LT.AND P0, PT, R75, c[0x0][0x178], !P1 ;  /* 0x00005e004b007a0c */ /* 0x000fc60004f01270 */
[----:B------:R1:W-:Y:S02]  /*352c0*/  @P4 STG.E [R228.64], R241 ;  /* 0x000000f1e4004986 */ /* 0x0003e4000c10190a */
[C---:B-1----:R-:W-:Y:S02]  /*352d0*/  IADD3 R2, R235.reuse, c[0x0][0x198], RZ ;  /* 0x00006600eb027a10 */ /* 0x042fe40007ffe0ff */
[----:B------:R-:W4:Y:S01]  /*352e0*/  LDL.LU R250, [R1+0x14c] ;  /* 0x00014c0001fa7983 */ /* 0x000f220000300800 */
[----:B------:R-:W-:-:S03]  /*352f0*/  IMAD.WIDE R228, R235, 0x4, R140 ;  /* 0x00000004ebe47825 */ /* 0x000fc600078e028c */
[----:B------:R-:W4:Y:S01]  /*35300*/  LDL.LU R241, [R1+0xfc] ;  /* 0x0000fc0001f17983 */ /* 0x000f220000300800 */
[----:B------:R-:W-:-:S03]  /*35310*/  IMAD.WIDE R230, R2, 0x4, R4 ;  /* 0x0000000402e67825 */ /* 0x000fc600078e0204 */
[----:B------:R1:W-:Y:S01]  /*35320*/  @P2 STG.E [R228.64], R238 ;  /* 0x000000eee4002986 */ /* 0x0003e2000c10190a */
[----:B------:R-:W-:-:S04]  /*35330*/  IMAD.WIDE R232, R2, 0x4, R226 ;  /* 0x0000000402e87825 */ /* 0x000fc800078e02e2 */
[----:B-1----:R-:W-:Y:S01]  /*35340*/  IMAD.WIDE R228, R2, 0x4, R6 ;  /* 0x0000000402e47825 */ /* 0x002fe200078e0206 */
[----:B--2---:R1:W-:Y:S04]  /*35350*/  @P3 STG.E [R230.64], R245 ;  /* 0x000000f5e6003986 */ /* 0x0043e8000c10190a */
[----:B------:R2:W-:Y:S04]  /*35360*/  @P5 STG.E [R232.64], R249 ;  /* 0x000000f9e8005986 */ /* 0x0005e8000c10190a */
[----:B-1----:R-:W3:Y:S04]  /*35370*/  LDL.LU R245, [R1+0x2a8] ;  /* 0x0002a80001f57983 */ /* 0x002ee80000300800 */
[----:B------:R-:W3:Y:S04]  /*35380*/  LDL.LU R3, [R1+0x12f0] ;  /* 0x0012f00001037983 */ /* 0x000ee80000300800 */
[----:B--2---:R-:W2:Y:S04]  /*35390*/  LDL.LU R249, [R1+0x288] ;  /* 0x0002880001f97983 */ /* 0x004ea80000300800 */
[----:B----4-:R1:W-:Y:S04]  /*353a0*/  @P0 STG.E [R228.64], R244 ;  /* 0x000000f4e4000986 */ /* 0x0103e8000c10190a */
[----:B-1----:R-:W4:Y:S01]  /*353b0*/  LDL.LU R244, [R1+0x268] ;  /* 0x0002680001f47983 */ /* 0x002f220000300800 */
[----:B------:R-:W-:-:S02]  /*353c0*/  ISETP.LT.AND P4, PT, R35, c[0x0][0x178], !P1 ;  /* 0x00005e0023007a0c */ /* 0x000fc40004f81270 */
[----:B------:R-:W-:Y:S02]  /*353d0*/  ISETP.LT.AND P6, PT, R31, c[0x0][0x178], !P1 ;  /* 0x00005e001f007a0c */ /* 0x000fe40004fc1270 */
[----:B------:R-:W-:Y:S01]  /*353e0*/  ISETP.LT.AND P3, PT, R159, c[0x0][0x178], !P1 ;  /* 0x00005e009f007a0c */ /* 0x000fe20004f61270 */
[----:B------:R-:W-:Y:S01]  /*353f0*/  IMAD.WIDE R230, R2, 0x4, R224 ;  /* 0x0000000402e67825 */ /* 0x000fe200078e02e0 */
[----:B------:R-:W-:Y:S01]  /*35400*/  ISETP.LT.AND P5, PT, R71, c[0x0][0x178], !P1 ;  /* 0x00005e0047007a0c */ /* 0x000fe20004fa1270 */
[----:B------:R-:W4:Y:S01]  /*35410*/  LDL.LU R238, [R1+0x228] ;  /* 0x0002280001ee7983 */ /* 0x000f220000300800 */
[----:B------:R-:W-:Y:S01]  /*35420*/  ISETP.LT.AND P1, PT, R248, c[0x0][0x178], !P1 ;  /* 0x00005e00f8007a0c */ /* 0x000fe20004f21270 */
[----:B------:R-:W-:Y:S01]  /*35430*/  IMAD.WIDE R232, R2, 0x4, R222 ;  /* 0x0000000402e87825 */ /* 0x000fe200078e02de */
[----:B------:R-:W-:-:S03]  /*35440*/  ISETP.GE.AND P2, PT, R234, c[0x0][0x17c], PT ;  /* 0x00005f00ea007a0c */ /* 0x000fc60003f46270 */
[----:B------:R1:W-:Y:S01]  /*35450*/  @P4 STG.E [R230.64], R246 ;  /* 0x000000f6e6004986 */ /* 0x0003e2000c10190a */
[----:B------:R-:W-:Y:S01]  /*35460*/  ISETP.LT.AND P0, PT, R252, c[0x0][0x178], !P2 ;  /* 0x00005e00fc007a0c */ /* 0x000fe20005701270 */
[----:B------:R-:W-:Y:S01]  /*35470*/  IMAD.WIDE R228, R2, 0x4, R220 ;  /* 0x0000000402e47825 */ /* 0x000fe200078e02dc */
[----:B------:R-:W-:Y:S01]  /*35480*/  ISETP.LT.AND P4, PT, R195, c[0x0][0x178], !P2 ;  /* 0x00005e00c3007a0c */ /* 0x000fe20005781270 */
[----:B------:R1:W-:Y:S01]  /*35490*/  @P6 STG.E [R232.64], R236 ;  /* 0x000000ece8006986 */ /* 0x0003e2000c10190a */
[----:B------:R-:W-:-:S03]  /*354a0*/  ISETP.LT.AND P6, PT, R75, c[0x0][0x178], !P2 ;  /* 0x00005e004b007a0c */ /* 0x000fc600057c1270 */
[----:B-1----:R-:W4:Y:S01]  /*354b0*/  LDL.LU R246, [R1+0x1f8] ;  /* 0x0001f80001f67983 */ /* 0x002f220000300800 */
[----:B------:R-:W-:-:S03]  /*354c0*/  IMAD.WIDE R230, R2, 0x4, R142 ;  /* 0x0000000402e67825 */ /* 0x000fc600078e028e */
[----:B------:R-:W4:Y:S01]  /*354d0*/  LDL.LU R236, [R1+0x1c8] ;  /* 0x0001c80001ec7983 */ /* 0x000f220000300800 */
[C---:B------:R-:W-:Y:S01]  /*354e0*/  IMAD.WIDE R232, R2.reuse, 0x4, R140 ;  /* 0x0000000402e87825 */ /* 0x040fe200078e028c */
[----:B------:R-:W-:Y:S02]  /*354f0*/  IADD3 R2, R2, c[0x0][0x198], RZ ;  /* 0x0000660002027a10 */ /* 0x000fe40007ffe0ff */
[----:B------:R1:W-:Y:S04]  /*35500*/  @P3 STG.E [R228.64], R250 ;  /* 0x000000fae4003986 */ /* 0x0003e8000c10190a */
[----:B------:R1:W-:Y:S04]  /*35510*/  @P5 STG.E [R230.64], R241 ;  /* 0x000000f1e6005986 */ /* 0x0003e8000c10190a */
[----:B------:R1:W-:Y:S04]  /*35520*/  @P1 STG.E [R232.64], R240 ;  /* 0x000000f0e8001986 */ /* 0x0003e8000c10190a */
[----:B-1----:R-:W4:Y:S01]  /*35530*/  LDL.LU R250, [R1+0x168] ;  /* 0x0001680001fa7983 */ /* 0x002f220000300800 */
[----:B------:R-:W-:-:S03]  /*35540*/  IMAD.WIDE R228, R2, 0x4, R4 ;  /* 0x0000000402e47825 */ /* 0x000fc600078e0204 */
[----:B------:R-:W4:Y:S01]  /*35550*/  LDL.LU R241, [R1+0x118] ;  /* 0x0001180001f17983 */ /* 0x000f220000300800 */
[----:B------:R-:W-:-:S03]  /*35560*/  IMAD.WIDE R230, R2, 0x4, R226 ;  /* 0x0000000402e67825 */ /* 0x000fc600078e02e2 */
[----:B------:R-:W4:Y:S01]  /*35570*/  LDL.LU R240, [R1+0x2ac] ;  /* 0x0002ac0001f07983 */ /* 0x000f220000300800 */
[----:B------:R-:W-:-:S03]  /*35580*/  IMAD.WIDE R232, R2, 0x4, R6 ;  /* 0x0000000402e87825 */ /* 0x000fc600078e0206 */
[----:B------:R-:W4:Y:S04]  /*35590*/  LDL.LU R235, [R1+0x12f4] ;  /* 0x0012f40001eb7983 */ /* 0x000f280000300800 */
[----:B---3--:R1:W-:Y:S04]  /*355a0*/  @P0 STG.E [R228.64], R245 ;  /* 0x000000f5e4000986 */ /* 0x0083e8000c10190a */
[----:B--2---:R2:W-:Y:S04]  /*355b0*/  @P4 STG.E [R230.64], R249 ;  /* 0x000000f9e6004986 */ /* 0x0045e8000c10190a */
[----:B-1----:R-:W3:Y:S04]  /*355c0*/  LDL.LU R245, [R1+0x16c] ;  /* 0x00016c0001f57983 */ /* 0x002ee80000300800 */
[----:B--2---:R-:W2:Y:S04]  /*355d0*/  LDL.LU R249, [R1+0x28c] ;  /* 0x00028c0001f97983 */ /* 0x004ea80000300800 */
[----:B----4-:R1:W-:Y:S04]  /*355e0*/  @P6 STG.E [R232.64], R244 ;  /* 0x000000f4e8006986 */ /* 0x0103e8000c10190a */
[----:B-1----:R-:W4:Y:S01]  /*355f0*/  LDL.LU R244, [R1+0x26c] ;  /* 0x00026c0001f47983 */ /* 0x002f220000300800 */
        /* <DEDUP_REMOVED lines=14> */
[----:B------:R-:W-:Y:S04]  /*356e0*/  @P1 STG.E [R230.64], R246 ;  /* 0x000000f6e6001986 */ /* 0x000fe8000c10190a */
[----:B------:R1:W-:Y:S01]  /*356f0*/  @P3 STG.E [R232.64], R236 ;  /* 0x000000ece8003986 */ /* 0x0003e2000c10190a */
[----:B------:R-:W-:-:S03]  /*35700*/  ISETP.LT.AND P3, PT, R75, c[0x0][0x178], !P0 ;  /* 0x00005e004b007a0c */ /* 0x000fc60004761270 */
[----:B-1----:R-:W3:Y:S01]  /*35710*/  LDL.LU R238, [R1+0x1fc] ;  /* 0x0001fc0001ee7983 */ /* 0x002ee20000300800 */
[----:B------:R-:W-:-:S04]  /*35720*/  IMAD.WIDE R228, R2, 0x4, R142 ;  /* 0x0000000402e47825 */ /* 0x000fc800078e028e */
[----:B------:R-:W-:Y:S01]  /*35730*/  IMAD.WIDE R2, R2, 0x4, R140 ;  /* 0x0000000402027825 */ /* 0x000fe200078e028c */
[----:B------:R-:W3:Y:S03]  /*35740*/  LDL.LU R236, [R1+0x1cc] ;  /* 0x0001cc0001ec7983 */ /* 0x000ee60000300800 */
[C---:B------:R-:W-:Y:S01]  /*35750*/  IMAD.WIDE R230, R234.reuse, 0x4, R4 ;  /* 0x00000004eae67825 */ /* 0x040fe200078e0204 */
[----:B------:R1:W-:Y:S04]  /*35760*/  @P4 STG.E [R228.64], R250 ;  /* 0x000000fae4004986 */ /* 0x0003e8000c10190a */
[----:B------:R1:W-:Y:S04]  /*35770*/  @P2 STG.E [R2.64], R241 ;  /* 0x000000f102002986 */ /* 0x0003e8000c10190a */
[----:B------:R1:W-:Y:S02]  /*35780*/  @P6 STG.E [R230.64], R240 ;  /* 0x000000f0e6006986 */ /* 0x0003e4000c10190a */
[----:B-1----:R-:W-:-:S04]  /*35790*/  IMAD.WIDE R228, R234, 0x4, R6 ;  /* 0x00000004eae47825 */ /* 0x002fc800078e0206 */
[----:B------:R-:W-:Y:S01]  /*357a0*/  IMAD.WIDE R2, R234, 0x4, R226 ;  /* 0x00000004ea027825 */ /* 0x000fe200078e02e2 */
[----:B------:R-:W3:Y:S04]  /*357b0*/  LDL.LU R240, [R1+0x11c] ;  /* 0x00011c0001f07983 */ /* 0x000ee80000300800 */
[----:B------:R-:W3:Y:S04]  /*357c0*/  LDL.LU R241, [R1+0x340] ;  /* 0x0003400001f17983 */ /* 0x000ee80000300800 */
[----:B--2---:R1:W-:Y:S04]  /*357d0*/  @P5 STG.E [R2.64], R249 ;  /* 0x000000f902005986 */ /* 0x0043e8000c10190a */
[----:B-1----:R-:W2:Y:S04]  /*357e0*/  LDL.LU R249, [R1+0x300] ;  /* 0x0003000001f97983 */ /* 0x002ea80000300800 */
[----:B------:R-:W2:Y:S04]  /*357f0*/  LDL.LU R246, [R1+0x2e0] ;  /* 0x0002e00001f67983 */ /* 0x000ea80000300800 */
[----:B------:R-:W2:Y:S04]  /*35800*/  LDL.LU R250, [R1+0x2b0] ;  /* 0x0002b00001fa7983 */ /* 0x000ea80000300800 */
[----:B----4-:R1:W-:Y:S04]  /*35810*/  @P3 STG.E [R228.64], R244 ;  /* 0x000000f4e4003986 */ /* 0x0103e8000c10190a */
[----:B-1----:R-:W4:Y:S01]  /*35820*/  LDL.LU R244, [R1+0x290] ;  /* 0x0002900001f47983 */ /* 0x002f220000300800 */
[----:B------:R-:W-:-:S02]  /*35830*/  ISETP.LT.AND P2, PT, R35, c[0x0][0x178], !P0 ;  /* 0x00005e0023007a0c */ /* 0x000fc40004741270 */
[----:B------:R-:W-:Y:S02]  /*35840*/  ISETP.LT.AND P4, PT, R31, c[0x0][0x178], !P0 ;  /* 0x00005e001f007a0c */ /* 0x000fe40004781270 */
[----:B------:R-:W-:Y:S01]  /*35850*/  ISETP.LT.AND P5, PT, R159, c[0x0][0x178], !P0 ;  /* 0x00005e009f007a0c */ /* 0x000fe200047a1270 */
[C---:B------:R-:W-:Y:S01]  /*35860*/  IMAD.WIDE R2, R234.reuse, 0x4, R224 ;  /* 0x00000004ea027825 */ /* 0x040fe200078e02e0 */
[----:B------:R-:W-:Y:S02]  /*35870*/  ISETP.LT.AND P6, PT, R71, c[0x0][0x178], !P0 ;  /* 0x00005e0047007a0c */ /* 0x000fe400047c1270 */
[----:B------:R-:W-:Y:S01]  /*35880*/  ISETP.GE.AND P1, PT, R235, c[0x0][0x17c], PT ;  /* 0x00005f00eb007a0c */ /* 0x000fe20003f26270 */
[----:B------:R-:W-:Y:S01]  /*35890*/  IMAD.WIDE R228, R234, 0x4, R222 ;  /* 0x00000004eae47825 */ /* 0x000fe200078e02de */
[----:B------:R-:W-:Y:S02]  /*358a0*/  ISETP.LT.AND P0, PT, R248, c[0x0][0x178], !P0 ;  /* 0x00005e00f8007a0c */ /* 0x000fe40004701270 */
[----:B------:R-:W-:Y:S01]  /*358b0*/  ISETP.LT.AND P3, PT, R252, c[0x0][0x178], !P1 ;  /* 0x00005e00fc007a0c */ /* 0x000fe20004f61270 */
[----:B---3--:R1:W-:Y:S01]  /*358c0*/  @P2 STG.E [R2.64], R237 ;  /* 0x000000ed02002986 */ /* 0x0083e2000c10190a */
[C---:B------:R-:W-:Y:S01]  /*358d0*/  IMAD.WIDE R230, R234.reuse, 0x4, R220 ;  /* 0x00000004eae67825 */ /* 0x040fe200078e02dc */
[----:B------:R-:W-:-:S03]  /*358e0*/  IADD3 R235, R234, c[0x0][0x198], RZ ;  /* 0x00006600eaeb7a10 */ /* 0x000fc60007ffe0ff */
[----:B------:R-:W-:Y:S01]  /*358f0*/  IMAD.WIDE R232, R234, 0x4, R142 ;  /* 0x00000004eae87825 */ /* 0x000fe200078e028e */
[----:B------:R3:W-:Y:S01]  /*35900*/  @P4 STG.E [R228.64], R238 ;  /* 0x000000eee4004986 */ /* 0x0007e2000c10190a */
[----:B------:R-:W-:-:S03]  /*35910*/  ISETP.LT.AND P2, PT, R195, c[0x0][0x178], !P1 ;  /* 0x00005e00c3007a0c */ /* 0x000fc60004f41270 */
[----:B-1----:R-:W4:Y:S01]  /*35920*/  LDL.LU R237, [R1+0x12f8] ;  /* 0x0012f80001ed7983 */ /* 0x002f220000300800 */
[----:B------:R-:W-:Y:S01]  /*35930*/  ISETP.LT.AND P4, PT, R75, c[0x0][0x178], !P1 ;  /* 0x00005e004b007a0c */ /* 0x000fe20004f81270 */
[----:B------:R-:W-:Y:S02]  /*35940*/  IMAD.WIDE R2, R234, 0x4, R140 ;  /* 0x00000004ea027825 */ /* 0x000fe400078e028c */
[----:B------:R1:W-:Y:S01]  /*35950*/  @P5 STG.E [R230.64], R236 ;  /* 0x000000ece6005986 */ /* 0x0003e2000c10190a */
[----:B------:R-:W-:Y:S01]  /*35960*/  ISETP.LT.AND P5, PT, R35, c[0x0][0x178], !P1 ;  /* 0x00005e0023007a0c */ /* 0x000fe20004fa1270 */
[----:B---3--:R-:W-:Y:S02]  /*35970*/  IMAD.WIDE R228, R235, 0x4, R4 ;  /* 0x00000004ebe47825 */ /* 0x008fe400078e0204 */
[----:B------:R3:W-:Y:S01]  /*35980*/  @P6 STG.E [R232.64], R245 ;  /* 0x000000f5e8006986 */ /* 0x0007e2000c10190a */
[----:B------:R-:W-:-:S03]  /*35990*/  ISETP.LT.AND P6, PT, R31, c[0x0][0x178], !P1 ;  /* 0x00005e001f007a0c */ /* 0x000fc60004fc1270 */
[----:B-1----:R-:W4:Y:S04]  /*359a0*/  LDL.LU R236, [R1+0x270] ;  /* 0x0002700001ec7983 */ /* 0x002f280000300800 */
[----:B---3--:R-:W3:Y:S01]  /*359b0*/  LDL.LU R245, [R1+0x100] ;  /* 0x0001000001f57983 */ /* 0x008ee20000300800 */
[----:B------:R-:W-:-:S03]  /*359c0*/  IMAD.WIDE R230, R235, 0x4, R224 ;  /* 0x00000004ebe67825 */ /* 0x000fc600078e02e0 */
[----:B------:R1:W-:Y:S01]  /*359d0*/  @P0 STG.E [R2.64], R240 ;  /* 0x000000f002000986 */ /* 0x0003e2000c10190a */
[----:B------:R-:W-:-:S03]  /*359e0*/  IMAD.WIDE R232, R235, 0x4, R222 ;  /* 0x00000004ebe87825 */ /* 0x000fc600078e02de */
[----:B------:R1:W-:Y:S02]  /*359f0*/  @P3 STG.E [R228.64], R241 ;  /* 0x000000f1e4003986 */ /* 0x0003e4000c10190a */
[C---:B-1----:R-:W-:Y:S02]  /*35a00*/  IMAD.WIDE R2, R235.reuse, 0x4, R226 ;  /* 0x00000004eb027825 */ /* 0x042fe400078e02e2 */
[----:B------:R-:W3:Y:S02]  /*35a10*/  LDL.LU R240, [R1+0x304] ;  /* 0x0003040001f07983 */ /* 0x000ee40000300800 */
[----:B------:R-:W-:Y:S02]  /*35a20*/  IMAD.WIDE R228, R235, 0x4, R6 ;  /* 0x00000004ebe47825 */ /* 0x000fe400078e0206 */
[----:B------:R-:W3:Y:S04]  /*35a30*/  LDL.LU R238, [R1+0x90] ;  /* 0x0000900001ee7983 */ /* 0x000ee80000300800 */
[----:B------:R-:W3:Y:S04]  /*35a40*/  LDL.LU R241, [R1+0x344] ;  /* 0x0003440001f17983 */ /* 0x000ee80000300800 */
[----:B------:R-:W3:Y:S04]  /*35a50*/  LDL.LU R234, [R1+0x12fc] ;  /* 0x0012fc0001ea7983 */ /* 0x000ee80000300800 */
[----:B--2---:R1:W-:Y:S04]  /*35a60*/  @P2 STG.E [R2.64], R249 ;  /* 0x000000f902002986 */ /* 0x0043e8000c10190a */
[----:B------:R-:W-:Y:S04]  /*35a70*/  @P4 STG.E [R228.64], R246 ;  /* 0x000000f6e4004986 */ /* 0x000fe8000c10190a */
[----:B------:R-:W-:Y:S04]  /*35a80*/  @P5 STG.E [R230.64], R250 ;  /* 0x000000fae6005986 */ /* 0x000fe8000c10190a */
[----:B-1----:R-:W2:Y:S04]  /*35a90*/  LDL.LU R249, [R1+0x94] ;  /* 0x0000940001f97983 */ /* 0x002ea80000300800 */
[----:B----4-:R1:W-:Y:S04]  /*35aa0*/  @P6 STG.E [R232.64], R244 ;  /* 0x000000f4e8006986 */ /* 0x0103e8000c10190a */
[----:B-1----:R-:W4:Y:S01]  /*35ab0*/  LDL.LU R244, [R1+0x2e4] ;  /* 0x0002e40001f47983 */ /* 0x002f220000300800 */
[----:B------:R-:W-:-:S02]  /*35ac0*/  ISETP.LT.AND P0, PT, R159, c[0x0][0x178], !P1 ;  /* 0x00005e009f007a0c */ /* 0x000fc40004f01270 */
[----:B------:R-:W-:Y:S01]  /*35ad0*/  ISETP.LT.AND P3, PT, R71, c[0x0][0x178], !P1 ;  /* 0x00005e0047007a0c */ /* 0x000fe20004f61270 */
[C---:B------:R-:W-:Y:S01]  /*35ae0*/  IMAD.WIDE R2, R235.reuse, 0x4, R220 ;  /* 0x00000004eb027825 */ /* 0x040fe200078e02dc */
[----:B------:R-:W-:Y:S01]  /*35af0*/  ISETP.LT.AND P1, PT, R248, c[0x0][0x178], !P1 ;  /* 0x00005e00f8007a0c */ /* 0x000fe20004f21270 */
[----:B------:R-:W2:Y:S02]  /*35b00*/  LDL.LU R246, [R1+0x2b4] ;  /* 0x0002b40001f67983 */ /* 0x000ea40000300800 */
[----:B------:R-:W-:Y:S02]  /*35b10*/  IMAD.WIDE R228, R235, 0x4, R142 ;  /* 0x00000004ebe47825 */ /* 0x000fe400078e028e */
[----:B------:R-:W2:Y:S01]  /*35b20*/  LDL.LU R250, [R1+0x294] ;  /* 0x0002940001fa7983 */ /* 0x000ea20000300800 */
[----:B------:R-:W-:-:S04]  /*35b30*/  ISETP.GE.AND P2, PT, R237, c[0x0][0x17c], PT ;  /* 0x00005f00ed007a0c */ /* 0x000fc80003f46270 */
[----:B------:R-:W-:Y:S02]  /*35b40*/  ISETP.LT.AND P4, PT, R252, c[0x0][0x178], !P2 ;  /* 0x00005e00fc007a0c */ /* 0x000fe40005781270 */
[----:B------:R-:W-:Y:S01]  /*35b50*/  ISETP.LT.AND P5, PT, R195, c[0x0][0x178], !P2 ;  /* 0x00005e00c3007a0c */ /* 0x000fe200057a1270 */
[----:B------:R1:W-:Y:S01]  /*35b60*/  @P0 STG.E [R2.64], R236 ;  /* 0x000000ec02000986 */ /* 0x0003e2000c10190a */
[----:B------:R-:W-:-:S03]  /*35b70*/  ISETP.LT.AND P0, PT, R75, c[0x0][0x178], !P2 ;  /* 0x00005e004b007a0c */ /* 0x000fc60005701270 */
[----:B---3--:R3:W-:Y:S01]  /*35b80*/  @P3 STG.E [R228.64], R245 ;  /* 0x000000f5e4003986 */ /* 0x0087e2000c10190a */
[----:B-1----:R-:W-:-:S03]  /*35b90*/  IADD3 R2, R235, c[0x0][0x198], RZ ;  /* 0x00006600eb027a10 */ /* 0x002fc60007ffe0ff */
[----:B------:R-:W2:Y:S01]  /*35ba0*/  LDL.LU R236, [R1+0x274] ;  /* 0x0002740001ec7983 */ /* 0x000ea20000300800 */
[----:B---3--:R-:W-:-:S03]  /*35bb0*/  IMAD.WIDE R228, R235, 0x4, R140 ;  /* 0x00000004ebe47825 */ /* 0x008fc600078e028c */
[----:B------:R-:W3:Y:S01]  /*35bc0*/  LDL.LU R245, [R1+0x104] ;  /* 0x0001040001f57983 */ /* 0x000ee20000300800 */
[----:B------:R-:W-:-:S04]  /*35bd0*/  IMAD.WIDE R230, R2, 0x4, R4 ;  /* 0x0000000402e67825 */ /* 0x000fc800078e0204 */
[C---:B------:R-:W-:Y:S01]  /*35be0*/  IMAD.WIDE R232, R2.reuse, 0x4, R226 ;  /* 0x0000000402e87825 */ /* 0x040fe200078e02e2 */
[----:B------:R1:W-:Y:S04]  /*35bf0*/  @P1 STG.E [R228.64], R238 ;  /* 0x000000eee4001986 */ /* 0x0003e8000c10190a */
[----:B------:R1:W-:Y:S04]  /*35c00*/  @P4 STG.E [R230.64], R241 ;  /* 0x000000f1e6004986 */ /* 0x0003e8000c10190a */
[----:B------:R1:W-:Y:S02]  /*35c10*/  @P5 STG.E [R232.64], R240 ;  /* 0x000000f0e8005986 */ /* 0x0003e4000c10190a */
[----:B-1----:R-:W-:-:S02]  /*35c20*/  IMAD.WIDE R228, R2, 0x4, R6 ;  /* 0x0000000402e47825 */ /* 0x002fc400078e0206 */
[----:B------:R-:W3:Y:S04]  /*35c30*/  LDL.LU R241, [R1+0x420] ;  /* 0x0004200001f17983 */ /* 0x000ee80000300800 */
[----:B------:R-:W3:Y:S04]  /*35c40*/  LDL.LU R3, [R1+0x1300] ;  /* 0x0013000001037983 */ /* 0x000ee80000300800 */
[----:B------:R-:W3:Y:S04]  /*35c50*/  LDL.LU R240, [R1+0x3e0] ;  /* 0x0003e00001f07983 */ /* 0x000ee80000300800 */
[----:B----4-:R1:W-:Y:S04]  /*35c60*/  @P0 STG.E [R228.64], R244 ;  /* 0x000000f4e4000986 */ /* 0x0103e8000c10190a */
[----:B-1----:R-:W4:Y:S01]  /*35c70*/  LDL.LU R244, [R1+0x3b0] ;  /* 0x0003b00001f47983 */ /* 0x002f220000300800 */
        /* <DEDUP_REMOVED lines=8> */
[----:B------:R-:W-:-:S03]  /*35d00*/  ISETP.GE.AND P1, PT, R234, c[0x0][0x17c], PT ;  /* 0x00005f00ea007a0c */ /* 0x000fc60003f26270 */
[----:B--2---:R1:W-:Y:S01]  /*35d10*/  @P3 STG.E [R230.64], R246 ;  /* 0x000000f6e6003986 */ /* 0x0043e2000c10190a */
[----:B------:R-:W-:-:S03]  /*35d20*/  ISETP.LT.AND P0, PT, R252, c[0x0][0x178], !P1 ;  /* 0x00005e00fc007a0c */ /* 0x000fc60004f01270 */
[----:B------:R2:W-:Y:S01]  /*35d30*/  @P6 STG.E [R232.64], R250 ;  /* 0x000000fae8006986 */ /* 0x0005e2000c10190a */
[----:B------:R-:W-:Y:S01]  /*35d40*/  ISETP.LT.AND P3, PT, R195, c[0x0][0x178], !P1 ;  /* 0x00005e00c3007a0c */ /* 0x000fe20004f61270 */
[----:B------:R-:W-:Y:S01]  /*35d50*/  IMAD.WIDE R228, R2, 0x4, R140 ;  /* 0x0000000402e47825 */ /* 0x000fe200078e028c */
[----:B------:R-:W-:-:S03]  /*35d60*/  ISETP.LT.AND P6, PT, R75, c[0x0][0x178], !P1 ;  /* 0x00005e004b007a0c */ /* 0x000fc60004fc1270 */
[C---:B-1----:R-:W-:Y:S01]  /*35d70*/  IMAD.WIDE R230, R2.reuse, 0x4, R142 ;  /* 0x0000000402e67825 */ /* 0x042fe200078e028e */
[----:B------:R-:W4:Y:S03]  /*35d80*/  LDL.LU R246, [R1+0x2f0] ;  /* 0x0002f00001f67983 */ /* 0x000f260000300800 */
[C---:B--2---:R-:W-:Y:S01]  /*35d90*/  IMAD.WIDE R232, R2.reuse, 0x4, R220 ;  /* 0x0000000402e87825 */ /* 0x044fe200078e02dc */
[----:B------:R-:W2:Y:S01]  /*35da0*/  LDL.LU R250, [R1+0x2d0] ;  /* 0x0002d00001fa7983 */ /* 0x000ea20000300800 */
[----:B------:R-:W-:-:S03]  /*35db0*/  IADD3 R2, R2, c[0x0][0x198], RZ ;  /* 0x0000660002027a10 */ /* 0x000fc60007ffe0ff */
[----:B------:R1:W-:Y:S04]  /*35dc0*/  @P4 STG.E [R232.64], R236 ;  /* 0x000000ece8004986 */ /* 0x0003e8000c10190a */
[----:B---3--:R3:W-:Y:S04]  /*35dd0*/  @P5 STG.E [R230.64], R245 ;  /* 0x000000f5e6005986 */ /* 0x0087e8000c10190a */
[----:B------:R3:W-:Y:S04]  /*35de0*/  @P2 STG.E [R228.64], R249 ;  /* 0x000000f9e4002986 */ /* 0x0007e8000c10190a */
[----:B-1----:R-:W2:Y:S04]  /*35df0*/  LDL.LU R236, [R1+0x250] ;  /* 0x0002500001ec7983 */ /* 0x002ea80000300800 */
[----:B---3--:R-:W3:Y:S01]  /*35e00*/  LDL.LU R245, [R1+0x230] ;  /* 0x0002300001f57983 */ /* 0x008ee20000300800 */
[----:B------:R-:W-:-:S03]  /*35e10*/  IMAD.WIDE R230, R2, 0x4, R226 ;  /* 0x0000000402e67825 */ /* 0x000fc600078e02e2 */
[----:B------:R-:W3:Y:S01]  /*35e20*/  LDL.LU R249, [R1+0x424] ;  /* 0x0004240001f97983 */ /* 0x000ee20000300800 */
[----:B------:R-:W-:-:S03]  /*35e30*/  IMAD.WIDE R228, R2, 0x4, R4 ;  /* 0x0000000402e47825 */ /* 0x000fc600078e0204 */
[----:B------:R-:W3:Y:S01]  /*35e40*/  LDL.LU R235, [R1+0x1304] ;  /* 0x0013040001eb7983 */ /* 0x000ee20000300800 */
[----:B------:R-:W-:-:S03]  /*35e50*/  IMAD.WIDE R232, R2, 0x4, R6 ;  /* 0x0000000402e87825 */ /* 0x000fc600078e0206 */
[----:B------:R1:W-:Y:S04]  /*35e60*/  @P0 STG.E [R228.64], R241 ;  /* 0x000000f1e4000986 */ /* 0x0003e8000c10190a */
[----:B------:R1:W-:Y:S04]  /*35e70*/  @P3 STG.E [R230.64], R240 ;  /* 0x000000f0e6003986 */ /* 0x0003e8000c10190a */
[----:B-1----:R-:W3:Y:S04]  /*35e80*/  LDL.LU R241, [R1+0x254] ;  /* 0x0002540001f17983 */ /* 0x002ee80000300800 */
[----:B------:R-:W3:Y:S04]  /*35e90*/  LDL.LU R240, [R1+0x3e4] ;  /* 0x0003e40001f07983 */ /* 0x000ee80000300800 */
[----:B----4-:R1:W-:Y:S04]  /*35ea0*/  @P6 STG.E [R232.64], R244 ;  /* 0x000000f4e8006986 */ /* 0x0103e8000c10190a */
[----:B-1----:R-:W4:Y:S01]  /*35eb0*/  LDL.LU R244, [R1+0x3b4] ;  /* 0x0003b40001f47983 */ /* 0x002f220000300800 */
[----:B------:R-:W-:-:S02]  /*35ec0*/  ISETP.LT.AND P5, PT, R35, c[0x0][0x178], !P1 ;  /* 0x00005e0023007a0c */ /* 0x000fc40004fa1270 */
[----:B------:R-:W-:Y:S02]  /*35ed0*/  ISETP.LT.AND P2, PT, R31, c[0x0][0x178], !P1 ;  /* 0x00005e001f007a0c */ /* 0x000fe40004f41270 */
[----:B------:R-:W-:Y:S02]  /*35ee0*/  ISETP.LT.AND P4, PT, R159, c[0x0][0x178], !P1 ;  /* 0x00005e009f007a0c */ /* 0x000fe40004f81270 */
[----:B------:R-:W-:Y:S02]  /*35ef0*/  ISETP.GE.AND P0, PT, R3, c[0x0][0x17c], PT ;  /* 0x00005f0003007a0c */ /* 0x000fe40003f06270 */
[----:B------:R-:W-:Y:S01]  /*35f00*/  ISETP.LT.AND P3, PT, R71, c[0x0][0x178], !P1 ;  /* 0x00005e0047007a0c */ /* 0x000fe20004f61270 */
[----:B------:R-:W-:Y:S01]  /*35f10*/  IMAD.WIDE R228, R2, 0x4, R224 ;  /* 0x0000000402e47825 */ /* 0x000fe200078e02e0 */
[----:B------:R-:W-:Y:S01]  /*35f20*/  ISETP.LT.AND P1, PT, R248, c[0x0][0x178], !P1 ;  /* 0x00005e00f8007a0c */ /* 0x000fe20004f21270 */
[----:B------:R-:W4:Y:S01]  /*35f30*/  LDL.LU R237, [R1+0x334] ;  /* 0x0003340001ed7983 */ /* 0x000f220000300800 */
[----:B------:R-:W-:Y:S01]  /*35f40*/  ISETP.LT.AND P6, PT, R252, c[0x0][0x178], !P0 ;  /* 0x00005e00fc007a0c */ /* 0x000fe200047c1270 */
[C---:B------:R-:W-:Y:S01]  /*35f50*/  IMAD.WIDE R230, R2.reuse, 0x4, R222 ;  /* 0x0000000402e67825 */ /* 0x040fe200078e02de */
[----:B------:R-:W-:-:S03]  /*35f60*/  IADD3 R234, R2, c[0x0][0x198], RZ ;  /* 0x0000660002ea7a10 */ /* 0x000fc60007ffe0ff */
[----:B------:R-:W-:Y:S01]  /*35f70*/  IMAD.WIDE R232, R2, 0x4, R220 ;  /* 0x0000000402e87825 */ /* 0x000fe200078e02dc */
[----:B------:R1:W-:Y:S01]  /*35f80*/  @P5 STG.E [R228.64], R238 ;  /* 0x000000eee4005986 */ /* 0x0003e2000c10190a */
[----:B------:R-:W-:-:S03]  /*35f90*/  ISETP.LT.AND P5, PT, R195, c[0x0][0x178], !P0 ;  /* 0x00005e00c3007a0c */ /* 0x000fc600047a1270 */
[----:B------:R2:W-:Y:S04]  /*35fa0*/  @P2 STG.E [R230.64], R246 ;  /* 0x000000f6e6002986 */ /* 0x0005e8000c10190a */
[----:B--2---:R2:W-:Y:S01]  /*35fb0*/  @P4 STG.E [R232.64], R250 ;  /* 0x000000fae8004986 */ /* 0x0045e2000c10190a */
[----:B------:R-:W-:Y:S01]  /*35fc0*/  ISETP.LT.AND P4, PT, R75, c[0x0][0x178], !P0 ;  /* 0x00005e004b007a0c */ /* 0x000fe20004781270 */
[C---:B-1----:R-:W-:Y:S02]  /*35fd0*/  IMAD.WIDE R228, R2.reuse, 0x4, R142 ;  /* 0x0000000402e47825 */ /* 0x042fe400078e028e */
[----:B------:R-:W4:Y:S02]  /*35fe0*/  LDL.LU R238, [R1+0x2f4] ;  /* 0x0002f40001ee7983 */ /* 0x000f240000300800 */
[----:B------:R-:W-:-:S02]  /*35ff0*/  IMAD.WIDE R2, R2, 0x4, R140 ;  /* 0x0000000402027825 */ /* 0x000fc400078e028c */
[----:B------:R1:W-:Y:S02]  /*36000*/  @P3 STG.E [R228.64], R236 ;  /* 0x000000ece4003986 */ /* 0x0003e4000c10190a */
[C---:B------:R-:W-:Y:S02]  /*36010*/  IMAD.WIDE R230, R234.reuse, 0x4, R4 ;  /* 0x00000004eae67825 */ /* 0x040fe400078e0204 */
[----:B--2---:R-:W2:Y:S04]  /*36020*/  LDL.LU R250, [R1+0x2d4] ;  /* 0x0002d40001fa7983 */ /* 0x004ea80000300800 */
[----:B---3--:R3:W-:Y:S04]  /*36030*/  @P1 STG.E [R2.64], R245 ;  /* 0x000000f502001986 */ /* 0x0087e8000c10190a */
[----:B------:R3:W-:Y:S01]  /*36040*/  @P6 STG.E [R230.64], R249 ;  /* 0x000000f9e6006986 */ /* 0x0007e2000c10190a */
[----:B-1----:R-:W-:-:S04]  /*36050*/  IMAD.WIDE R228, R234, 0x4, R6 ;  /* 0x00000004eae47825 */ /* 0x002fc800078e0206 */
[----:B---3--:R-:W-:Y:S01]  /*36060*/  IMAD.WIDE R2, R234, 0x4, R226 ;  /* 0x00000004ea027825 */ /* 0x008fe200078e02e2 */
[----:B------:R-:W3:Y:S04]  /*36070*/  LDL.LU R249, [R1+0x234] ;  /* 0x0002340001f97983 */ /* 0x000ee80000300800 */
[----:B------:R-:W3:Y:S04]  /*36080*/  LDL.LU R245, [R1+0x4c0] ;  /* 0x0004c00001f57983 */ /* 0x000ee80000300800 */
[----:B------:R1:W-:Y:S04]  /*36090*/  @P5 STG.E [R2.64], R240 ;  /* 0x000000f002005986 */ /* 0x0003e8000c10190a */
[----:B-1----:R-:W3:Y:S04]  /*360a0*/  LDL.LU R240, [R1+0x460] ;  /* 0x0004600001f07983 */ /* 0x002ee80000300800 */
[----:B------:R-:W3:Y:S04]  /*360b0*/  LDL.LU R246, [R1+0x440] ;  /* 0x0004400001f67983 */ /* 0x000ee80000300800 */
[----:B------:R-:W3:Y:S04]  /*360c0*/  LDL.LU R236, [R1+0x410] ;  /* 0x0004100001ec7983 */ /* 0x000ee80000300800 */
[----:B----4-:R1:W-:Y:S04]  /*360d0*/  @P4 STG.E [R228.64], R244 ;  /* 0x000000f4e4004986 */ /* 0x0103e8000c10190a */
[----:B-1----:R-:W4:Y:S01]  /*360e0*/  LDL.LU R244, [R1+0x3d0] ;  /* 0x0003d00001f47983 */ /* 0x002f220000300800 */
[----:B------:R-:W-:-:S02]  /*360f0*/  ISETP.LT.AND P1, PT, R35, c[0x0][0x178], !P0 ;  /* 0x00005e0023007a0c */ /* 0x000fc40004721270 */
[----:B------:R-:W-:Y:S02]  /*36100*/  ISETP.LT.AND P3, PT, R31, c[0x0][0x178], !P0 ;  /* 0x00005e001f007a0c */ /* 0x000fe40004761270 */
[----:B------:R-:W-:Y:S02]  /*36110*/  ISETP.LT.AND P5, PT, R159, c[0x0][0x178], !P0 ;  /* 0x00005e009f007a0c */ /* 0x000fe400047a1270 */
[----:B------:R-:W-:Y:S01]  /*36120*/  ISETP.LT.AND P6, PT, R71, c[0x0][0x178], !P0 ;  /* 0x00005e0047007a0c */ /* 0x000fe200047c1270 */
[----:B------:R-:W-:Y:S01]  /*36130*/  IMAD.WIDE R2, R234, 0x4, R224 ;  /* 0x00000004ea027825 */ /* 0x000fe200078e02e0 */
[----:B------:R-:W-:Y:S02]  /*36140*/  ISETP.GE.AND P2, PT, R235, c[0x0][0x17c], PT ;  /* 0x00005f00eb007a0c */ /* 0x000fe40003f46270 */
[----:B------:R-:W-:Y:S01]  /*36150*/  ISETP.LT.AND P0, PT, R248, c[0x0][0x178], !P0 ;  /* 0x00005e00f8007a0c */ /* 0x000fe20004701270 */
[----:B------:R-:W-:Y:S01]  /*36160*/  IMAD.WIDE R228, R234, 0x4, R222 ;  /* 0x00000004eae47825 */ /* 0x000fe200078e02de */
[----:B------:R-:W-:Y:S01]  /*36170*/  ISETP.LT.AND P4, PT, R252, c[0x0][0x178], !P2 ;  /* 0x00005e00fc007a0c */ /* 0x000fe20005781270 */
[----:B------:R1:W-:Y:S02]  /*36180*/  @P1 STG.E [R2.64], R237 ;  /* 0x000000ed02001986 */ /* 0x0003e4000c10190a */
        /* <DEDUP_REMOVED lines=8> */
[----:B--2---:R1:W-:Y:S01]  /*36210*/  @P5 STG.E [R230.64], R250 ;  /* 0x000000fae6005986 */ /* 0x0043e2000c10190a */
[----:B------:R-:W-:Y:S01]  /*36220*/  ISETP.LT.AND P5, PT, R35, c[0x0][0x178], !P2 ;  /* 0x00005e0023007a0c */ /* 0x000fe200057a1270 */
[----:B------:R-:W-:Y:S02]  /*36230*/  IMAD.WIDE R228, R235, 0x4, R4 ;  /* 0x00000004ebe47825 */ /* 0x000fe400078e0204 */
[----:B------:R2:W-:Y:S01]  /*36240*/  @P6 STG.E [R232.64], R241 ;  /* 0x000000f1e8006986 */ /* 0x0005e2000c10190a */
[----:B------:R-:W-:-:S03]  /*36250*/  ISETP.LT.AND P6, PT, R31, c[0x0][0x178], !P2 ;  /* 0x00005e001f007a0c */ /* 0x000fc600057c1270 */
[----:B-1----:R-:W4:Y:S04]  /*36260*/  LDL.LU R250, [R1+0x3a0] ;  /* 0x0003a00001fa7983 */ /* 0x002f280000300800 */
[----:B--2---:R-:W2:Y:S01]  /*36270*/  LDL.LU R241, [R1+0x310] ;  /* 0x0003100001f17983 */ /* 0x004ea20000300800 */
[----:B------:R-:W-:-:S03]  /*36280*/  IMAD.WIDE R230, R235, 0x4, R224 ;  /* 0x00000004ebe67825 */ /* 0x000fc600078e02e0 */
[----:B---3--:R1:W-:Y:S01]  /*36290*/  @P0 STG.E [R2.64], R249 ;  /* 0x000000f902000986 */ /* 0x0083e2000c10190a */
[----:B------:R-:W-:-:S03]  /*362a0*/  IMAD.WIDE R232, R235, 0x4, R222 ;  /* 0x00000004ebe87825 */ /* 0x000fc600078e02de */
[----:B------:R3:W-:Y:S01]  /*362b0*/  @P4 STG.E [R228.64], R245 ;  /* 0x000000f5e4004986 */ /* 0x0007e2000c10190a */
[----:B-1----:R-:W-:-:S03]  /*362c0*/  IMAD.WIDE R2, R235, 0x4, R226 ;  /* 0x00000004eb027825 */ /* 0x002fc600078e02e2 */
[----:B------:R-:W2:Y:S01]  /*362d0*/  LDL.LU R249, [R1+0x464] ;  /* 0x0004640001f97983 */ /* 0x000ea20000300800 */
[----:B---3--:R-:W-:-:S03]  /*362e0*/  IMAD.WIDE R228, R235, 0x4, R6 ;  /* 0x00000004ebe47825 */ /* 0x008fc600078e0206 */
[----:B------:R-:W3:Y:S04]  /*362f0*/  LDL.LU R238, [R1+0x2c0] ;  /* 0x0002c00001ee7983 */ /* 0x000ee80000300800 */
[----:B------:R1:W-:Y:S04]  /*36300*/  @P1 STG.E [R2.64], R240 ;  /* 0x000000f002001986 */ /* 0x0003e8000c10190a */
[----:B------:R-:W3:Y:S04]  /*36310*/  LDL.LU R245, [R1+0x4c4] ;  /* 0x0004c40001f57983 */ /* 0x000ee80000300800 */
[----:B------:R-:W-:Y:S04]  /*36320*/  @P3 STG.E [R228.64], R246 ;  /* 0x000000f6e4003986 */ /* 0x000fe8000c10190a */
[----:B------:R-:W3:Y:S04]  /*36330*/  LDL.LU R234, [R1+0x130c] ;  /* 0x00130c0001ea7983 */ /* 0x000ee80000300800 */
[----:B------:R-:W-:Y:S04]  /*36340*/  @P5 STG.E [R230.64], R236 ;  /* 0x000000ece6005986 */ /* 0x000fe8000c10190a */
[----:B-1----:R-:W3:Y:S04]  /*36350*/  LDL.LU R240, [R1+0x2c4] ;  /* 0x0002c40001f07983 */ /* 0x002ee80000300800 */
[----:B----4-:R1:W-:Y:S04]  /*36360*/  @P6 STG.E [R232.64], R244 ;  /* 0x000000f4e8006986 */ /* 0x0103e8000c10190a */
[----:B-1----:R-:W4:Y:S04]  /*36370*/  LDL.LU R244, [R1+0x444] ;  /* 0x0004440001f47983 */ /* 0x002f280000300800 */
[----:B------:R-:W4:Y:S04]  /*36380*/  LDL.LU R246, [R1+0x414] ;  /* 0x0004140001f67983 */ /* 0x000f280000300800 */
[----:B------:R-:W4:Y:S01]  /*36390*/  LDL.LU R236, [R1+0x3d4] ;  /* 0x0003d40001ec7983 */ /* 0x000f220000300800 */
[----:B------:R-:W-:-:S02]  /*363a0*/  ISETP.LT.AND P0, PT, R159, c[0x0][0x178], !P2 ;  /* 0x00005e009f007a0c */ /* 0x000fc40005701270 */
[----:B------:R-:W-:Y:S01]  /*363b0*/  ISETP.LT.AND P4, PT, R71, c[0x0][0x178], !P2 ;  /* 0x00005e0047007a0c */ /* 0x000fe20005781270 */
[----:B------:R-:W-:Y:S01]  /*363c0*/  IMAD.WIDE R2, R235, 0x4, R220 ;  /* 0x00000004eb027825 */ /* 0x000fe200078e02dc */
[----:B------:R-:W-:Y:S02]  /*363d0*/  ISETP.LT.AND P2, PT, R248, c[0x0][0x178], !P2 ;  /* 0x00005e00f8007a0c */ /* 0x000fe40005741270 */
[----:B------:R-:W-:Y:S01]  /*363e0*/  ISETP.GE.AND P1, PT, R237, c[0x0][0x17c], PT ;  /* 0x00005f00ed007a0c */ /* 0x000fe20003f26270 */
[----:B------:R-:W-:-:S03]  /*363f0*/  IMAD.WIDE R228, R235, 0x4, R142 ;  /* 0x00000004ebe47825 */ /* 0x000fc600078e028e */
[----:B------:R-:W-:Y:S02]  /*36400*/  ISETP.LT.AND P3, PT, R252, c[0x0][0x178], !P1 ;  /* 0x00005e00fc007a0c */ /* 0x000fe40004f61270 */
[----:B------:R-:W-:Y:S01]  /*36410*/  ISETP.LT.AND P5, PT, R195, c[0x0][0x178], !P1 ;  /* 0x00005e00c3007a0c */ /* 0x000fe20004fa1270 */
[----:B------:R1:W-:Y:S01]  /*36420*/  @P0 STG.E [R2.64], R250 ;  /* 0x000000fa02000986 */ /* 0x0003e2000c10190a */
[----:B------:R-:W-:-:S03]  /*36430*/  ISETP.LT.AND P0, PT, R75, c[0x0][0x178], !P1 ;  /* 0x00005e004b007a0c */ /* 0x000fc60004f01270 */
[----:B--2---:R2:W-:Y:S01]  /*36440*/  @P4 STG.E [R228.64], R241 ;  /* 0x000000f1e4004986 */ /* 0x0045e2000c10190a */
[----:B-1----:R-:W-:-:S03]  /*36450*/  IADD3 R2, R235, c[0x0][0x198], RZ ;  /* 0x00006600eb027a10 */ /* 0x002fc60007ffe0ff */
[----:B------:R-:W4:Y:S01]  /*36460*/  LDL.LU R250, [R1+0x3a4] ;  /* 0x0003a40001fa7983 */ /* 0x000f220000300800 */
[----:B--2---:R-:W-:-:S03]  /*36470*/  IMAD.WIDE R228, R235, 0x4, R140 ;  /* 0x00000004ebe47825 */ /* 0x004fc600078e028c */
[----:B------:R-:W2:Y:S01]  /*36480*/  LDL.LU R241, [R1+0x314] ;  /* 0x0003140001f17983 */ /* 0x000ea20000300800 */
[----:B------:R-:W-:-:S04]  /*36490*/  IMAD.WIDE R230, R2, 0x4, R4 ;  /* 0x0000000402e67825 */ /* 0x000fc800078e0204 */
[C---:B------:R-:W-:Y:S01]  /*364a0*/  IMAD.WIDE R232, R2.reuse, 0x4, R226 ;  /* 0x0000000402e87825 */ /* 0x040fe200078e02e2 */
[----:B---3--:R1:W-:Y:S04]  /*364b0*/  @P2 STG.E [R228.64], R238 ;  /* 0x000000eee4002986 */ /* 0x0083e8000c10190a */
[----:B------:R3:W-:Y:S01]  /*364c0*/  @P3 STG.E [R230.64], R245 ;  /* 0x000000f5e6003986 */ /* 0x0007e2000c10190a */
[----:B-1----:R-:W-:-:S03]  /*364d0*/  IMAD.WIDE R228, R2, 0x4, R6 ;  /* 0x0000000402e47825 */ /* 0x002fc600078e0206 */
[----:B------:R1:W-:Y:S04]  /*364e0*/  @P5 STG.E [R232.64], R249 ;  /* 0x000000f9e8005986 */ /* 0x0003e8000c10190a */
[----:B---3--:R-:W3:Y:S04]  /*364f0*/  LDL.LU R245, [R1+0x520] ;  /* 0x0005200001f57983 */ /* 0x008ee80000300800 */
[----:B------:R-:W3:Y:S04]  /*36500*/  LDL.LU R3, [R1+0x1310] ;  /* 0x0013100001037983 */ /* 0x000ee80000300800 */
[----:B-1----:R-:W3:Y:S04]  /*36510*/  LDL.LU R249, [R1+0x4e0] ;  /* 0x0004e00001f97983 */ /* 0x002ee80000300800 */
[----:B----4-:R1:W-:Y:S04]  /*36520*/  @P0 STG.E [R228.64], R244 ;  /* 0x000000f4e4000986 */ /* 0x0103e8000c10190a */
[----:B-1----:R-:W4:Y:S01]  /*36530*/  LDL.LU R244, [R1+0x4d0] ;  /* 0x0004d00001f47983 */ /* 0x002f220000300800 */
[----:B------:R-:W-:-:S02]  /*36540*/  ISETP.LT.AND P4, PT, R35, c[0x0][0x178], !P1 ;  /* 0x00005e0023007a0c */ /* 0x000fc40004f81270 */
[----:B------:R-:W-:Y:S01]  /*36550*/  ISETP.LT.AND P6, PT, R31, c[0x0][0x178], !P1 ;  /* 0x00005e001f007a0c */ /* 0x000fe20004fc1270 */
[C---:B------:R-:W-:Y:S01]  /*36560*/  IMAD.WIDE R230, R2.reuse, 0x4, R224 ;  /* 0x0000000402e67825 */ /* 0x040fe200078e02e0 */
[----:B------:R-:W4:Y:S03]  /*36570*/  LDL.LU R238, [R1+0x4b0] ;  /* 0x0004b00001ee7983 */ /* 0x000f260000300800 */
[----:B------:R-:W-:-:S06]  /*36580*/  IMAD.WIDE R232, R2, 0x4, R222 ;  /* 0x0000000402e87825 */ /* 0x000fcc00078e02de */
[----:B------:R1:W-:Y:S04]  /*36590*/  @P4 STG.E [R230.64], R246 ;  /* 0x000000f6e6004986 */ /* 0x0003e8000c10190a */
[----:B------:R1:W-:Y:S04]  /*365a0*/  @P6 STG.E [R232.64], R236 ;  /* 0x000000ece8006986 */ /* 0x0003e8000c10190a */
[----:B-1----:R-:W4:Y:S04]  /*365b0*/  LDL.LU R246, [R1+0x450] ;  /* 0x0004500001f67983 */ /* 0x002f280000300800 */
[----:B------:R-:W4:Y:S01]  /*365c0*/  LDL.LU R236, [R1+0x430] ;  /* 0x0004300001ec7983 */ /* 0x000f220000300800 */
[----:B------:R-:W-:-:S02]  /*365d0*/  ISETP.LT.AND P3, PT, R159, c[0x0][0x178], !P1 ;  /* 0x00005e009f007a0c */ /* 0x000fc40004f61270 */
[----:B------:R-:W-:Y:S02]  /*365e0*/  ISETP.LT.AND P5, PT, R71, c[0x0][0x178], !P1 ;  /* 0x00005e0047007a0c */ /* 0x000fe40004fa1270 */
[----:B------:R-:W-:Y:S02]  /*365f0*/  ISETP.LT.AND P1, PT, R248, c[0x0][0x178], !P1 ;  /* 0x00005e00f8007a0c */ /* 0x000fe40004f21270 */
[----:B------:R-:W-:Y:S01]  /*36600*/  ISETP.GE.AND P2, PT, R234, c[0x0][0x17c], PT ;  /* 0x00005f00ea007a0c */ /* 0x000fe20003f46270 */
[----:B------:R-:W-:-:S03]  /*36610*/  IMAD.WIDE R232, R2, 0x4, R220 ;  /* 0x0000000402e87825 */ /* 0x000fc600078e02dc */
[----:B------:R-:W-:Y:S01]  /*36620*/  ISETP.LT.AND P0, PT, R252, c[0x0][0x178], !P2 ;  /* 0x00005e00fc007a0c */ /* 0x000fe20005701270 */
[C---:B------:R-:W-:Y:S01]  /*36630*/  IMAD.WIDE R230, R2.reuse, 0x4, R142 ;  /* 0x0000000402e67825 */ /* 0x040fe200078e028e */
[----:B------:R-:W-:Y:S02]  /*36640*/  ISETP.LT.AND P4, PT, R195, c[0x0][0x178], !P2 ;  /* 0x00005e00c3007a0c */ /* 0x000fe40005781270 */
[----:B------:R-:W-:Y:S01]  /*36650*/  ISETP.LT.AND P6, PT, R75, c[0x0][0x178], !P2 ;  /* 0x00005e004b007a0c */ /* 0x000fe200057c1270 */
[C---:B------:R-:W-:Y:S01]  /*36660*/  IMAD.WIDE R228, R2.reuse, 0x4, R140 ;  /* 0x0000000402e47825 */ /* 0x040fe200078e028c */
[----:B------:R-:W-:Y:S01]  /*36670*/  IADD3 R2, R2, c[0x0][0x198], RZ ;  /* 0x0000660002027a10 */ /* 0x000fe20007ffe0ff */
[----:B------:R1:W-:Y:S04]  /*36680*/  @P3 STG.E [R232.64], R250 ;  /* 0x000000fae8003986 */ /* 0x0003e8000c10190a */
[----:B--2---:R2:W-:Y:S04]  /*36690*/  @P5 STG.E [R230.64], R241 ;  /* 0x000000f1e6005986 */ /* 0x0045e8000c10190a */
[----:B------:R3:W-:Y:S04]  /*366a0*/  @P1 STG.E [R228.64], R240 ;  /* 0x000000f0e4001986 */ /* 0x0007e8000c10190a */
[----:B-1----:R-:W4:Y:S01]  /*366b0*/  LDL.LU R250, [R1+0x3f0] ;  /* 0x0003f00001fa7983 */ /* 0x002f220000300800 */
[----:B------:R-:W-:-:S03]  /*366c0*/  IMAD.WIDE R232, R2, 0x4, R6 ;  /* 0x0000000402e87825 */ /* 0x000fc600078e0206 */
[----:B--2---:R-:W2:Y:S01]  /*366d0*/  LDL.LU R241, [R1+0x3c0] ;  /* 0x0003c00001f17983 */ /* 0x004ea20000300800 */
[----:B------:R-:W-:-:S03]  /*366e0*/  IMAD.WIDE R230, R2, 0x4, R226 ;  /* 0x0000000402e67825 */ /* 0x000fc600078e02e2 */
[----:B---3--:R-:W3:Y:S01]  /*366f0*/  LDL.LU R240, [R1+0x524] ;  /* 0x0005240001f07983 */ /* 0x008ee20000300800 */
[----:B------:R-:W-:-:S03]  /*36700*/  IMAD.WIDE R228, R2, 0x4, R4 ;  /* 0x0000000402e47825 */ /* 0x000fc600078e0204 */
[----:B------:R-:W3:Y:S04]  /*36710*/  LDL.LU R235, [R1+0x1314] ;  /* 0x0013140001eb7983 */ /* 0x000ee80000300800 */
        /* <DEDUP_REMOVED lines=8> */
[----:B------:R-:W-:Y:S01]  /*367a0*/  ISETP.LT.AND P3, PT, R159, c[0x0][0x178], !P2 ;  /* 0x00005e009f007a0c */ /* 0x000fe20005761270 */
[C---:B------:R-:W-:Y:S01]  /*367b0*/  IMAD.WIDE R228, R2.reuse, 0x4, R224 ;  /* 0x0000000402e47825 */ /* 0x040fe200078e02e0 */
[----:B------:R-:W4:Y:S03]  /*367c0*/  LDL.LU R237, [R1+0x4b4] ;  /* 0x0004b40001ed7983 */ /* 0x000f260000300800 */
[----:B------:R-:W-:-:S04]  /*367d0*/  IMAD.WIDE R230, R2, 0x4, R222 ;  /* 0x0000000402e67825 */ /* 0x000fc800078e02de */
[----:B------:R-:W-:Y:S01]  /*367e0*/  IMAD.WIDE R232, R2, 0x4, R220 ;  /* 0x0000000402e87825 */ /* 0x000fe200078e02dc */
[----:B------:R1:W-:Y:S04]  /*367f0*/  @P5 STG.E [R228.64], R238 ;  /* 0x000000eee4005986 */ /* 0x0003e8000c10190a */
[----:B------:R-:W-:Y:S04]  /*36800*/  @P1 STG.E [R230.64], R246 ;  /* 0x000000f6e6001986 */ /* 0x000fe8000c10190a */
[----:B------:R1:W-:Y:S04]  /*36810*/  @P3 STG.E [R232.64], R236 ;  /* 0x000000ece8003986 */ /* 0x0003e8000c10190a */
[----:B-1----:R-:W4:Y:S04]  /*36820*/  LDL.LU R238, [R1+0x454] ;  /* 0x0004540001ee7983 */ /* 0x002f280000300800 */
[----:B------:R-:W4:Y:S01]  /*36830*/  LDL.LU R236, [R1+0x434] ;  /* 0x0004340001ec7983 */ /* 0x000f220000300800 */
[----:B------:R-:W-:-:S02]  /*36840*/  ISETP.GE.AND P0, PT, R3, c[0x0][0x17c], PT ;  /* 0x00005f0003007a0c */ /* 0x000fc40003f06270 */
[----:B------:R-:W-:Y:S02]  /*36850*/  ISETP.LT.AND P4, PT, R71, c[0x0][0x178], !P2 ;  /* 0x00005e0047007a0c */ /* 0x000fe40005781270 */
[----:B------:R-:W-:Y:S02]  /*36860*/  ISETP.LT.AND P2, PT, R248, c[0x0][0x178], !P2 ;  /* 0x00005e00f8007a0c */ /* 0x000fe40005741270 */
[----:B------:R-:W-:Y:S02]  /*36870*/  ISETP.LT.AND P6, PT, R252, c[0x0][0x178], !P0 ;  /* 0x00005e00fc007a0c */ /* 0x000fe400047c1270 */
[C---:B------:R-:W-:Y:S01]  /*36880*/  IADD3 R234, R2.reuse, c[0x0][0x198], RZ ;  /* 0x0000660002ea7a10 */ /* 0x040fe20007ffe0ff */
[C---:B------:R-:W-:Y:S01]  /*36890*/  IMAD.WIDE R228, R2.reuse, 0x4, R142 ;  /* 0x0000000402e47825 */ /* 0x040fe200078e028e */
[----:B------:R-:W-:Y:S02]  /*368a0*/  ISETP.LT.AND P5, PT, R195, c[0x0][0x178], !P0 ;  /* 0x00005e00c3007a0c */ /* 0x000fe400047a1270 */
[----:B------:R-:W-:Y:S01]  /*368b0*/  ISETP.LT.AND P3, PT, R75, c[0x0][0x178], !P0 ;  /* 0x00005e004b007a0c */ /* 0x000fe20004761270 */
[----:B------:R-:W-:-:S04]  /*368c0*/  IMAD.WIDE R2, R2, 0x4, R140 ;  /* 0x0000000402027825 */ /* 0x000fc800078e028c */
[C---:B------:R-:W-:Y:S01]  /*368d0*/  IMAD.WIDE R230, R234.reuse, 0x4, R4 ;  /* 0x00000004eae67825 */ /* 0x040fe200078e0204 */
[----:B------:R1:W-:Y:S04]  /*368e0*/  @P4 STG.E [R228.64], R250 ;  /* 0x000000fae4004986 */ /* 0x0003e8000c10190a */
[----:B--2---:R2:W-:Y:S04]  /*368f0*/  @P2 STG.E [R2.64], R241 ;  /* 0x000000f102002986 */ /* 0x0045e8000c10190a */
[----:B---3--:R3:W-:Y:S01]  /*36900*/  @P6 STG.E [R230.64], R240 ;  /* 0x000000f0e6006986 */ /* 0x0087e2000c10190a */
[----:B-1----:R-:W-:-:S04]  /*36910*/  IMAD.WIDE R228, R234, 0x4, R6 ;  /* 0x00000004eae47825 */ /* 0x002fc800078e0206 */
[----:B--2---:R-:W-:Y:S01]  /*36920*/  IMAD.WIDE R2, R234, 0x4, R226 ;  /* 0x00000004ea027825 */ /* 0x004fe200078e02e2 */
[----:B---3--:R-:W2:Y:S04]  /*36930*/  LDL.LU R240, [R1+0x3c4] ;  /* 0x0003c40001f07983 */ /* 0x008ea80000300800 */
[----:B------:R-:W3:Y:S04]  /*36940*/  LDL.LU R241, [R1+0x348] ;  /* 0x0003480001f17983 */ /* 0x000ee80000300800 */
[----:B------:R-:W-:Y:S04]  /*36950*/  @P5 STG.E [R2.64], R249 ;  /* 0x000000f902005986 */ /* 0x000fe8000c10190a */
[----:B----4-:R1:W-:Y:S04]  /*36960*/  @P3 STG.E [R228.64], R244 ;  /* 0x000000f4e4003986 */ /* 0x0103e8000c10190a */
[----:B-1----:R-:W4:Y:S04]  /*36970*/  LDL.LU R244, [R1+0x308] ;  /* 0x0003080001f47983 */ /* 0x002f280000300800 */
[----:B------:R-:W4:Y:S04]  /*36980*/  LDL.LU R246, [R1+0x2e8] ;  /* 0x0002e80001f67983 */ /* 0x000f280000300800 */
[----:B------:R-:W4:Y:S04]  /*36990*/  LDL.LU R250, [R1+0x2b8] ;  /* 0x0002b80001fa7983 */ /* 0x000f280000300800 */
[----:B------:R-:W4:Y:S01]  /*369a0*/  LDL.LU R249, [R1+0x298] ;  /* 0x0002980001f97983 */ /* 0x000f220000300800 */
[----:B------:R-:W-:-:S02]  /*369b0*/  ISETP.LT.AND P2, PT, R35, c[0x0][0x178], !P0 ;  /* 0x00005e0023007a0c */ /* 0x000fc40004741270 */
[----:B------:R-:W-:Y:S02]  /*369c0*/  ISETP.LT.AND P4, PT, R31, c[0x0][0x178], !P0 ;  /* 0x00005e001f007a0c */ /* 0x000fe40004781270 */
[----:B------:R-:W-:Y:S02]  /*369d0*/  ISETP.LT.AND P5, PT, R159, c[0x0][0x178], !P0 ;  /* 0x00005e009f007a0c */ /* 0x000fe400047a1270 */
[----:B------:R-:W-:Y:S01]  /*369e0*/  ISETP.LT.AND P6, PT, R71, c[0x0][0x178], !P0 ;  /* 0x00005e0047007a0c */ /* 0x000fe200047c1270 */
[----:B------:R-:W-:-:S04]  /*369f0*/  IMAD.WIDE R2, R234, 0x4, R224 ;  /* 0x00000004ea027825 */ /* 0x000fc800078e02e0 */
[----:B------:R-:W-:-:S04]  /*36a00*/  IMAD.WIDE R228, R234, 0x4, R222 ;  /* 0x00000004eae47825 */ /* 0x000fc800078e02de */
[C---:B------:R-:W-:Y:S01]  /*36a10*/  IMAD.WIDE R230, R234.reuse, 0x4, R220 ;  /* 0x00000004eae67825 */ /* 0x040fe200078e02dc */
[----:B------:R1:W-:Y:S03]  /*36a20*/  @P2 STG.E [R2.64], R237 ;  /* 0x000000ed02002986 */ /* 0x0003e6000c10190a */
[----:B------:R-:W-:Y:S01]  /*36a30*/  IMAD.WIDE R232, R234, 0x4, R142 ;  /* 0x00000004eae87825 */ /* 0x000fe200078e028e */
[----:B------:R-:W-:Y:S04]  /*36a40*/  @P4 STG.E [R228.64], R238 ;  /* 0x000000eee4004986 */ /* 0x000fe8000c10190a */
[----:B------:R1:W-:Y:S04]  /*36a50*/  @P5 STG.E [R230.64], R236 ;  /* 0x000000ece6005986 */ /* 0x0003e8000c10190a */
[----:B-1----:R-:W4:Y:S04]  /*36a60*/  LDL.LU R237, [R1+0x1318] ;  /* 0x0013180001ed7983 */ /* 0x002f280000300800 */
[----:B------:R1:W-:Y:S04]  /*36a70*/  @P6 STG.E [R232.64], R245 ;  /* 0x000000f5e8006986 */ /* 0x0003e8000c10190a */
[----:B------:R-:W4:Y:S04]  /*36a80*/  LDL.LU R236, [R1+0x278] ;  /* 0x0002780001ec7983 */ /* 0x000f280000300800 */
[----:B-1----:R-:W4:Y:S01]  /*36a90*/  LDL.LU R245, [R1+0x108] ;  /* 0x0001080001f57983 */ /* 0x002f220000300800 */
[----:B------:R-:W-:-:S02]  /*36aa0*/  ISETP.GE.AND P1, PT, R235, c[0x0][0x17c], PT ;  /* 0x00005f00eb007a0c */ /* 0x000fc40003f26270 */
[----:B------:R-:W-:Y:S02]  /*36ab0*/  ISETP.LT.AND P0, PT, R248, c[0x0][0x178], !P0 ;  /* 0x00005e00f8007a0c */ /* 0x000fe40004701270 */
[----:B------:R-:W-:Y:S02]  /*36ac0*/  ISETP.LT.AND P3, PT, R252, c[0x0][0x178], !P1 ;  /* 0x00005e00fc007a0c */ /* 0x000fe40004f61270 */
[C---:B------:R-:W-:Y:S02]  /*36ad0*/  IADD3 R235, R234.reuse, c[0x0][0x198], RZ ;  /* 0x00006600eaeb7a10 */ /* 0x040fe40007ffe0ff */
[----:B------:R-:W-:Y:S01]  /*36ae0*/  ISETP.LT.AND P2, PT, R195, c[0x0][0x178], !P1 ;  /* 0x00005e00c3007a0c */ /* 0x000fe20004f41270 */
[----:B------:R-:W-:Y:S01]  /*36af0*/  IMAD.WIDE R2, R234, 0x4, R140 ;  /* 0x00000004ea027825 */ /* 0x000fe200078e028c */
[----:B------:R-:W-:Y:S02]  /*36b00*/  ISETP.LT.AND P4, PT, R75, c[0x0][0x178], !P1 ;  /* 0x00005e004b007a0c */ /* 0x000fe40004f81270 */
[----:B------:R-:W-:Y:S01]  /*36b10*/  ISETP.LT.AND P5, PT, R35, c[0x0][0x178], !P1 ;  /* 0x00005e0023007a0c */ /* 0x000fe20004fa1270 */
[----:B------:R-:W-:Y:S01]  /*36b20*/  IMAD.WIDE R228, R235, 0x4, R4 ;  /* 0x00000004ebe47825 */ /* 0x000fe200078e0204 */
[----:B------:R-:W-:Y:S01]  /*36b30*/  ISETP.LT.AND P6, PT, R31, c[0x0][0x178], !P1 ;  /* 0x00005e001f007a0c */ /* 0x000fe20004fc1270 */
[----:B--2---:R1:W-:Y:S02]  /*36b40*/  @P0 STG.E [R2.64], R240 ;  /* 0x000000f002000986 */ /* 0x0043e4000c10190a */
[----:B------:R-:W-:-:S02]  /*36b50*/  IMAD.WIDE R230, R235, 0x4, R224 ;  /* 0x00000004ebe67825 */ /* 0x000fc400078e02e0 */
[----:B---3--:R2:W-:Y:S02]  /*36b60*/  @P3 STG.E [R228.64], R241 ;  /* 0x000000f1e4003986 */ /* 0x0085e4000c10190a */
[----:B------:R-:W-:-:S04]  /*36b70*/  IMAD.WIDE R232, R235, 0x4, R222 ;  /* 0x00000004ebe87825 */ /* 0x000fc800078e02de */
[C---:B-1----:R-:W-:Y:S01]  /*36b80*/  IMAD.WIDE R2, R235.reuse, 0x4, R226 ;  /* 0x00000004eb027825 */ /* 0x042fe200078e02e2 */
[----:B------:R-:W3:Y:S03]  /*36b90*/  LDL.LU R240, [R1+0x30c] ;  /* 0x00030c0001f07983 */ /* 0x000ee60000300800 */
[----:B--2---:R-:W-:Y:S01]  /*36ba0*/  IMAD.WIDE R228, R235, 0x4, R6 ;  /* 0x00000004ebe47825 */ /* 0x004fe200078e0206 */
[----:B------:R-:W2:Y:S04]  /*36bb0*/  LDL.LU R238, [R1+0x98] ;  /* 0x0000980001ee7983 */ /* 0x000ea80000300800 */
[----:B------:R-:W3:Y:S04]  /*36bc0*/  LDL.LU R241, [R1+0x34c] ;  /* 0x00034c0001f17983 */ /* 0x000ee80000300800 */
[----:B------:R-:W3:Y:S04]  /*36bd0*/  LDL.LU R234, [R1+0x131c] ;  /* 0x00131c0001ea7983 */ /* 0x000ee80000300800 */
[----:B----4-:R1:W-:Y:S04]  /*36be0*/  @P2 STG.E [R2.64], R244 ;  /* 0x000000f402002986 */ /* 0x0103e8000c10190a */
[----:B------:R-:W-:Y:S04]  /*36bf0*/  @P4 STG.E [R228.64], R246 ;  /* 0x000000f6e4004986 */ /* 0x000fe8000c10190a */
[----:B------:R-:W-:Y:S04]  /*36c00*/  @P5 STG.E [R230.64], R250 ;  /* 0x000000fae6005986 */ /* 0x000fe8000c10190a */
[----:B-1----:R-:W4:Y:S04]  /*36c10*/  LDL.LU R244, [R1+0x9c] ;  /* 0x00009c0001f47983 */ /* 0x002f280000300800 */
[----:B------:R1:W-:Y:S04]  /*36c20*/  @P6 STG.E [R232.64], R249 ;  /* 0x000000f9e8006986 */ /* 0x0003e8000c10190a */
[----:B-1----:R-:W4:Y:S01]  /*36c30*/  LDL.LU R249, [R1+0x2ec] ;  /* 0x0002ec0001f97983 */ /* 0x002f220000300800 */
[----:B------:R-:W-:-:S02]  /*36c40*/  ISETP.LT.AND P0, PT, R159, c[0x0][0x178], !P1 ;  /* 0x00005e009f007a0c */ /* 0x000fc40004f01270 */
[----:B------:R-:W-:Y:S01]  /*36c50*/  ISETP.LT.AND P3, PT, R71, c[0x0][0x178], !P1 ;  /* 0x00005e0047007a0c */ /* 0x000fe20004f61270 */
[C---:B------:R-:W-:Y:S01]  /*36c60*/  IMAD.WIDE R2, R235.reuse, 0x4, R220 ;  /* 0x00000004eb027825 */ /* 0x040fe200078e02dc */
[----:B------:R-:W4:Y:S03]  /*36c70*/  LDL.LU R246, [R1+0x2bc] ;  /* 0x0002bc0001f67983 */ /* 0x000f260000300800 */
[----:B------:R-:W-:Y:S01]  /*36c80*/  IMAD.WIDE R228, R235, 0x4, R142 ;  /* 0x00000004ebe47825 */ /* 0x000fe200078e028e */
[----:B------:R-:W4:Y:S05]  /*36c90*/  LDL.LU R250, [R1+0x29c] ;  /* 0x00029c0001fa7983 */ /* 0x000f2a0000300800 */
[----:B------:R1:W-:Y:S04]  /*36ca0*/  @P0 STG.E [R2.64], R236 ;  /* 0x000000ec02000986 */ /* 0x0003e8000c10190a */
[----:B------:R1:W-:Y:S04]  /*36cb0*/  @P3 STG.E [R228.64], R245 ;  /* 0x000000f5e4003986 */ /* 0x0003e8000c10190a */
[----:B-1----:R-:W4:Y:S04]  /*36cc0*/  LDL.LU R236, [R1+0x27c] ;  /* 0x00027c0001ec7983 */ /* 0x002f280000300800 */
[----:B------:R-:W4:Y:S01]  /*36cd0*/  LDL.LU R245, [R1+0x10c] ;  /* 0x00010c0001f57983 */ /* 0x000f220000300800 */
[----:B------:R-:W-:-:S02]  /*36ce0*/  ISETP.GE.AND P2, PT, R237, c[0x0][0x17c], PT ;  /* 0x00005f00ed007a0c */ /* 0x000fc40003f46270 */
[----:B------:R-:W-:Y:S02]  /*36cf0*/  ISETP.LT.AND P1, PT, R248, c[0x0][0x178], !P1 ;  /* 0x00005e00f8007a0c */ /* 0x000fe40004f21270 */
[----:B------:R-:W-:Y:S02]  /*36d00*/  ISETP.LT.AND P4, PT, R252, c[0x0][0x178], !P2 ;  /* 0x00005e00fc007a0c */ /* 0x000fe40005781270 */
[----:B------:R-:W-:Y:S02]  /*36d10*/  ISETP.LT.AND P5, PT, R195, c[0x0][0x178], !P2 ;  /* 0x00005e00c3007a0c */ /* 0x000fe400057a1270 */
[----:B------:R-:W-:Y:S02]  /*36d20*/  IADD3 R2, R235, c[0x0][0x198], RZ ;  /* 0x00006600eb027a10 */ /* 0x000fe40007ffe0ff */
[----:B------:R-:W-:Y:S01]  /*36d30*/  ISETP.LT.AND P0, PT, R75, c[0x0][0x178], !P2 ;  /* 0x00005e004b007a0c */ /* 0x000fe20005701270 */
[----:B------:R-:W-:-:S04]  /*36d40*/  IMAD.WIDE R228, R235, 0x4, R140 ;  /* 0x00000004ebe47825 */ /* 0x000fc800078e028c */
[----:B------:R-:W-:-:S04]  /*36d50*/  IMAD.WIDE R230, R2, 0x4, R4 ;  /* 0x0000000402e67825 */ /* 0x000fc800078e0204 */
[C---:B------:R-:W-:Y:S01]  /*36d60*/  IMAD.WIDE R232, R2.reuse, 0x4, R226 ;  /* 0x0000000402e87825 */ /* 0x040fe200078e02e2 */
[----:B--2---:R1:W-:Y:S04]  /*36d70*/  @P1 STG.E [R228.64], R238 ;  /* 0x000000eee4001986 */ /* 0x0043e8000c10190a */
[----:B---3--:R2:W-:Y:S04]  /*36d80*/  @P4 STG.E [R230.64], R241 ;  /* 0x000000f1e6004986 */ /* 0x0085e8000c10190a */
[----:B------:R3:W-:Y:S01]  /*36d90*/  @P5 STG.E [R232.64], R240 ;  /* 0x000000f0e8005986 */ /* 0x0007e2000c10190a */
[----:B-1----:R-:W-:-:S03]  /*36da0*/  IMAD.WIDE R228, R2, 0x4, R6 ;  /* 0x0000000402e47825 */ /* 0x002fc600078e0206 */
[----:B--2---:R-:W2:Y:S04]  /*36db0*/  LDL.LU R241, [R1+0x428] ;  /* 0x0004280001f17983 */ /* 0x004ea80000300800 */
[----:B------:R-:W2:Y:S04]  /*36dc0*/  LDL.LU R3, [R1+0x1320] ;  /* 0x0013200001037983 */ /* 0x000ea80000300800 */
[----:B---3--:R-:W3:Y:S04]  /*36dd0*/  LDL.LU R240, [R1+0x3e8] ;  /* 0x0003e80001f07983 */ /* 0x008ee80000300800 */
        /* <DEDUP_REMOVED lines=9> */
[----:B------:R-:W-:-:S04]  /*36e70*/  IMAD.WIDE R232, R2, 0x4, R222 ;  /* 0x0000000402e87825 */ /* 0x000fc800078e02de */
[----:B------:R1:W-:Y:S01]  /*36e80*/  @P3 STG.E [R230.64], R246 ;  /* 0x000000f6e6003986 */ /* 0x0003e2000c10190a */
[----:B------:R-:W-:-:S03]  /*36e90*/  IMAD.WIDE R228, R2, 0x4, R220 ;  /* 0x0000000402e47825 */ /* 0x000fc600078e02dc */
[----:B------:R1:W-:Y:S04]  /*36ea0*/  @P6 STG.E [R232.64], R250 ;  /* 0x000000fae8006986 */ /* 0x0003e8000c10190a */
[----:B------:R1:W-:Y:S02]  /*36eb0*/  @P4 STG.E [R228.64], R236 ;  /* 0x000000ece4004986 */ /* 0x0003e4000c10190a */
[C---:B-1----:R-:W-:Y:S02]  /*36ec0*/  IMAD.WIDE R230, R2.reuse, 0x4, R142 ;  /* 0x0000000402e67825 */ /* 0x042fe400078e028e */
[----:B------:R-:W4:Y:S02]  /*36ed0*/  LDL.LU R246, [R1+0x2f8] ;  /* 0x0002f80001f67983 */ /* 0x000f240000300800 */
[----:B------:R-:W-:-:S02]  /*36ee0*/  IMAD.WIDE R232, R2, 0x4, R140 ;  /* 0x0000000402e87825 */ /* 0x000fc400078e028c */
[----:B------:R-:W4:Y:S04]  /*36ef0*/  LDL.LU R250, [R1+0x2d8] ;  /* 0x0002d80001fa7983 */ /* 0x000f280000300800 */
[----:B------:R1:W-:Y:S04]  /*36f00*/  @P5 STG.E [R230.64], R245 ;  /* 0x000000f5e6005986 */ /* 0x0003e8000c10190a */
[----:B------:R-:W4:Y:S04]  /*36f10*/  LDL.LU R236, [R1+0x258] ;  /* 0x0002580001ec7983 */ /* 0x000f280000300800 */
[----:B------:R1:W-:Y:S04]  /*36f20*/  @P2 STG.E [R232.64], R244 ;  /* 0x000000f4e8002986 */ /* 0x0003e8000c10190a */
[----:B-1----:R-:W4:Y:S04]  /*36f30*/  LDL.LU R245, [R1+0x238] ;  /* 0x0002380001f57983 */ /* 0x002f280000300800 */
[----:B------:R-:W4:Y:S01]  /*36f40*/  LDL.LU R244, [R1+0x42c] ;  /* 0x00042c0001f47983 */ /* 0x000f220000300800 */
[----:B------:R-:W-:-:S02]  /*36f50*/  ISETP.GE.AND P1, PT, R234, c[0x0][0x17c], PT ;  /* 0x00005f00ea007a0c */ /* 0x000fc40003f26270 */
[----:B------:R-:W-:Y:S01]  /*36f60*/  IADD3 R2, R2, c[0x0][0x198], RZ ;  /* 0x0000660002027a10 */ /* 0x000fe20007ffe0ff */
[----:B------:R-:W4:Y:S01]  /*36f70*/  LDL.LU R235, [R1+0x1324] ;  /* 0x0013240001eb7983 */ /* 0x000f220000300800 */
[----:B------:R-:W-:Y:S02]  /*36f80*/  ISETP.LT.AND P0, PT, R252, c[0x0][0x178], !P1 ;  /* 0x00005e00fc007a0c */ /* 0x000fe40004f01270 */
[----:B------:R-:W-:Y:S02]  /*36f90*/  ISETP.LT.AND P3, PT, R195, c[0x0][0x178], !P1 ;  /* 0x00005e00c3007a0c */ /* 0x000fe40004f61270 */
[----:B------:R-:W-:Y:S01]  /*36fa0*/  ISETP.LT.AND P6, PT, R75, c[0x0][0x178], !P1 ;  /* 0x00005e004b007a0c */ /* 0x000fe20004fc1270 */
[----:B------:R-:W-:-:S04]  /*36fb0*/  IMAD.WIDE R228, R2, 0x4, R4 ;  /* 0x0000000402e47825 */ /* 0x000fc800078e0204 */
[----:B------:R-:W-:-:S04]  /*36fc0*/  IMAD.WIDE R230, R2, 0x4, R226 ;  /* 0x0000000402e67825 */ /* 0x000fc800078e02e2 */
[----:B------:R-:W-:Y:S01]  /*36fd0*/  IMAD.WIDE R232, R2, 0x4, R6 ;  /* 0x0000000402e87825 */ /* 0x000fe200078e0206 */
[----:B--2---:R1:W-:Y:S04]  /*36fe0*/  @P0 STG.E [R228.64], R241 ;  /* 0x000000f1e4000986 */ /* 0x0043e8000c10190a */
[----:B---3--:R2:W-:Y:S04]  /*36ff0*/  @P3 STG.E [R230.64], R240 ;  /* 0x000000f0e6003986 */ /* 0x0085e8000c10190a */
[----:B-1----:R-:W3:Y:S04]  /*37000*/  LDL.LU R241, [R1+0x25c] ;  /* 0x00025c0001f17983 */ /* 0x002ee80000300800 */
[----:B--2---:R-:W2:Y:S04]  /*37010*/  LDL.LU R240, [R1+0x3ec] ;  /* 0x0003ec0001f07983 */ /* 0x004ea80000300800 */
[----:B----4-:R1:W-:Y:S04]  /*37020*/  @P6 STG.E [R232.64], R249 ;  /* 0x000000f9e8006986 */ /* 0x0103e8000c10190a */
[----:B-1----:R-:W4:Y:S01]  /*37030*/  LDL.LU R249, [R1+0x3bc] ;  /* 0x0003bc0001f97983 */ /* 0x002f220000300800 */
[----:B------:R-:W-:-:S02]  /*37040*/  ISETP.LT.AND P5, PT, R35, c[0x0][0x178], !P1 ;  /* 0x00005e0023007a0c */ /* 0x000fc40004fa1270 */
[----:B------:R-:W-:Y:S02]  /*37050*/  ISETP.LT.AND P2, PT, R31, c[0x0][0x178], !P1 ;  /* 0x00005e001f007a0c */ /* 0x000fe40004f41270 */
[----:B------:R-:W-:Y:S01]  /*37060*/  ISETP.LT.AND P4, PT, R159, c[0x0][0x178], !P1 ;  /* 0x00005e009f007a0c */ /* 0x000fe20004f81270 */
[----:B------:R-:W-:Y:S01]  /*37070*/  IMAD.WIDE R228, R2, 0x4, R224 ;  /* 0x0000000402e47825 */ /* 0x000fe200078e02e0 */
[----:B------:R-:W-:Y:S01]  /*37080*/  ISETP.GE.AND P0, PT, R3, c[0x0][0x17c], PT ;  /* 0x00005f0003007a0c */ /* 0x000fe20003f06270 */
[----:B------:R-:W3:Y:S01]  /*37090*/  LDL.LU R237, [R1+0x33c] ;  /* 0x00033c0001ed7983 */ /* 0x000ee20000300800 */
[----:B------:R-:W-:Y:S02]  /*370a0*/  ISETP.LT.AND P3, PT, R71, c[0x0][0x178], !P1 ;  /* 0x00005e0047007a0c */ /* 0x000fe40004f61270 */
[----:B------:R-:W-:Y:S02]  /*370b0*/  ISETP.LT.AND P1, PT, R248, c[0x0][0x178], !P1 ;  /* 0x00005e00f8007a0c */ /* 0x000fe40004f21270 */
[----:B------:R-:W-:Y:S01]  /*370c0*/  ISETP.LT.AND P6, PT, R252, c[0x0][0x178], !P0 ;  /* 0x00005e00fc007a0c */ /* 0x000fe200047c1270 */
[C---:B------:R-:W-:Y:S01]  /*370d0*/  IMAD.WIDE R230, R2.reuse, 0x4, R222 ;  /* 0x0000000402e67825 */ /* 0x040fe200078e02de */
[C---:B------:R-:W-:Y:S01]  /*370e0*/  IADD3 R234, R2.reuse, c[0x0][0x198], RZ ;  /* 0x0000660002ea7a10 */ /* 0x040fe20007ffe0ff */
[----:B------:R1:W-:Y:S02]  /*370f0*/  @P5 STG.E [R228.64], R238 ;  /* 0x000000eee4005986 */ /* 0x0003e4000c10190a */
[----:B------:R-:W-:-:S02]  /*37100*/  IMAD.WIDE R232, R2, 0x4, R220 ;  /* 0x0000000402e87825 */ /* 0x000fc400078e02dc */
[----:B------:R1:W-:Y:S04]  /*37110*/  @P2 STG.E [R230.64], R246 ;  /* 0x000000f6e6002986 */ /* 0x0003e8000c10190a */
[----:B-1----:R-:W3:Y:S01]  /*37120*/  LDL.LU R238, [R1+0x2fc] ;  /* 0x0002fc0001ee7983 */ /* 0x002ee20000300800 */
[----:B------:R-:W-:-:S03]  /*37130*/  IMAD.WIDE R228, R2, 0x4, R142 ;  /* 0x0000000402e47825 */ /* 0x000fc600078e028e */
[----:B------:R-:W3:Y:S01]  /*37140*/  LDL.LU R246, [R1+0x2dc] ;  /* 0x0002dc0001f67983 */ /* 0x000ee20000300800 */
[----:B------:R-:W-:-:S04]  /*37150*/  IMAD.WIDE R2, R2, 0x4, R140 ;  /* 0x0000000402027825 */ /* 0x000fc800078e028c */
[----:B------:R-:W-:Y:S01]  /*37160*/  IMAD.WIDE R230, R234, 0x4, R4 ;  /* 0x00000004eae67825 */ /* 0x000fe200078e0204 */
[----:B------:R-:W-:Y:S04]  /*37170*/  @P4 STG.E [R232.64], R250 ;  /* 0x000000fae8004986 */ /* 0x000fe8000c10190a */
[----:B------:R-:W-:Y:S04]  /*37180*/  @P3 STG.E [R228.64], R236 ;  /* 0x000000ece4003986 */ /* 0x000fe8000c10190a */
[----:B------:R-:W-:Y:S04]  /*37190*/  @P1 STG.E [R2.64], R245 ;  /* 0x000000f502001986 */ /* 0x000fe8000c10190a */
[----:B------:R1:W-:Y:S04]  /*371a0*/  @P6 STG.E [R230.64], R244 ;  /* 0x000000f4e6006986 */ /* 0x0003e8000c10190a */
[----:B-1----:R-:W3:Y:S04]  /*371b0*/  LDL.LU R244, [R1+0x23c] ;  /* 0x00023c0001f47983 */ /* 0x002ee80000300800 */
[----:B------:R-:W3:Y:S01]  /*371c0*/  LDL.LU R245, [R1+0x4c8] ;  /* 0x0004c80001f57983 */ /* 0x000ee20000300800 */
[----:B------:R-:W-:-:S02]  /*371d0*/  ISETP.LT.AND P5, PT, R195, c[0x0][0x178], !P0 ;  /* 0x00005e00c3007a0c */ /* 0x000fc400047a1270 */
[----:B------:R-:W-:Y:S01]  /*371e0*/  ISETP.LT.AND P4, PT, R75, c[0x0][0x178], !P0 ;  /* 0x00005e004b007a0c */ /* 0x000fe20004781270 */
[----:B------:R-:W-:-:S04]  /*371f0*/  IMAD.WIDE R2, R234, 0x4, R226 ;  /* 0x00000004ea027825 */ /* 0x000fc800078e02e2 */
[----:B------:R-:W-:-:S06]  /*37200*/  IMAD.WIDE R228, R234, 0x4, R6 ;  /* 0x00000004eae47825 */ /* 0x000fcc00078e0206 */
[----:B--2---:R1:W-:Y:S04]  /*37210*/  @P5 STG.E [R2.64], R240 ;  /* 0x000000f002005986 */ /* 0x0043e8000c10190a */
[----:B-1----:R-:W2:Y:S04]  /*37220*/  LDL.LU R240, [R1+0x468] ;  /* 0x0004680001f07983 */ /* 0x002ea80000300800 */
[----:B------:R-:W2:Y:S04]  /*37230*/  LDL.LU R250, [R1+0x448] ;  /* 0x0004480001fa7983 */ /* 0x000ea80000300800 */
[----:B------:R-:W2:Y:S04]  /*37240*/  LDL.LU R236, [R1+0x418] ;  /* 0x0004180001ec7983 */ /* 0x000ea80000300800 */
[----:B----4-:R1:W-:Y:S04]  /*37250*/  @P4 STG.E [R228.64], R249 ;  /* 0x000000f9e4004986 */ /* 0x0103e8000c10190a */
[----:B-1----:R-:W4:Y:S01]  /*37260*/  LDL.LU R249, [R1+0x3d8] ;  /* 0x0003d80001f97983 */ /* 0x002f220000300800 */
[----:B------:R-:W-:-:S02]  /*37270*/  ISETP.LT.AND P1, PT, R35, c[0x0][0x178], !P0 ;  /* 0x00005e0023007a0c */ /* 0x000fc40004721270 */
[----:B------:R-:W-:Y:S01]  /*37280*/  ISETP.LT.AND P3, PT, R31, c[0x0][0x178], !P0 ;  /* 0x00005e001f007a0c */ /* 0x000fe20004761270 */
[C---:B------:R-:W-:Y:S01]  /*37290*/  IMAD.WIDE R2, R234.reuse, 0x4, R224 ;  /* 0x00000004ea027825 */ /* 0x040fe200078e02e0 */
[----:B------:R-:W-:Y:S02]  /*372a0*/  ISETP.LT.AND P5, PT, R159, c[0x0][0x178], !P0 ;  /* 0x00005e009f007a0c */ /* 0x000fe400047a1270 */
[----:B------:R-:W-:Y:S01]  /*372b0*/  ISETP.LT.AND P6, PT, R71, c[0x0][0x178], !P0 ;  /* 0x00005e0047007a0c */ /* 0x000fe200047c1270 */
[----:B------:R-:W-:Y:S01]  /*372c0*/  IMAD.WIDE R228, R234, 0x4, R222 ;  /* 0x00000004eae47825 */ /* 0x000fe200078e02de */
[----:B------:R-:W-:Y:S02]  /*372d0*/  ISETP.GE.AND P2, PT, R235, c[0x0][0x17c], PT ;  /* 0x00005f00eb007a0c */ /* 0x000fe40003f46270 */
[----:B------:R-:W-:-:S03]  /*372e0*/  ISETP.LT.AND P0, PT, R248, c[0x0][0x178], !P0 ;  /* 0x00005e00f8007a0c */ /* 0x000fc60004701270 */
[----:B---3--:R1:W-:Y:S01]  /*372f0*/  @P1 STG.E [R2.64], R237 ;  /* 0x000000ed02001986 */ /* 0x0083e2000c10190a */
[----:B------:R-:W-:Y:S01]  /*37300*/  ISETP.LT.AND P4, PT, R252, c[0x0][0x178], !P2 ;  /* 0x00005e00fc007a0c */ /* 0x000fe20005781270 */
[C---:B------:R-:W-:Y:S01]  /*37310*/  IMAD.WIDE R230, R234.reuse, 0x4, R220 ;  /* 0x00000004eae67825 */ /* 0x040fe200078e02dc */
[C---:B------:R-:W-:Y:S01]  /*37320*/  IADD3 R235, R234.reuse, c[0x0][0x198], RZ ;  /* 0x00006600eaeb7a10 */ /* 0x040fe20007ffe0ff */
[----:B------:R3:W-:Y:S02]  /*37330*/  @P3 STG.E [R228.64], R238 ;  /* 0x000000eee4003986 */ /* 0x0007e4000c10190a */
[C---:B------:R-:W-:Y:S02]  /*37340*/  IMAD.WIDE R232, R234.reuse, 0x4, R142 ;  /* 0x00000004eae87825 */ /* 0x040fe400078e028e */
[----:B-1----:R-:W4:Y:S02]  /*37350*/  LDL.LU R237, [R1+0x1328] ;  /* 0x0013280001ed7983 */ /* 0x002f240000300800 */
[----:B------:R-:W-:-:S02]  /*37360*/  IMAD.WIDE R2, R234, 0x4, R140 ;  /* 0x00000004ea027825 */ /* 0x000fc400078e028c */
[----:B---3--:R-:W3:Y:S02]  /*37370*/  LDL.LU R238, [R1+0x3a8] ;  /* 0x0003a80001ee7983 */ /* 0x008ee40000300800 */
[----:B------:R-:W-:Y:S02]  /*37380*/  IMAD.WIDE R228, R235, 0x4, R4 ;  /* 0x00000004ebe47825 */ /* 0x000fe400078e0204 */
[----:B------:R-:W-:Y:S04]  /*37390*/  @P5 STG.E [R230.64], R246 ;  /* 0x000000f6e6005986 */ /* 0x000fe8000c10190a */
[----:B------:R1:W-:Y:S04]  /*373a0*/  @P6 STG.E [R232.64], R241 ;  /* 0x000000f1e8006986 */ /* 0x0003e8000c10190a */
[----:B-1----:R-:W3:Y:S04]  /*373b0*/  LDL.LU R241, [R1+0x318] ;  /* 0x0003180001f17983 */ /* 0x002ee80000300800 */
[----:B------:R1:W-:Y:S04]  /*373c0*/  @P0 STG.E [R2.64], R244 ;  /* 0x000000f402000986 */ /* 0x0003e8000c10190a */
[----:B------:R1:W-:Y:S04]  /*373d0*/  @P4 STG.E [R228.64], R245 ;  /* 0x000000f5e4004986 */ /* 0x0003e8000c10190a */
[----:B-1----:R-:W3:Y:S04]  /*373e0*/  LDL.LU R244, [R1+0x46c] ;  /* 0x00046c0001f47983 */ /* 0x002ee80000300800 */
[----:B------:R-:W3:Y:S04]  /*373f0*/  LDL.LU R246, [R1+0x2c8] ;  /* 0x0002c80001f67983 */ /* 0x000ee80000300800 */
[----:B------:R-:W3:Y:S01]  /*37400*/  LDL.LU R245, [R1+0x4cc] ;  /* 0x0004cc0001f57983 */ /* 0x000ee20000300800 */
[----:B------:R-:W-:-:S02]  /*37410*/  ISETP.LT.AND P1, PT, R195, c[0x0][0x178], !P2 ;  /* 0x00005e00c3007a0c */ /* 0x000fc40005721270 */
[----:B------:R-:W-:Y:S02]  /*37420*/  ISETP.LT.AND P3, PT, R75, c[0x0][0x178], !P2 ;  /* 0x00005e004b007a0c */ /* 0x000fe40005761270 */
[----:B------:R-:W-:Y:S02]  /*37430*/  ISETP.LT.AND P5, PT, R35, c[0x0][0x178], !P2 ;  /* 0x00005e0023007a0c */ /* 0x000fe400057a1270 */
[----:B------:R-:W-:Y:S01]  /*37440*/  ISETP.LT.AND P6, PT, R31, c[0x0][0x178], !P2 ;  /* 0x00005e001f007a0c */ /* 0x000fe200057c1270 */
[C---:B------:R-:W-:Y:S01]  /*37450*/  IMAD.WIDE R2, R235.reuse, 0x4, R226 ;  /* 0x00000004eb027825 */ /* 0x040fe200078e02e2 */
[----:B------:R-:W3:Y:S03]  /*37460*/  LDL.LU R234, [R1+0x132c] ;  /* 0x00132c0001ea7983 */ /* 0x000ee60000300800 */
[----:B------:R-:W-:-:S04]  /*37470*/  IMAD.WIDE R228, R235, 0x4, R6 ;  /* 0x00000004ebe47825 */ /* 0x000fc800078e0206 */
[C---:B------:R-:W-:Y:S01]  /*37480*/  IMAD.WIDE R230, R235.reuse, 0x4, R224 ;  /* 0x00000004ebe67825 */ /* 0x040fe200078e02e0 */
[----:B--2---:R1:W-:Y:S03]  /*37490*/  @P1 STG.E [R2.64], R240 ;  /* 0x000000f002001986 */ /* 0x0043e6000c10190a */
[----:B------:R-:W-:Y:S01]  /*374a0*/  IMAD.WIDE R232, R235, 0x4, R222 ;  /* 0x00000004ebe87825 */ /* 0x000fe200078e02de */
[----:B------:R2:W-:Y:S04]  /*374b0*/  @P3 STG.E [R228.64], R250 ;  /* 0x000000fae4003986 */ /* 0x0005e8000c10190a */
[----:B------:R2:W-:Y:S04]  /*374c0*/  @P5 STG.E [R230.64], R236 ;  /* 0x000000ece6005986 */ /* 0x0005e8000c10190a */
[----:B-1----:R-:W3:Y:S04]  /*374d0*/  LDL.LU R240, [R1+0x2cc] ;  /* 0x0002cc0001f07983 */ /* 0x002ee80000300800 */
[----:B--2---:R-:W2:Y:S04]  /*374e0*/  LDL.LU R250, [R1+0x44c] ;  /* 0x00044c0001fa7983 */ /* 0x004ea80000300800 */
[----:B------:R-:W2:Y:S04]  /*374f0*/  LDL.LU R236, [R1+0x41c] ;  /* 0x00041c0001ec7983 */ /* 0x000ea80000300800 */
[----:B----4-:R1:W-:Y:S04]  /*37500*/  @P6 STG.E [R232.64], R249 ;  /* 0x000000f9e8006986 */ /* 0x0103e8000c10190a */
[----:B-1----:R-:W4:Y:S01]  /*37510*/  LDL.LU R249, [R1+0x3dc] ;  /* 0x0003dc0001f97983 */ /* 0x002f220000300800 */
[----:B------:R-:W-:-:S02]  /*37520*/  ISETP.LT.AND P0, PT, R159, c[0x0][0x178], !P2 ;  /* 0x00005e009f007a0c */ /* 0x000fc40005701270 */
[----:B------:R-:W-:Y:S01]  /*37530*/  ISETP.LT.AND P4, PT, R71, c[0x0][0x178], !P2 ;  /* 0x00005e0047007a0c */ /* 0x000fe20005781270 */
[----:B------:R-:W-:Y:S01]  /*37540*/  IMAD.WIDE R2, R235, 0x4, R220 ;  /* 0x00000004eb027825 */ /* 0x000fe200078e02dc */
[----:B------:R-:W-:-:S03]  /*37550*/  ISETP.LT.AND P2, PT, R248, c[0x0][0x178], !P2 ;  /* 0x00005e00f8007a0c */ /* 0x000fc60005741270 */
[----:B------:R-:W-:Y:S01]  /*37560*/  IMAD.WIDE R228, R235, 0x4, R142 ;  /* 0x00000004ebe47825 */ /* 0x000fe200078e028e */
[----:B------:R-:W-:-:S04]  /*37570*/  ISETP.GE.AND P1, PT, R237, c[0x0][0x17c], PT ;  /* 0x00005f00ed007a0c */ /* 0x000fc80003f26270 */
[----:B------:R-:W-:Y:S01]  /*37580*/  ISETP.LT.AND P3, PT, R252, c[0x0][0x178], !P1 ;  /* 0x00005e00fc007a0c */ /* 0x000fe20004f61270 */
[----:B---3--:R1:W-:Y:S01]  /*37590*/  @P0 STG.E [R2.64], R238 ;  /* 0x000000ee02000986 */ /* 0x0083e2000c10190a */
[----:B------:R-:W-:Y:S02]  /*375a0*/  ISETP.LT.AND P5, PT, R195, c[0x0][0x178], !P1 ;  /* 0x00005e00c3007a0c */ /* 0x000fe40004fa1270 */
[----:B-1----:R-:W-:Y:S01]  /*375b0*/  IADD3 R2, R235, c[0x0][0x198], RZ ;  /* 0x00006600eb027a10 */ /* 0x002fe20007ffe0ff */
[----:B------:R-:W3:Y:S04]  /*375c0*/  LDL.LU R238, [R1+0x3ac] ;  /* 0x0003ac0001ee7983 */ /* 0x000ee80000300800 */
[C---:B------:R-:W-:Y:S01]  /*375d0*/  IMAD.WIDE R230, R2.reuse, 0x4, R4 ;  /* 0x0000000402e67825 */ /* 0x040fe200078e0204 */
[----:B------:R1:W-:Y:S03]  /*375e0*/  @P4 STG.E [R228.64], R241 ;  /* 0x000000f1e4004986 */ /* 0x0003e6000c10190a */
[----:B------:R-:W-:-:S04]  /*375f0*/  IMAD.WIDE R232, R2, 0x4, R226 ;  /* 0x0000000402e87825 */ /* 0x000fc800078e02e2 */
[----:B-1----:R-:W-:Y:S01]  /*37600*/  IMAD.WIDE R228, R235, 0x4, R140 ;  /* 0x00000004ebe47825 */ /* 0x002fe200078e028c */
[----:B------:R-:W3:Y:S04]  /*37610*/  LDL.LU R241, [R1+0x31c] ;  /* 0x00031c0001f17983 */ /* 0x000ee80000300800 */
[----:B------:R-:W-:Y:S04]  /*37620*/  @P2 STG.E [R228.64], R246 ;  /* 0x000000f6e4002986 */ /* 0x000fe8000c10190a */
[----:B------:R-:W-:Y:S04]  /*37630*/  @P3 STG.E [R230.64], R245 ;  /* 0x000000f5e6003986 */ /* 0x000fe8000c10190a */
[----:B------:R1:W-:Y:S04]  /*37640*/  @P5 STG.E [R232.64], R244 ;  /* 0x000000f4e8005986 */ /* 0x0003e8000c10190a */
[----:B-1----:R-:W3:Y:S04]  /*37650*/  LDL.LU R244, [R1+0x528] ;  /* 0x0005280001f47983 */ /* 0x002ee80000300800 */
[----:B------:R-:W3:Y:S04]  /*37660*/  LDL.LU R3, [R1+0x1330] ;  /* 0x0013300001037983 */ /* 0x000ee80000300800 */
[----:B------:R-:W3:Y:S01]  /*37670*/  LDL.LU R245, [R1+0x4e8] ;  /* 0x0004e80001f57983 */ /* 0x000ee20000300800 */
[----:B------:R-:W-:-:S02]  /*37680*/  ISETP.LT.AND P0, PT, R75, c[0x0][0x178], !P1 ;  /* 0x00005e004b007a0c */ /* 0x000fc40004f01270 */
[----:B------:R-:W-:Y:S02]  /*37690*/  ISETP.LT.AND P4, PT, R35, c[0x0][0x178], !P1 ;  /* 0x00005e0023007a0c */ /* 0x000fe40004f81270 */
[----:B------:R-:W-:Y:S01]  /*376a0*/  ISETP.LT.AND P6, PT, R31, c[0x0][0x178], !P1 ;  /* 0x00005e001f007a0c */ /* 0x000fe20004fc1270 */
[C---:B------:R-:W-:Y:S01]  /*376b0*/  IMAD.WIDE R228, R2.reuse, 0x4, R6 ;  /* 0x0000000402e47825 */ /* 0x040fe200078e0206 */
[----:B------:R-:W3:Y:S03]  /*376c0*/  LDL.LU R246, [R1+0x4d8] ;  /* 0x0004d80001f67983 */ /* 0x000ee60000300800 */
[----:B------:R-:W-:-:S04]  /*376d0*/  IMAD.WIDE R230, R2, 0x4, R224 ;  /* 0x0000000402e67825 */ /* 0x000fc800078e02e0 */
[----:B------:R-:W-:Y:S01]  /*376e0*/  IMAD.WIDE R232, R2, 0x4, R222 ;  /* 0x0000000402e87825 */ /* 0x000fe200078e02de */
[----:B--2---:R1:W-:Y:S04]  /*376f0*/  @P0 STG.E [R228.64], R250 ;  /* 0x000000fae4000986 */ /* 0x0043e8000c10190a */
[----:B------:R2:W-:Y:S04]  /*37700*/  @P4 STG.E [R230.64], R236 ;  /* 0x000000ece6004986 */ /* 0x0005e8000c10190a */
        /* <DEDUP_REMOVED lines=8> */
[----:B------:R-:W-:-:S03]  /*37790*/  IMAD.WIDE R228, R2, 0x4, R220 ;  /* 0x0000000402e47825 */ /* 0x000fc600078e02dc */
[----:B------:R-:W-:Y:S01]  /*377a0*/  ISETP.LT.AND P0, PT, R252, c[0x0][0x178], !P2 ;  /* 0x00005e00fc007a0c */ /* 0x000fe20005701270 */
[----:B------:R-:W-:Y:S01]  /*377b0*/  IMAD.WIDE R230, R2, 0x4, R142 ;  /* 0x0000000402e67825 */ /* 0x000fe200078e028e */
[----:B------:R-:W-:-:S03]  /*377c0*/  ISETP.LT.AND P4, PT, R195, c[0x0][0x178], !P2 ;  /* 0x00005e00c3007a0c */ /* 0x000fc60005781270 */
[C---:B------:R-:W-:Y:S01]  /*377d0*/  IMAD.WIDE R232, R2.reuse, 0x4, R140 ;  /* 0x0000000402e87825 */ /* 0x040fe200078e028c */
[----:B------:R-:W-:Y:S01]  /*377e0*/  IADD3 R2, R2, c[0x0][0x198], RZ ;  /* 0x0000660002027a10 */ /* 0x000fe20007ffe0ff */
[----:B---3--:R1:W-:Y:S04]  /*377f0*/  @P3 STG.E [R228.64], R238 ;  /* 0x000000eee4003986 */ /* 0x0083e8000c10190a */
[----:B-1----:R-:W3:Y:S01]  /*37800*/  LDL.LU R238, [R1+0x3f8] ;  /* 0x0003f80001ee7983 */ /* 0x002ee20000300800 */
[----:B------:R-:W-:-:S03]  /*37810*/  IMAD.WIDE R228, R2, 0x4, R4 ;  /* 0x0000000402e47825 */ /* 0x000fc600078e0204 */
[----:B------:R1:W-:Y:S04]  /*37820*/  @P5 STG.E [R230.64], R241 ;  /* 0x000000f1e6005986 */ /* 0x0003e8000c10190a */
[----:B------:R1:W-:Y:S04]  /*37830*/  @P1 STG.E [R232.64], R240 ;  /* 0x000000f0e8001986 */ /* 0x0003e8000c10190a */
[----:B-1----:R-:W3:Y:S01]  /*37840*/  LDL.LU R241, [R1+0x3c8] ;  /* 0x0003c80001f17983 */ /* 0x002ee20000300800 */
[----:B------:R-:W-:-:S03]  /*37850*/  IMAD.WIDE R230, R2, 0x4, R226 ;  /* 0x0000000402e67825 */ /* 0x000fc600078e02e2 */
[----:B------:R-:W3:Y:S04]  /*37860*/  LDL.LU R240, [R1+0x52c] ;  /* 0x00052c0001f07983 */ /* 0x000ee80000300800 */
[----:B------:R-:W3:Y:S04]  /*37870*/  LDL.LU R234, [R1+0x1334] ;  /* 0x0013340001ea7983 */ /* 0x000ee80000300800 */
[----:B------:R1:W-:Y:S04]  /*37880*/  @P0 STG.E [R228.64], R244 ;  /* 0x000000f4e4000986 */ /* 0x0003e8000c10190a */
[----:B------:R1:W-:Y:S04]  /*37890*/  @P4 STG.E [R230.64], R245 ;  /* 0x000000f5e6004986 */ /* 0x0003e8000c10190a */
[----:B-1----:R-:W3:Y:S04]  /*378a0*/  LDL.LU R244, [R1+0x3fc] ;  /* 0x0003fc0001f47983 */ /* 0x002ee80000300800 */
[----:B------:R-:W3:Y:S01]  /*378b0*/  LDL.LU R245, [R1+0x4ec] ;  /* 0x0004ec0001f57983 */ /* 0x000ee20000300800 */
[----:B------:R-:W-:-:S02]  /*378c0*/  ISETP.LT.AND P6, PT, R75, c[0x0][0x178], !P2 ;  /* 0x00005e004b007a0c */ /* 0x000fc400057c1270 */
[----:B------:R-:W-:Y:S02]  /*378d0*/  ISETP.LT.AND P5, PT, R35, c[0x0][0x178], !P2 ;  /* 0x00005e0023007a0c */ /* 0x000fe400057a1270 */
[----:B------:R-:W-:Y:S02]  /*378e0*/  ISETP.LT.AND P1, PT, R31, c[0x0][0x178], !P2 ;  /* 0x00005e001f007a0c */ /* 0x000fe40005721270 */
[----:B------:R-:W-:Y:S01]  /*378f0*/  ISETP.LT.AND P3, PT, R159, c[0x0][0x178], !P2 ;  /* 0x00005e009f007a0c */ /* 0x000fe20005761270 */
[----:B------:R-:W-:-:S04]  /*37900*/  IMAD.WIDE R232, R2, 0x4, R6 ;  /* 0x0000000402e87825 */ /* 0x000fc800078e0206 */
[C---:B------:R-:W-:Y:S02]  /*37910*/  IMAD.WIDE R228, R2.reuse, 0x4, R224 ;  /* 0x0000000402e47825 */ /* 0x040fe400078e02e0 */
[----:B------:R1:W-:Y:S02]  /*37920*/  @P6 STG.E [R232.64], R246 ;  /* 0x000000f6e8006986 */ /* 0x0003e4000c10190a */
[C---:B------:R-:W-:Y:S02]  /*37930*/  IMAD.WIDE R230, R2.reuse, 0x4, R222 ;  /* 0x0000000402e67825 */ /* 0x040fe400078e02de */
[----:B------:R1:W-:Y:S04]  /*37940*/  @P5 STG.E [R228.64], R250 ;  /* 0x000000fae4005986 */ /* 0x0003e8000c10190a */
[----:B--2---:R2:W-:Y:S04]  /*37950*/  @P1 STG.E [R230.64], R236 ;  /* 0x000000ece6001986 */ /* 0x0045e8000c10190a */
[----:B-1----:R-:W3:Y:S01]  /*37960*/  LDL.LU R246, [R1+0x4dc] ;  /* 0x0004dc0001f67983 */ /* 0x002ee20000300800 */
[----:B------:R-:W-:-:S03]  /*37970*/  IMAD.WIDE R232, R2, 0x4, R220 ;  /* 0x0000000402e87825 */ /* 0x000fc600078e02dc */
[----:B------:R-:W3:Y:S04]  /*37980*/  LDL.LU R250, [R1+0x4bc] ;  /* 0x0004bc0001fa7983 */ /* 0x000ee80000300800 */
[----:B--2---:R-:W2:Y:S04]  /*37990*/  LDL.LU R236, [R1+0x45c] ;  /* 0x00045c0001ec7983 */ /* 0x004ea80000300800 */
[----:B----4-:R1:W-:Y:S04]  /*379a0*/  @P3 STG.E [R232.64], R249 ;  /* 0x000000f9e8003986 */ /* 0x0103e8000c10190a */
[----:B-1----:R-:W4:Y:S01]  /*379b0*/  LDL.LU R249, [R1+0x43c] ;  /* 0x00043c0001f97983 */ /* 0x002f220000300800 */
[----:B------:R-:W-:-:S02]  /*379c0*/  ISETP.GE.AND P0, PT, R3, c[0x0][0x17c], PT ;  /* 0x00005f0003007a0c */ /* 0x000fc40003f06270 */
[----:B------:R-:W-:Y:S02]  /*379d0*/  ISETP.LT.AND P4, PT, R71, c[0x0][0x178], !P2 ;  /* 0x00005e0047007a0c */ /* 0x000fe40005781270 */
[----:B------:R-:W-:Y:S02]  /*379e0*/  ISETP.LT.AND P2, PT, R248, c[0x0][0x178], !P2 ;  /* 0x00005e00f8007a0c */ /* 0x000fe40005741270 */
[----:B------:R-:W-:Y:S02]  /*379f0*/  ISETP.LT.AND P6, PT, R252, c[0x0][0x178], !P0 ;  /* 0x00005e00fc007a0c */ /* 0x000fe400047c1270 */
[C---:B------:R-:W-:Y:S01]  /*37a00*/  IADD3 R235, R2.reuse, c[0x0][0x198], RZ ;  /* 0x0000660002eb7a10 */ /* 0x040fe20007ffe0ff */
[----:B------:R-:W-:Y:S01]  /*37a10*/  IMAD.WIDE R228, R2, 0x4, R142 ;  /* 0x0000000402e47825 */ /* 0x000fe200078e028e */
[----:B------:R-:W-:-:S03]  /*37a20*/  ISETP.LT.AND P5, PT, R195, c[0x0][0x178], !P0 ;  /* 0x00005e00c3007a0c */ /* 0x000fc600047a1270 */
[----:B------:R-:W-:-:S04]  /*37a30*/  IMAD.WIDE R230, R2, 0x4, R140 ;  /* 0x0000000402e67825 */ /* 0x000fc800078e028c */
[C---:B------:R-:W-:Y:S01]  /*37a40*/  IMAD.WIDE R2, R235.reuse, 0x4, R4 ;  /* 0x00000004eb027825 */ /* 0x040fe200078e0204 */
[----:B---3--:R1:W-:Y:S03]  /*37a50*/  @P4 STG.E [R228.64], R238 ;  /* 0x000000eee4004986 */ /* 0x0083e6000c10190a */
[----:B-1----:R-:W-:Y:S01]  /*37a60*/  IMAD.WIDE R228, R235, 0x4, R226 ;  /* 0x00000004ebe47825 */ /* 0x002fe200078e02e2 */
[----:B------:R1:W-:Y:S04]  /*37a70*/  @P2 STG.E [R230.64], R241 ;  /* 0x000000f1e6002986 */ /* 0x0003e8000c10190a */
[----:B------:R3:W-:Y:S04]  /*37a80*/  @P6 STG.E [R2.64], R240 ;  /* 0x000000f002006986 */ /* 0x0007e8000c10190a */
[----:B-1----:R-:W4:Y:S04]  /*37a90*/  LDL.LU R241, [R1+0x3cc] ;  /* 0x0003cc0001f17983 */ /* 0x002f280000300800 */
[----:B---3--:R-:W3:Y:S04]  /*37aa0*/  LDL.LU R240, [R1+0x4a0] ;  /* 0x0004a00001f07983 */ /* 0x008ee80000300800 */
[----:B------:R1:W-:Y:S04]  /*37ab0*/  @P5 STG.E [R228.64], R245 ;  /* 0x000000f5e4005986 */ /* 0x0003e8000c10190a */
[----:B-1----:R-:W3:Y:S01]  /*37ac0*/  LDL.LU R245, [R1+0x400] ;  /* 0x0004000001f57983 */ /* 0x002ee20000300800 */
[----:B------:R-:W-:-:S02]  /*37ad0*/  ISETP.LT.AND P3, PT, R75, c[0x0][0x178], !P0 ;  /* 0x00005e004b007a0c */ /* 0x000fc40004761270 */
[----:B------:R-:W-:Y:S01]  /*37ae0*/  ISETP.LT.AND P2, PT, R35, c[0x0][0x178], !P0 ;  /* 0x00005e0023007a0c */ /* 0x000fe20004741270 */
[----:B------:R-:W3:Y:S01]  /*37af0*/  LDL.LU R237, [R1+0x1338] ;  /* 0x0013380001ed7983 */ /* 0x000ee20000300800 */
[----:B------:R-:W-:Y:S02]  /*37b00*/  ISETP.LT.AND P4, PT, R31, c[0x0][0x178], !P0 ;  /* 0x00005e001f007a0c */ /* 0x000fe40004781270 */
[----:B------:R-:W-:Y:S01]  /*37b10*/  ISETP.LT.AND P5, PT, R159, c[0x0][0x178], !P0 ;  /* 0x00005e009f007a0c */ /* 0x000fe200047a1270 */
[----:B------:R-:W-:Y:S01]  /*37b20*/  IMAD.WIDE R2, R235, 0x4, R6 ;  /* 0x00000004eb027825 */ /* 0x000fe200078e0206 */
[----:B------:R-:W-:-:S03]  /*37b30*/  ISETP.LT.AND P6, PT, R71, c[0x0][0x178], !P0 ;  /* 0x00005e0047007a0c */ /* 0x000fc600047c1270 */
[C---:B------:R-:W-:Y:S02]  /*37b40*/  IMAD.WIDE R230, R235.reuse, 0x4, R224 ;  /* 0x00000004ebe67825 */ /* 0x040fe400078e02e0 */
[----:B------:R1:W-:Y:S02]  /*37b50*/  @P3 STG.E [R2.64], R246 ;  /* 0x000000f602003986 */ /* 0x0003e4000c10190a */
[C---:B------:R-:W-:Y:S02]  /*37b60*/  IMAD.WIDE R232, R235.reuse, 0x4, R222 ;  /* 0x00000004ebe87825 */ /* 0x040fe400078e02de */
[----:B------:R-:W-:Y:S02]  /*37b70*/  @P2 STG.E [R230.64], R250 ;  /* 0x000000fae6002986 */ /* 0x000fe4000c10190a */
[C---:B------:R-:W-:Y:S02]  /*37b80*/  IMAD.WIDE R228, R235.reuse, 0x4, R142 ;  /* 0x00000004ebe47825 */ /* 0x040fe400078e028e */
[----:B--2---:R2:W-:Y:S02]  /*37b90*/  @P4 STG.E [R232.64], R236 ;  /* 0x000000ece8004986 */ /* 0x0045e4000c10190a */
[----:B-1----:R-:W-:-:S02]  /*37ba0*/  IMAD.WIDE R2, R235, 0x4, R220 ;  /* 0x00000004eb027825 */ /* 0x002fc400078e02dc */
[----:B--2---:R-:W2:Y:S04]  /*37bb0*/  LDL.LU R236, [R1+0x133c] ;  /* 0x00133c0001ec7983 */ /* 0x004ea80000300800 */
[----:B----4-:R1:W-:Y:S04]  /*37bc0*/  @P5 STG.E [R2.64], R249 ;  /* 0x000000f902005986 */ /* 0x0103e8000c10190a */
[----:B------:R4:W-:Y:S04]  /*37bd0*/  @P6 STG.E [R228.64], R244 ;  /* 0x000000f4e4006986 */ /* 0x0009e8000c10190a */
[----:B-1----:R-:W2:Y:S04]  /*37be0*/  LDL.LU R249, [R1+0x4a4] ;  /* 0x0004a40001f97983 */ /* 0x002ea80000300800 */
[----:B----4-:R-:W4:Y:S01]  /*37bf0*/  LDL.LU R244, [R1+0x404] ;  /* 0x0004040001f47983 */ /* 0x010f220000300800 */
[----:B------:R-:W-:-:S02]  /*37c00*/  ISETP.GE.AND P1, PT, R234, c[0x0][0x17c], PT ;  /* 0x00005f00ea007a0c */ /* 0x000fc40003f26270 */
[----:B------:R-:W-:Y:S02]  /*37c10*/  ISETP.LT.AND P0, PT, R248, c[0x0][0x178], !P0 ;  /* 0x00005e00f8007a0c */ /* 0x000fe40004701270 */
[----:B------:R-:W-:Y:S02]  /*37c20*/  ISETP.LT.AND P3, PT, R252, c[0x0][0x178], !P1 ;  /* 0x00005e00fc007a0c */ /* 0x000fe40004f61270 */
[C---:B------:R-:W-:Y:S01]  /*37c30*/  IADD3 R234, R235.reuse, c[0x0][0x198], RZ ;  /* 0x00006600ebea7a10 */ /* 0x040fe20007ffe0ff */
[----:B------:R-:W-:Y:S01]  /*37c40*/  IMAD.WIDE R2, R235, 0x4, R140 ;  /* 0x00000004eb027825 */ /* 0x000fe200078e028c */
[----:B------:R-:W-:Y:S02]  /*37c50*/  ISETP.LT.AND P2, PT, R195, c[0x0][0x178], !P1 ;  /* 0x00005e00c3007a0c */ /* 0x000fe40004f41270 */
[----:B------:R-:W-:Y:S01]  /*37c60*/  ISETP.LT.AND P4, PT, R75, c[0x0][0x178], !P1 ;  /* 0x00005e004b007a0c */ /* 0x000fe20004f81270 */
[----:B------:R-:W-:Y:S01]  /*37c70*/  IMAD.WIDE R228, R234, 0x4, R4 ;  /* 0x00000004eae47825 */ /* 0x000fe200078e0204 */
[----:B------:R-:W-:-:S02]  /*37c80*/  ISETP.LT.AND P5, PT, R35, c[0x0][0x178], !P1 ;  /* 0x00005e0023007a0c */ /* 0x000fc40004fa1270 */
[----:B------:R-:W-:Y:S01]  /*37c90*/  ISETP.LT.AND P6, PT, R31, c[0x0][0x178], !P1 ;  /* 0x00005e001f007a0c */ /* 0x000fe20004fc1270 */
[----:B------:R-:W-:-:S04]  /*37ca0*/  IMAD.WIDE R230, R234, 0x4, R224 ;  /* 0x00000004eae67825 */ /* 0x000fc800078e02e0 */
[----:B------:R-:W-:Y:S01]  /*37cb0*/  IMAD.WIDE R232, R234, 0x4, R222 ;  /* 0x00000004eae87825 */ /* 0x000fe200078e02de */
[----:B------:R1:W-:Y:S01]  /*37cc0*/  @P0 STG.E [R2.64], R241 ;  /* 0x000000f102000986 */ /* 0x0003e2000c10190a */
[----:B------:R-:W-:-:S03]  /*37cd0*/  ISETP.LT.AND P0, PT, R159, c[0x0][0x178], !P1 ;  /* 0x00005e009f007a0c */ /* 0x000fc60004f01270 */
[----:B---3--:R3:W-:Y:S01]  /*37ce0*/  @P3 STG.E [R228.64], R240 ;  /* 0x000000f0e4003986 */ /* 0x0087e2000c10190a */
[----:B------:R-:W-:Y:S01]  /*37cf0*/  ISETP.LT.AND P3, PT, R71, c[0x0][0x178], !P1 ;  /* 0x00005e0047007a0c */ /* 0x000fe20004f61270 */
[----:B-1----:R-:W-:-:S04]  /*37d00*/  IMAD.WIDE R2, R234, 0x4, R226 ;  /* 0x00000004ea027825 */ /* 0x002fc800078e02e2 */
[C---:B---3--:R-:W-:Y:S01]  /*37d10*/  IMAD.WIDE R228, R234.reuse, 0x4, R6 ;  /* 0x00000004eae47825 */ /* 0x048fe200078e0206 */
[----:B------:R-:W3:Y:S04]  /*37d20*/  LDL.LU R240, [R1+0x490] ;  /* 0x0004900001f07983 */ /* 0x000ee80000300800 */
[----:B------:R1:W-:Y:S04]  /*37d30*/  @P2 STG.E [R2.64], R245 ;  /* 0x000000f502002986 */ /* 0x0003e8000c10190a */
[----:B------:R1:W-:Y:S04]  /*37d40*/  @P4 STG.E [R228.64], R20 ;  /* 0x00000014e4004986 */ /* 0x0003e8000c10190a */
[----:B------:R-:W-:Y:S01]  /*37d50*/  @P5 STG.E [R230.64], R52 ;  /* 0x00000034e6005986 */ /* 0x000fe2000c10190a */
[----:B-1----:R-:W-:-:S03]  /*37d60*/  IMAD.WIDE R2, R234, 0x4, R220 ;  /* 0x00000004ea027825 */ /* 0x002fc600078e02dc */
[----:B------:R-:W-:Y:S01]  /*37d70*/  @P6 STG.E [R232.64], R76 ;  /* 0x0000004ce8006986 */ /* 0x000fe2000c10190a */
[----:B------:R-:W-:-:S03]  /*37d80*/  IMAD.WIDE R228, R234, 0x4, R142 ;  /* 0x00000004eae47825 */ /* 0x000fc600078e028e */
[----:B------:R-:W-:Y:S04]  /*37d90*/  @P0 STG.E [R2.64], R104 ;  /* 0x0000006802000986 */ /* 0x000fe8000c10190a */
[----:B------:R1:W-:Y:S04]  /*37da0*/  @P3 STG.E [R228.64], R120 ;  /* 0x00000078e4003986 */ /* 0x0003e8000c10190a */
[----:B-1----:R-:W3:Y:S04]  /*37db0*/  LDL.LU R120, [R1+0x1340] ;  /* 0x0013400001787983 */ /* 0x002ee80000300800 */
[----:B------:R-:W3:Y:S01]  /*37dc0*/  LDL.LU R245, [R1+0x360] ;  /* 0x0003600001f57983 */ /* 0x000ee20000300800 */
[----:B------:R-:W-:-:S03]  /*37dd0*/  ISETP.GE.AND P2, PT, R237, c[0x0][0x17c], PT ;  /* 0x00005f00ed007a0c */ /* 0x000fc60003f46270 */
[----:B------:R-:W3:Y:S01]  /*37de0*/  LDL.LU R104, [R1+0x1344] ;  /* 0x0013440001687983 */ /* 0x000ee20000300800 */
[----:B------:R-:W-:Y:S02]  /*37df0*/  ISETP.LT.AND P1, PT, R248, c[0x0][0x178], !P1 ;  /* 0x00005e00f8007a0c */ /* 0x000fe40004f21270 */
[----:B------:R-:W-:Y:S02]  /*37e00*/  ISETP.LT.AND P4, PT, R252, c[0x0][0x178], !P2 ;  /* 0x00005e00fc007a0c */ /* 0x000fe40005781270 */
[----:B------:R-:W-:Y:S02]  /*37e10*/  ISETP.LT.AND P5, PT, R195, c[0x0][0x178], !P2 ;  /* 0x00005e00c3007a0c */ /* 0x000fe400057a1270 */
[C---:B------:R-:W-:Y:S01]  /*37e20*/  IADD3 R20, R234.reuse, c[0x0][0x198], RZ ;  /* 0x00006600ea147a10 */ /* 0x040fe20007ffe0ff */
[----:B------:R-:W-:-:S04]  /*37e30*/  IMAD.WIDE R2, R234, 0x4, R140 ;  /* 0x00000004ea027825 */ /* 0x000fc800078e028c */
[----:B------:R-:W-:-:S04]  /*37e40*/  IMAD.WIDE R228, R20, 0x4, R4 ;  /* 0x0000000414e47825 */ /* 0x000fc800078e0204 */
[----:B------:R-:W-:Y:S01]  /*37e50*/  IMAD.WIDE R230, R20, 0x4, R226 ;  /* 0x0000000414e67825 */ /* 0x000fe200078e02e2 */
[----:B------:R-:W-:Y:S04]  /*37e60*/  @P1 STG.E [R2.64], R152 ;  /* 0x0000009802001986 */ /* 0x000fe8000c10190a */
[----:B--2---:R1:W-:Y:S04]  /*37e70*/  @P4 STG.E [R228.64], R249 ;  /* 0x000000f9e4004986 */ /* 0x0043e8000c10190a */
[----:B----4-:R2:W-:Y:S04]  /*37e80*/  @P5 STG.E [R230.64], R244 ;  /* 0x000000f4e6005986 */ /* 0x0105e8000c10190a */
[----:B-1----:R-:W4:Y:S04]  /*37e90*/  LDL.LU R249, [R1+0x494] ;  /* 0x0004940001f97983 */ /* 0x002f280000300800 */
[----:B--2---:R-:W2:Y:S01]  /*37ea0*/  LDL.LU R244, [R1+0x364] ;  /* 0x0003640001f47983 */ /* 0x004ea20000300800 */
[----:B------:R-:W-:-:S02]  /*37eb0*/  ISETP.LT.AND P0, PT, R75, c[0x0][0x178], !P2 ;  /* 0x00005e004b007a0c */ /* 0x000fc40005701270 */
[----:B------:R-:W-:Y:S02]  /*37ec0*/  ISETP.LT.AND P3, PT, R35, c[0x0][0x178], !P2 ;  /* 0x00005e0023007a0c */ /* 0x000fe40005761270 */
[----:B------:R-:W-:Y:S01]  /*37ed0*/  ISETP.LT.AND P6, PT, R31, c[0x0][0x178], !P2 ;  /* 0x00005e001f007a0c */ /* 0x000fe200057c1270 */
[----:B------:R-:W-:Y:S01]  /*37ee0*/  IMAD.WIDE R2, R20, 0x4, R6 ;  /* 0x0000000414027825 */ /* 0x000fe200078e0206 */
[----:B------:R-:W-:Y:S02]  /*37ef0*/  ISETP.LT.AND P4, PT, R159, c[0x0][0x178], !P2 ;  /* 0x00005e009f007a0c */ /* 0x000fe40005781270 */
[----:B------:R-:W-:Y:S01]  /*37f00*/  ISETP.GE.AND P1, PT, R236, c[0x0][0x17c], PT ;  /* 0x00005f00ec007a0c */ /* 0x000fe20003f26270 */
[----:B------:R-:W-:Y:S01]  /*37f10*/  IMAD.WIDE R228, R20, 0x4, R224 ;  /* 0x0000000414e47825 */ /* 0x000fe200078e02e0 */
[----:B------:R-:W-:-:S03]  /*37f20*/  ISETP.LT.AND P5, PT, R71, c[0x0][0x178], !P2 ;  /* 0x00005e0047007a0c */ /* 0x000fc600057a1270 */
[----:B------:R-:W-:Y:S01]  /*37f30*/  IMAD.WIDE R230, R20, 0x4, R222 ;  /* 0x0000000414e67825 */ /* 0x000fe200078e02de */
[----:B------:R-:W-:Y:S01]  /*37f40*/  ISETP.LT.AND P2, PT, R248, c[0x0][0x178], !P2 ;  /* 0x00005e00f8007a0c */ /* 0x000fe20005741270 */
[----:B------:R1:W-:Y:S01]  /*37f50*/  @P0 STG.E [R2.64], R21 ;  /* 0x0000001502000986 */ /* 0x0003e2000c10190a */
[----:B------:R-:W-:-:S03]  /*37f60*/  ISETP.LT.AND P0, PT, R252, c[0x0][0x178], !P1 ;  /* 0x00005e00fc007a0c */ /* 0x000fc60004f01270 */
[----:B------:R1:W-:Y:S04]  /*37f70*/  @P3 STG.E [R228.64], R53 ;  /* 0x00000035e4003986 */ /* 0x0003e8000c10190a */
[----:B------:R1:W-:Y:S02]  /*37f80*/  @P6 STG.E [R230.64], R77 ;  /* 0x0000004de6006986 */ /* 0x0003e4000c10190a */
[----:B-1----:R-:W-:-:S04]  /*37f90*/  IMAD.WIDE R2, R20, 0x4, R220 ;  /* 0x0000000414027825 */ /* 0x002fc800078e02dc */
[----:B------:R-:W-:-:S04]  /*37fa0*/  IMAD.WIDE R52, R20, 0x4, R142 ;  /* 0x0000000414347825 */ /* 0x000fc800078e028e */
[C---:B------:R-:W-:Y:S01]  /*37fb0*/  IMAD.WIDE R76, R20.reuse, 0x4, R140 ;  /* 0x00000004144c7825 */ /* 0x040fe200078e028c */
[----:B------:R-:W-:Y:S01]  /*37fc0*/  IADD3 R20, R20, c[0x0][0x198], RZ ;  /* 0x0000660014147a10 */ /* 0x000fe20007ffe0ff */
[----:B------:R1:W-:Y:S01]  /*37fd0*/  @P4 STG.E [R2.64], R105 ;  /* 0x0000006902004986 */ /* 0x0003e2000c10190a */
[----:B------:R-:W-:-:S03]  /*37fe0*/  ISETP.LT.AND P3, PT, R195, c[0x0][0x178], !P1 ;  /* 0x00005e00c3007a0c */ /* 0x000fc60004f61270 */
[----:B------:R3:W-:Y:S04]  /*37ff0*/  @P5 STG.E [R52.64], R121 ;  /* 0x0000007934005986 */ /* 0x0007e8000c10190a */
[----:B------:R-:W-:Y:S01]  /*38000*/  @P2 STG.E [R76.64], R153 ;  /* 0x000000994c002986 */ /* 0x000fe2000c10190a */
[----:B-1----:R-:W-:-:S04]  /*38010*/  IMAD.WIDE R2, R20, 0x4, R4 ;  /* 0x0000000414027825 */ /* 0x002fc800078e0204 */
[C---:B---3--:R-:W-:Y:S01]  /*38020*/  IMAD.WIDE R52, R20.reuse, 0x4, R226 ;  /* 0x0000000414347825 */ /* 0x048fe200078e02e2 */
[----:B------:R1:W-:Y:S04]  /*38030*/  @P0 STG.E [R2.64], R240 ;  /* 0x000000f002000986 */ /* 0x0003e8000c10190a */
[----:B-1----:R-:W3:Y:S01]  /*38040*/  LDL.LU R240, [R1+0x480] ;  /* 0x0004800001f07983 */ /* 0x002ee20000300800 */
[----:B------:R-:W-:Y:S02]  /*38050*/  ISETP.LT.AND P6, PT, R75, c[0x0][0x178], !P1 ;  /* 0x00005e004b007a0c */ /* 0x000fe40004fc1270 */
[----:B------:R-:W-:Y:S02]  /*38060*/  ISETP.LT.AND P2, PT, R35, c[0x0][0x178], !P1 ;  /* 0x00005e0023007a0c */ /* 0x000fe40004f41270 */
[----:B------:R-:W-:Y:S01]  /*38070*/  ISETP.LT.AND P4, PT, R31, c[0x0][0x178], !P1 ;  /* 0x00005e001f007a0c */ /* 0x000fe20004f81270 */
[----:B------:R1:W-:Y:S04]  /*38080*/  @P3 STG.E [R52.64], R245 ;  /* 0x000000f534003986 */ /* 0x0003e8000c10190a */
[----:B-1----:R-:W3:Y:S01]  /*38090*/  LDL.LU R245, [R1+0x320] ;  /* 0x0003200001f57983 */ /* 0x002ee20000300800 */
[----:B------:R-:W-:Y:S01]  /*380a0*/  ISETP.LT.AND P5, PT, R159, c[0x0][0x178], !P1 ;  /* 0x00005e009f007a0c */ /* 0x000fe20004fa1270 */
[----:B------:R-:W-:-:S04]  /*380b0*/  IMAD.WIDE R76, R20, 0x4, R6 ;  /* 0x00000004144c7825 */ /* 0x000fc800078e0206 */
[C---:B------:R-:W-:Y:S01]  /*380c0*/  IMAD.WIDE R2, R20.reuse, 0x4, R224 ;  /* 0x0000000414027825 */ /* 0x040fe200078e02e0 */
[----:B------:R1:W-:Y:S01]  /*380d0*/  @P6 STG.E [R76.64], R16 ;  /* 0x000000104c006986 */ /* 0x0003e2000c10190a */
[----:B------:R-:W-:Y:S02]  /*380e0*/  ISETP.LT.AND P3, PT, R71, c[0x0][0x178], !P1 ;  /* 0x00005e0047007a0c */ /* 0x000fe40004f61270 */
[----:B------:R-:W-:Y:S01]  /*380f0*/  IMAD.WIDE R52, R20, 0x4, R222 ;  /* 0x0000000414347825 */ /* 0x000fe200078e02de */
[----:B------:R1:W-:Y:S01]  /*38100*/  @P2 STG.E [R2.64], R48 ;  /* 0x0000003002002986 */ /* 0x0003e2000c10190a */
[----:B------:R-:W-:Y:S02]  /*38110*/  ISETP.GE.AND P0, PT, R120, c[0x0][0x17c], PT ;  /* 0x00005f0078007a0c */ /* 0x000fe40003f06270 */
[----:B------:R-:W-:Y:S02]  /*38120*/  ISETP.GE.AND P2, PT, R104, c[0x0][0x17c], PT ;  /* 0x00005f0068007a0c */ /* 0x000fe40003f46270 */
[----:B------:R-:W3:Y:S01]  /*38130*/  LDL.LU R104, [R1+0x1348] ;  /* 0x0013480001687983 */ /* 0x000ee20000300800 */
[----:B-1----:R-:W-:Y:S01]  /*38140*/  IMAD.WIDE R76, R20, 0x4, R220 ;  /* 0x00000004144c7825 */ /* 0x002fe200078e02dc */
[----:B------:R-:W-:-:S02]  /*38150*/  ISETP.LT.AND P1, PT, R248, c[0x0][0x178], !P1 ;  /* 0x00005e00f8007a0c */ /* 0x000fc40004f21270 */
[----:B------:R1:W-:Y:S01]  /*38160*/  @P4 STG.E [R52.64], R56 ;  /* 0x0000003834004986 */ /* 0x0003e2000c10190a */
[----:B------:R-:W-:-:S03]  /*38170*/  ISETP.LT.AND P6, PT, R252, c[0x0][0x178], !P0 ;  /* 0x00005e00fc007a0c */ /* 0x000fc600047c1270 */
[----:B------:R1:W-:Y:S01]  /*38180*/  @P5 STG.E [R76.64], R100 ;  /* 0x000000644c005986 */ /* 0x0003e2000c10190a */
[----:B------:R-:W-:Y:S01]  /*38190*/  ISETP.LT.AND P5, PT, R195, c[0x0][0x178], !P0 ;  /* 0x00005e00c3007a0c */ /* 0x000fe200047a1270 */
[C---:B------:R-:W-:Y:S01]  /*381a0*/  IMAD.WIDE R2, R20.reuse, 0x4, R142 ;  /* 0x0000000414027825 */ /* 0x040fe200078e028e */
[----:B------:R-:W-:-:S03]  /*381b0*/  IADD3 R16, R20, c[0x0][0x198], RZ ;  /* 0x0000660014107a10 */ /* 0x000fc60007ffe0ff */
[----:B------:R-:W-:Y:S01]  /*381c0*/  IMAD.WIDE R20, R20, 0x4, R140 ;  /* 0x0000000414147825 */ /* 0x000fe200078e028c */
[----:B------:R1:W-:Y:S03]  /*381d0*/  @P3 STG.E [R2.64], R116 ;  /* 0x0000007402003986 */ /* 0x0003e6000c10190a */
[C---:B-1----:R-:W-:Y:S01]  /*381e0*/  IMAD.WIDE R52, R16.reuse, 0x4, R4 ;  /* 0x0000000410347825 */ /* 0x042fe200078e0204 */
[----:B------:R-:W-:Y:S04]  /*381f0*/  @P1 STG.E [R20.64], R148 ;  /* 0x0000009414001986 */ /* 0x000fe8000c10190a */
[----:B------:R-:W3:Y:S01]  /*38200*/  LDL.LU R100, [R1+0x134c] ;  /* 0x00134c0001647983 */ /* 0x000ee20000300800 */
[----:B------:R-:W-:-:S03]  /*38210*/  IMAD.WIDE R2, R16, 0x4, R226 ;  /* 0x0000000410027825 */ /* 0x000fc600078e02e2 */
[----:B----4-:R1:W-:Y:S04]  /*38220*/  @P6 STG.E [R52.64], R249 ;  /* 0x000000f934006986 */ /* 0x0103e8000c10190a */
[----:B--2---:R2:W-:Y:S04]  /*38230*/  @P5 STG.E [R2.64], R244 ;  /* 0x000000f402005986 */ /* 0x0045e8000c10190a */
[----:B-1----:R-:W4:Y:S04]  /*38240*/  LDL.LU R249, [R1+0x484] ;  /* 0x0004840001f97983 */ /* 0x002f280000300800 */
[----:B--2---:R-:W2:Y:S01]  /*38250*/  LDL.LU R244, [R1+0x324] ;  /* 0x0003240001f47983 */ /* 0x004ea20000300800 */
[----:B------:R-:W-:-:S02]  /*38260*/  ISETP.LT.AND P4, PT, R75, c[0x0][0x178], !P0 ;  /* 0x00005e004b007a0c */ /* 0x000fc40004781270 */
[----:B------:R-:W-:Y:S02]  /*38270*/  ISETP.LT.AND P1, PT, R35, c[0x0][0x178], !P0 ;  /* 0x00005e0023007a0c */ /* 0x000fe40004721270 */
[----:B------:R-:W-:Y:S01]  /*38280*/  ISETP.LT.AND P3, PT, R31, c[0x0][0x178], !P0 ;  /* 0x00005e001f007a0c */ /* 0x000fe20004761270 */
[C---:B------:R-:W-:Y:S01]  /*38290*/  IMAD.WIDE R20, R16.reuse, 0x4, R6 ;  /* 0x0000000410147825 */ /* 0x040fe200078e0206 */
[----:B------:R-:W-:Y:S02]  /*382a0*/  ISETP.LT.AND P6, PT, R159, c[0x0][0x178], !P0 ;  /* 0x00005e009f007a0c */ /* 0x000fe400047c1270 */
[----:B------:R-:W-:Y:S01]  /*382b0*/  ISETP.LT.AND P5, PT, R71, c[0x0][0x178], !P0 ;  /* 0x00005e0047007a0c */ /* 0x000fe200047a1270 */
[----:B------:R-:W-:Y:S01]  /*382c0*/  IMAD.WIDE R2, R16, 0x4, R224 ;  /* 0x0000000410027825 */ /* 0x000fe200078e02e0 */
[----:B------:R-:W-:-:S03]  /*382d0*/  ISETP.LT.AND P0, PT, R248, c[0x0][0x178], !P0 ;  /* 0x00005e00f8007a0c */ /* 0x000fc60004701270 */
[----:B------:R1:W-:Y:S01]  /*382e0*/  @P4 STG.E [R20.64], R17 ;  /* 0x0000001114004986 */ /* 0x0003e2000c10190a */
[----:B------:R-:W-:Y:S01]  /*382f0*/  ISETP.LT.AND P4, PT, R252, c[0x0][0x178], !P2 ;  /* 0x00005e00fc007a0c */ /* 0x000fe20005781270 */
[C---:B------:R-:W-:Y:S01]  /*38300*/  IMAD.WIDE R52, R16.reuse, 0x4, R220 ;  /* 0x0000000410347825 */ /* 0x040fe200078e02dc */
[C---:B------:R-:W-:Y:S01]  /*38310*/  IADD3 R56, R16.reuse, c[0x0][0x198], RZ ;  /* 0x0000660010387a10 */ /* 0x040fe20007ffe0ff */
[----:B------:R1:W-:Y:S02]  /*38320*/  @P1 STG.E [R2.64], R49 ;  /* 0x0000003102001986 */ /* 0x0003e4000c10190a */
[----:B------:R-:W-:-:S04]  /*38330*/  IMAD.WIDE R76, R16, 0x4, R142 ;  /* 0x00000004104c7825 */ /* 0x000fc800078e028e */
[----:B-1----:R-:W-:Y:S01]  /*38340*/  IMAD.WIDE R20, R16, 0x4, R222 ;  /* 0x0000000410147825 */ /* 0x002fe200078e02de */
[----:B------:R-:W-:-:S04]  /*38350*/  ISETP.LT.AND P1, PT, R75, c[0x0][0x178], !P2 ;  /* 0x00005e004b007a0c */ /* 0x000fc80005721270 */
[----:B------:R1:W-:Y:S01]  /*38360*/  @P3 STG.E [R20.64], R57 ;  /* 0x0000003914003986 */ /* 0x0003e2000c10190a */
[----:B------:R-:W-:-:S03]  /*38370*/  IMAD.WIDE R16, R16, 0x4, R140 ;  /* 0x0000000410107825 */ /* 0x000fc600078e028c */
[----:B------:R-:W-:Y:S01]  /*38380*/  @P6 STG.E [R52.64], R101 ;  /* 0x0000006534006986 */ /* 0x000fe2000c10190a */
[----:B------:R-:W-:Y:S01]  /*38390*/  ISETP.LT.AND P6, PT, R195, c[0x0][0x178], !P2 ;  /* 0x00005e00c3007a0c */ /* 0x000fe200057c1270 */
[C---:B------:R-:W-:Y:S02]  /*383a0*/  IMAD.WIDE R2, R56.reuse, 0x4, R4 ;  /* 0x0000000438027825 */ /* 0x040fe400078e0204 */
[----:B------:R-:W-:Y:S01]  /*383b0*/  @P5 STG.E [R76.64], R117 ;  /* 0x000000754c005986 */ /* 0x000fe2000c10190a */
[----:B------:R-:W-:Y:S02]  /*383c0*/  ISETP.LT.AND P5, PT, R35, c[0x0][0x178], !P2 ;  /* 0x00005e0023007a0c */ /* 0x000fe400057a1270 */
[----:B------:R-:W-:Y:S01]  /*383d0*/  ISETP.LT.AND P3, PT, R31, c[0x0][0x178], !P2 ;  /* 0x00005e001f007a0c */ /* 0x000fe20005761270 */
[----:B------:R3:W-:Y:S01]  /*383e0*/  @P0 STG.E [R16.64], R149 ;  /* 0x0000009510000986 */ /* 0x0007e2000c10190a */
[----:B-1----:R-:W-:-:S04]  /*383f0*/  IMAD.WIDE R20, R56, 0x4, R224 ;  /* 0x0000000438147825 */ /* 0x002fc800078e02e0 */
[C---:B------:R-:W-:Y:S01]  /*38400*/  IMAD.WIDE R48, R56.reuse, 0x4, R222 ;  /* 0x0000000438307825 */ /* 0x040fe200078e02de */
[----:B---3--:R1:W-:Y:S03]  /*38410*/  @P4 STG.E [R2.64], R240 ;  /* 0x000000f002004986 */ /* 0x0083e6000c10190a */
[----:B------:R-:W-:-:S04]  /*38420*/  IMAD.WIDE R16, R56, 0x4, R6 ;  /* 0x0000000438107825 */ /* 0x000fc800078e0206 */
[----:B-1----:R-:W-:Y:S01]  /*38430*/  IMAD.WIDE R2, R56, 0x4, R226 ;  /* 0x0000000438027825 */ /* 0x002fe200078e02e2 */
[----:B------:R-:W3:Y:S04]  /*38440*/  LDL.LU R240, [R1+0x470] ;  /* 0x0004700001f07983 */ /* 0x000ee80000300800 */
[----:B------:R-:W-:Y:S04]  /*38450*/  @P6 STG.E [R2.64], R245 ;  /* 0x000000f502006986 */ /* 0x000fe8000c10190a */
[----:B------:R-:W-:Y:S04]  /*38460*/  @P1 STG.E [R16.64], R12 ;  /* 0x0000000c10001986 */ /* 0x000fe8000c10190a */
[----:B------:R-:W-:Y:S04]  /*38470*/  @P5 STG.E [R20.64], R44 ;  /* 0x0000002c14005986 */ /* 0x000fe8000c10190a */
[----:B------:R1:W-:Y:S04]  /*38480*/  @P3 STG.E [R48.64], R36 ;  /* 0x0000002430003986 */ /* 0x0003e8000c10190a */
[----:B-1----:R-:W3:Y:S04]  /*38490*/  LDL.LU R48, [R1+0x1368] ;  /* 0x0013680001307983 */ /* 0x002ee80000300800 */
[----:B------:R-:W3:Y:S01]  /*384a0*/  LDL.LU R245, [R1+0x40] ;  /* 0x0000400001f57983 */ /* 0x000ee20000300800 */
[----:B------:R-:W-:-:S02]  /*384b0*/  ISETP.LT.AND P4, PT, R159, c[0x0][0x178], !P2 ;  /* 0x00005e009f007a0c */ /* 0x000fc40005781270 */
[----:B------:R-:W-:Y:S02]  /*384c0*/  ISETP.LT.AND P0, PT, R71, c[0x0][0x178], !P2 ;  /* 0x00005e0047007a0c */ /* 0x000fe40005701270 */
[----:B------:R-:W-:Y:S01]  /*384d0*/  ISETP.GE.AND P6, PT, R104, c[0x0][0x17c], PT ;  /* 0x00005f0068007a0c */ /* 0x000fe20003fc6270 */
[----:B------:R-:W-:Y:S01]  /*384e0*/  IMAD.WIDE R2, R56, 0x4, R220 ;  /* 0x0000000438027825 */ /* 0x000fe200078e02dc */
[----:B------:R-:W-:Y:S01]  /*384f0*/  ISETP.LT.AND P2, PT, R248, c[0x0][0x178], !P2 ;  /* 0x00005e00f8007a0c */ /* 0x000fe20005741270 */
[----:B------:R-:W3:Y:S01]  /*38500*/  LDL.LU R44, [R1+0x1370] ;  /* 0x00137000012c7983 */ /* 0x000ee20000300800 */
[----:B------:R-:W-:Y:S02]  /*38510*/  ISETP.LT.AND P1, PT, R252, c[0x0][0x178], !P6 ;  /* 0x00005e00fc007a0c */ /* 0x000fe40007721270 */
[----:B------:R-:W-:Y:S01]  /*38520*/  ISETP.LT.AND P3, PT, R195, c[0x0][0x178], !P6 ;  /* 0x00005e00c3007a0c */ /* 0x000fe20007761270 */
[C---:B------:R-:W-:Y:S01]  /*38530*/  IMAD.WIDE R16, R56.reuse, 0x4, R142 ;  /* 0x0000000438107825 */ /* 0x040fe200078e028e */
[C---:B------:R-:W-:Y:S01]  /*38540*/  IADD3 R12, R56.reuse, c[0x0][0x198], RZ ;  /* 0x00006600380c7a10 */ /* 0x040fe20007ffe0ff */
[----:B------:R1:W-:Y:S02]  /*38550*/  @P4 STG.E [R2.64], R88 ;  /* 0x0000005802004986 */ /* 0x0003e4000c10190a */
[----:B------:R-:W-:-:S02]  /*38560*/  IMAD.WIDE R56, R56, 0x4, R140 ;  /* 0x0000000438387825 */ /* 0x000fc400078e028c */
[----:B------:R1:W-:Y:S04]  /*38570*/  @P0 STG.E [R16.64], R112 ;  /* 0x0000007010000986 */ /* 0x0003e8000c10190a */
[----:B------:R-:W-:Y:S01]  /*38580*/  @P2 STG.E [R56.64], R144 ;  /* 0x0000009038002986 */ /* 0x000fe2000c10190a */
[----:B-1----:R-:W-:-:S04]  /*38590*/  IMAD.WIDE R2, R12, 0x4, R4 ;  /* 0x000000040c027825 */ /* 0x002fc800078e0204 */
[----:B------:R-:W-:Y:S01]  /*385a0*/  IMAD.WIDE R16, R12, 0x4, R226 ;  /* 0x000000040c107825 */ /* 0x000fe200078e02e2 */
[----:B----4-:R1:W-:Y:S04]  /*385b0*/  @P1 STG.E [R2.64], R249 ;  /* 0x000000f902001986 */ /* 0x0103e8000c10190a */
[----:B--2---:R2:W-:Y:S04]  /*385c0*/  @P3 STG.E [R16.64], R244 ;  /* 0x000000f410003986 */ /* 0x0045e8000c10190a */
[----:B-1----:R-:W4:Y:S04]  /*385d0*/  LDL.LU R249, [R1+0x474] ;  /* 0x0004740001f97983 */ /* 0x002f280000300800 */
[----:B--2---:R-:W2:Y:S01]  /*385e0*/  LDL.LU R244, [R1+0x44] ;  /* 0x0000440001f47983 */ /* 0x004ea20000300800 */
[----:B------:R-:W-:-:S02]  /*385f0*/  ISETP.LT.AND P4, PT, R75, c[0x0][0x178], !P6 ;  /* 0x00005e004b007a0c */ /* 0x000fc40007781270 */
[----:B------:R-:W-:Y:S01]  /*38600*/  ISETP.LT.AND P0, PT, R35, c[0x0][0x178], !P6 ;  /* 0x00005e0023007a0c */ /* 0x000fe20007701270 */
[----:B------:R-:W-:Y:S01]  /*38610*/  IMAD.WIDE R2, R12, 0x4, R6 ;  /* 0x000000040c027825 */ /* 0x000fe200078e0206 */
[----:B------:R-:W-:Y:S02]  /*38620*/  ISETP.LT.AND P5, PT, R31, c[0x0][0x178], !P6 ;  /* 0x00005e001f007a0c */ /* 0x000fe400077a1270 */
[----:B------:R-:W-:Y:S02]  /*38630*/  ISETP.LT.AND P3, PT, R159, c[0x0][0x178], !P6 ;  /* 0x00005e009f007a0c */ /* 0x000fe40007761270 */
[----:B------:R-:W-:Y:S02]  /*38640*/  ISETP.GE.AND P2, PT, R100, c[0x0][0x17c], PT ;  /* 0x00005f0064007a0c */ /* 0x000fe40003f46270 */
[----:B------:R-:W-:Y:S01]  /*38650*/  ISETP.LT.AND P1, PT, R71, c[0x0][0x178], !P6 ;  /* 0x00005e0047007a0c */ /* 0x000fe20007721270 */
[----:B------:R-:W-:Y:S01]  /*38660*/  IMAD.WIDE R16, R12, 0x4, R224 ;  /* 0x000000040c107825 */ /* 0x000fe200078e02e0 */
[----:B------:R-:W-:Y:S01]  /*38670*/  ISETP.LT.AND P6, PT, R248, c[0x0][0x178], !P6 ;  /* 0x00005e00f8007a0c */ /* 0x000fe200077c1270 */
[----:B------:R1:W-:Y:S01]  /*38680*/  @P4 STG.E [R2.64], R13 ;  /* 0x0000000d02004986 */ /* 0x0003e2000c10190a */
[----:B------:R-:W-:Y:S01]  /*38690*/  ISETP.LT.AND P4, PT, R252, c[0x0][0x178], !P2 ;  /* 0x00005e00fc007a0c */ /* 0x000fe20005781270 */
[C---:B------:R-:W-:Y:S01]  /*386a0*/  IMAD.WIDE R20, R12.reuse, 0x4, R222 ;  /* 0x000000040c147825 */ /* 0x040fe200078e02de */
[----:B------:R-:W-:Y:S01]  /*386b0*/  IADD3 R36, R12, c[0x0][0x198], RZ ;  /* 0x000066000c247a10 */ /* 0x000fe20007ffe0ff */
[----:B------:R1:W-:Y:S01]  /*386c0*/  @P0 STG.E [R16.64], R45 ;  /* 0x0000002d10000986 */ /* 0x0003e2000c10190a */
[----:B------:R-:W-:-:S03]  /*386d0*/  ISETP.LT.AND P0, PT, R195, c[0x0][0x178], !P2 ;  /* 0x00005e00c3007a0c */ /* 0x000fc60005701270 */
[----:B------:R1:W-:Y:S02]  /*386e0*/  @P5 STG.E [R20.64], R37 ;  /* 0x0000002514005986 */ /* 0x0003e4000c10190a */
[----:B-1----:R-:W-:-:S04]  /*386f0*/  IMAD.WIDE R2, R12, 0x4, R220 ;  /* 0x000000040c027825 */ /* 0x002fc800078e02dc */
[C---:B------:R-:W-:Y:S01]  /*38700*/  IMAD.WIDE R16, R12.reuse, 0x4, R142 ;  /* 0x000000040c107825 */ /* 0x040fe200078e028e */
[----:B------:R1:W-:Y:S03]  /*38710*/  @P3 STG.E [R2.64], R89 ;  /* 0x0000005902003986 */ /* 0x0003e6000c10190a */
[----:B------:R-:W-:Y:S01]  /*38720*/  IMAD.WIDE R20, R12, 0x4, R140 ;  /* 0x000000040c147825 */ /* 0x000fe200078e028c */
[----:B------:R-:W-:Y:S01]  /*38730*/  ISETP.LT.AND P5, PT, R75, c[0x0][0x178], !P2 ;  /* 0x00005e004b007a0c */ /* 0x000fe200057a1270 */
[----:B------:R1:W-:Y:S01]  /*38740*/  @P1 STG.E [R16.64], R113 ;  /* 0x0000007110001986 */ /* 0x0003e2000c10190a */
[----:B------:R-:W-:Y:S02]  /*38750*/  ISETP.LT.AND P3, PT, R35, c[0x0][0x178], !P2 ;  /* 0x00005e0023007a0c */ /* 0x000fe40005761270 */
[----:B------:R-:W-:Y:S01]  /*38760*/  ISETP.LT.AND P1, PT, R31, c[0x0][0x178], !P2 ;  /* 0x00005e001f007a0c */ /* 0x000fe20005721270 */
[C---:B-1----:R-:W-:Y:S01]  /*38770*/  IMAD.WIDE R2, R36.reuse, 0x4, R4 ;  /* 0x0000000424027825 */ /* 0x042fe200078e0204 */
[----:B------:R-:W-:Y:S03]  /*38780*/  @P6 STG.E [R20.64], R145 ;  /* 0x0000009114006986 */ /* 0x000fe6000c10190a */
[----:B------:R-:W-:-:S04]  /*38790*/  IMAD.WIDE R12, R36, 0x4, R226 ;  /* 0x00000004240c7825 */ /* 0x000fc800078e02e2 */
[C---:B------:R-:W-:Y:S01]  /*387a0*/  IMAD.WIDE R16, R36.reuse, 0x4, R6 ;  /* 0x0000000424107825 */ /* 0x040fe200078e0206 */
[----:B---3--:R1:W-:Y:S04]  /*387b0*/  @P4 STG.E [R2.64], R240 ;  /* 0x000000f002004986 */ /* 0x0083e8000c10190a */
[----:B-1----:R-:W3:Y:S01]  /*387c0*/  LDL.LU R240, [R1+0x4a8] ;  /* 0x0004a80001f07983 */ /* 0x002ee20000300800 */
[C---:B------:R-:W-:Y:S01]  /*387d0*/  IMAD.WIDE R2, R36.reuse, 0x4, R224 ;  /* 0x0000000424027825 */ /* 0x040fe200078e02e0 */
[C---:B------:R-:W-:Y:S02]  /*387e0*/  IADD3 R20, R36.reuse, c[0x0][0x198], RZ ;  /* 0x0000660024147a10 */ /* 0x040fe40007ffe0ff */
[----:B------:R-:W-:Y:S01]  /*387f0*/  ISETP.LT.AND P6, PT, R159, c[0x0][0x178], !P2 ;  /* 0x00005e009f007a0c */ /* 0x000fe200057c1270 */
[----:B------:R1:W-:Y:S04]  /*38800*/  @P0 STG.E [R12.64], R245 ;  /* 0x000000f50c000986 */ /* 0x0003e8000c10190a */
[----:B------:R1:W-:Y:S04]  /*38810*/  @P5 STG.E [R16.64], R8 ;  /* 0x0000000810005986 */ /* 0x0003e8000c10190a */
[----:B------:R1:W-:Y:S02]  /*38820*/  @P3 STG.E [R2.64], R40 ;  /* 0x0000002802003986 */ /* 0x0003e4000c10190a */
[----:B-1----:R-:W-:-:S02]  /*38830*/  IMAD.WIDE R12, R36, 0x4, R222 ;  /* 0x00000004240c7825 */ /* 0x002fc400078e02de */
[----:B------:R-:W3:Y:S02]  /*38840*/  LDL.LU R245, [R1+0x408] ;  /* 0x0004080001f57983 */ /* 0x000ee40000300800 */
[C---:B------:R-:W-:Y:S02]  /*38850*/  IMAD.WIDE R16, R36.reuse, 0x4, R220 ;  /* 0x0000000424107825 */ /* 0x040fe400078e02dc */
[----:B------:R1:W-:Y:S02]  /*38860*/  @P1 STG.E [R12.64], R24 ;  /* 0x000000180c001986 */ /* 0x0003e4000c10190a */
[----:B------:R-:W-:-:S04]  /*38870*/  IMAD.WIDE R2, R36, 0x4, R142 ;  /* 0x0000000424027825 */ /* 0x000fc800078e028e */
[----:B-1----:R-:W-:Y:S02]  /*38880*/  IMAD.WIDE R12, R36, 0x4, R140 ;  /* 0x00000004240c7825 */ /* 0x002fe400078e028c */
[----:B------:R-:W3:Y:S04]  /*38890*/  LDL.LU R36, [R1+0x1390] ;  /* 0x0013900001247983 */ /* 0x000ee80000300800 */
[----:B------:R-:W3:Y:S01]  /*388a0*/  LDL.LU R24, [R1+0x1398] ;  /* 0x0013980001187983 */ /* 0x000ee20000300800 */
[----:B------:R-:W-:Y:S02]  /*388b0*/  ISETP.LT.AND P0, PT, R71, c[0x0][0x178], !P2 ;  /* 0x00005e0047007a0c */ /* 0x000fe40005701270 */
[----:B------:R-:W-:Y:S01]  /*388c0*/  ISETP.GE.AND P4, PT, R48, c[0x0][0x17c], PT ;  /* 0x00005f0030007a0c */ /* 0x000fe20003f86270 */
[----:B------:R1:W-:Y:S01]  /*388d0*/  @P6 STG.E [R16.64], R84 ;  /* 0x0000005410006986 */ /* 0x0003e2000c10190a */
[----:B------:R-:W-:-:S02]  /*388e0*/  ISETP.LT.AND P2, PT, R248, c[0x0][0x178], !P2 ;  /* 0x00005e00f8007a0c */ /* 0x000fc40005741270 */
[----:B------:R-:W-:Y:S02]  /*388f0*/  ISETP.LT.AND P3, PT, R252, c[0x0][0x178], !P4 ;  /* 0x00005e00fc007a0c */ /* 0x000fe40006761270 */
[----:B------:R-:W-:-:S05]  /*38900*/  ISETP.LT.AND P6, PT, R195, c[0x0][0x178], !P4 ;  /* 0x00005e00c3007a0c */ /* 0x000fca00067c1270 */
[----:B------:R1:W-:Y:S02]  /*38910*/  @P0 STG.E [R2.64], R108 ;  /* 0x0000006c02000986 */ /* 0x0003e4000c10190a */
[C---:B-1----:R-:W-:Y:S02]  /*38920*/  IMAD.WIDE R16, R20.reuse, 0x4, R4 ;  /* 0x0000000414107825 */ /* 0x042fe400078e0204 */
[----:B------:R-:W-:Y:S02]  /*38930*/  @P2 STG.E [R12.64], R132 ;  /* 0x000000840c002986 */ /* 0x000fe4000c10190a */
[----:B------:R-:W-:Y:S02]  /*38940*/  IMAD.WIDE R2, R20, 0x4, R226 ;  /* 0x0000000414027825 */ /* 0x000fe400078e02e2 */
        /* <DEDUP_REMOVED lines=14> */
[----:B------:R-:W-:-:S02]  /*38a30*/  ISETP.LT.AND P5, PT, R252, c[0x0][0x178], !P1 ;  /* 0x00005e00fc007a0c */ /* 0x000fc40004fa1270 */
[C---:B------:R-:W-:Y:S01]  /*38a40*/  IADD3 R21, R20.reuse, c[0x0][0x198], RZ ;  /* 0x0000660014157a10 */ /* 0x040fe20007ffe0ff */
[----:B------:R1:W-:Y:S01]  /*38a50*/  @P0 STG.E [R2.64], R41 ;  /* 0x0000002902000986 */ /* 0x0003e2000c10190a */
[----:B------:R-:W-:-:S04]  /*38a60*/  IMAD.WIDE R16, R20, 0x4, R142 ;  /* 0x0000000414107825 */ /* 0x000fc800078e028e */
[----:B-1----:R-:W-:-:S04]  /*38a70*/  IMAD.WIDE R8, R20, 0x4, R222 ;  /* 0x0000000414087825 */ /* 0x002fc800078e02de */
[C---:B------:R-:W-:Y:S01]  /*38a80*/  IMAD.WIDE R12, R20.reuse, 0x4, R220 ;  /* 0x00000004140c7825 */ /* 0x040fe200078e02dc */
[----:B------:R1:W-:Y:S03]  /*38a90*/  @P2 STG.E [R8.64], R25 ;  /* 0x0000001908002986 */ /* 0x0003e6000c10190a */
[----:B------:R-:W-:Y:S01]  /*38aa0*/  IMAD.WIDE R2, R20, 0x4, R140 ;  /* 0x0000000414027825 */ /* 0x000fe200078e028c */
[----:B------:R1:W-:Y:S01]  /*38ab0*/  @P6 STG.E [R12.64], R85 ;  /* 0x000000550c006986 */ /* 0x0003e2000c10190a */
[----:B------:R-:W-:Y:S02]  /*38ac0*/  ISETP.LT.AND P6, PT, R195, c[0x0][0x178], !P1 ;  /* 0x00005e00c3007a0c */ /* 0x000fe40004fc1270 */
[----:B------:R-:W-:Y:S01]  /*38ad0*/  ISETP.LT.AND P0, PT, R75, c[0x0][0x178], !P1 ;  /* 0x00005e004b007a0c */ /* 0x000fe20004f01270 */
[----:B------:R-:W-:Y:S01]  /*38ae0*/  @P3 STG.E [R16.64], R109 ;  /* 0x0000006d10003986 */ /* 0x000fe2000c10190a */
[----:B-1----:R-:W-:Y:S01]  /*38af0*/  IMAD.WIDE R8, R21, 0x4, R4 ;  /* 0x0000000415087825 */ /* 0x002fe200078e0204 */
[----:B------:R-:W-:-:S02]  /*38b00*/  ISETP.LT.AND P3, PT, R35, c[0x0][0x178], !P1 ;  /* 0x00005e0023007a0c */ /* 0x000fc40004f61270 */
[----:B------:R1:W-:Y:S01]  /*38b10*/  @P4 STG.E [R2.64], R133 ;  /* 0x0000008502004986 */ /* 0x0003e2000c10190a */
[----:B------:R-:W-:Y:S01]  /*38b20*/  ISETP.LT.AND P2, PT, R31, c[0x0][0x178], !P1 ;  /* 0x00005e001f007a0c */ /* 0x000fe20004f41270 */
[----:B------:R-:W-:Y:S01]  /*38b30*/  IMAD.WIDE R12, R21, 0x4, R224 ;  /* 0x00000004150c7825 */ /* 0x000fe200078e02e0 */
[----:B------:R-:W-:Y:S01]  /*38b40*/  ISETP.LT.AND P4, PT, R71, c[0x0][0x178], !P1 ;  /* 0x00005e0047007a0c */ /* 0x000fe20004f81270 */
[----:B---3--:R3:W-:Y:S01]  /*38b50*/  @P5 STG.E [R8.64], R240 ;  /* 0x000000f008005986 */ /* 0x0087e2000c10190a */
[----:B------:R-:W-:Y:S01]  /*38b60*/  ISETP.LT.AND P5, PT, R159, c[0x0][0x178], !P1 ;  /* 0x00005e009f007a0c */ /* 0x000fe20004fa1270 */
[----:B-1----:R-:W-:Y:S01]  /*38b70*/  IMAD.WIDE R2, R21, 0x4, R226 ;  /* 0x0000000415027825 */ /* 0x002fe200078e02e2 */
[----:B------:R-:W-:-:S03]  /*38b80*/  ISETP.LT.AND P1, PT, R248, c[0x0][0x178], !P1 ;  /* 0x00005e00f8007a0c */ /* 0x000fc60004f21270 */
[C---:B------:R-:W-:Y:S01]  /*38b90*/  IMAD.WIDE R16, R21.reuse, 0x4, R222 ;  /* 0x0000000415107825 */ /* 0x040fe200078e02de */
[----:B---3--:R-:W3:Y:S03]  /*38ba0*/  LDL.LU R240, [R1+0x498] ;  /* 0x0004980001f07983 */ /* 0x008ee60000300800 */
[C---:B------:R-:W-:Y:S01]  /*38bb0*/  IMAD.WIDE R8, R21.reuse, 0x4, R6 ;  /* 0x0000000415087825 */ /* 0x040fe200078e0206 */
[C---:B------:R-:W-:Y:S01]  /*38bc0*/  IADD3 R25, R21.reuse, c[0x0][0x198], RZ ;  /* 0x0000660015197a10 */ /* 0x040fe20007ffe0ff */
[----:B------:R1:W-:Y:S04]  /*38bd0*/  @P6 STG.E [R2.64], R245 ;  /* 0x000000f502006986 */ /* 0x0003e8000c10190a */
[----:B------:R1:W-:Y:S04]  /*38be0*/  @P0 STG.E [R8.64], R22 ;  /* 0x0000001608000986 */ /* 0x0003e8000c10190a */
[----:B------:R-:W-:Y:S01]  /*38bf0*/  @P3 STG.E [R12.64], R54 ;  /* 0x000000360c003986 */ /* 0x000fe2000c10190a */
[----:B-1----:R-:W-:-:S03]  /*38c00*/  IMAD.WIDE R2, R21, 0x4, R220 ;  /* 0x0000000415027825 */ /* 0x002fc600078e02dc */
[----:B------:R-:W-:Y:S01]  /*38c10*/  @P2 STG.E [R16.64], R78 ;  /* 0x0000004e10002986 */ /* 0x000fe2000c10190a */
[----:B------:R-:W-:-:S03]  /*38c20*/  IMAD.WIDE R8, R21, 0x4, R142 ;  /* 0x0000000415087825 */ /* 0x000fc600078e028e */
[----:B------:R1:W-:Y:S01]  /*38c30*/  @P5 STG.E [R2.64], R106 ;  /* 0x0000006a02005986 */ /* 0x0003e2000c10190a */
[----:B------:R-:W-:-:S03]  /*38c40*/  ISETP.GE.AND P6, PT, R36, c[0x0][0x17c], PT ;  /* 0x00005f0024007a0c */ /* 0x000fc60003fc6270 */
[----:B------:R-:W3:Y:S04]  /*38c50*/  LDL.LU R36, [R1+0x1394] ;  /* 0x0013940001247983 */ /* 0x000ee80000300800 */
[----:B------:R-:W3:Y:S01]  /*38c60*/  LDL.LU R245, [R1+0x368] ;  /* 0x0003680001f57983 */ /* 0x000ee20000300800 */
[----:B-1----:R-:W-:-:S03]  /*38c70*/  IMAD.WIDE R2, R21, 0x4, R140 ;  /* 0x0000000415027825 */ /* 0x002fc600078e028c */
[----:B------:R1:W-:Y:S04]  /*38c80*/  @P4 STG.E [R8.64], R122 ;  /* 0x0000007a08004986 */ /* 0x0003e8000c10190a */
[----:B------:R-:W-:Y:S01]  /*38c90*/  @P1 STG.E [R2.64], R154 ;  /* 0x0000009a02001986 */ /* 0x000fe2000c10190a */
[----:B------:R-:W-:-:S03]  /*38ca0*/  ISETP.GE.AND P1, PT, R24, c[0x0][0x17c], PT ;  /* 0x00005f0018007a0c */ /* 0x000fc60003f26270 */
[----:B------:R-:W3:Y:S01]  /*38cb0*/  LDL.LU R24, [R1+0x138c] ;  /* 0x00138c0001187983 */ /* 0x000ee20000300800 */
[----:B------:R-:W-:Y:S02]  /*38cc0*/  ISETP.LT.AND P0, PT, R252, c[0x0][0x178], !P6 ;  /* 0x00005e00fc007a0c */ /* 0x000fe40007701270 */
[----:B------:R-:W-:Y:S01]  /*38cd0*/  ISETP.LT.AND P2, PT, R195, c[0x0][0x178], !P6 ;  /* 0x00005e00c3007a0c */ /* 0x000fe20007741270 */
[----:B-1----:R-:W-:-:S04]  /*38ce0*/  IMAD.WIDE R8, R25, 0x4, R4 ;  /* 0x0000000419087825 */ /* 0x002fc800078e0204 */
[----:B------:R-:W-:-:S06]  /*38cf0*/  IMAD.WIDE R12, R25, 0x4, R226 ;  /* 0x00000004190c7825 */ /* 0x000fcc00078e02e2 */
[----:B----4-:R1:W-:Y:S04]  /*38d00*/  @P0 STG.E [R8.64], R249 ;  /* 0x000000f908000986 */ /* 0x0103e8000c10190a */
[----:B--2---:R2:W-:Y:S04]  /*38d10*/  @P2 STG.E [R12.64], R244 ;  /* 0x000000f40c002986 */ /* 0x0045e8000c10190a */
[----:B-1----:R-:W4:Y:S04]  /*38d20*/  LDL.LU R249, [R1+0x49c] ;  /* 0x00049c0001f97983 */ /* 0x002f280000300800 */
[----:B--2---:R-:W2:Y:S01]  /*38d30*/  LDL.LU R244, [R1+0x36c] ;  /* 0x00036c0001f47983 */ /* 0x004ea20000300800 */
[----:B------:R-:W-:-:S02]  /*38d40*/  ISETP.LT.AND P4, PT, R75, c[0x0][0x178], !P6 ;  /* 0x00005e004b007a0c */ /* 0x000fc40007781270 */
[----:B------:R-:W-:Y:S02]  /*38d50*/  ISETP.LT.AND P3, PT, R35, c[0x0][0x178], !P6 ;  /* 0x00005e0023007a0c */ /* 0x000fe40007761270 */
[----:B------:R-:W-:Y:S01]  /*38d60*/  ISETP.LT.AND P5, PT, R31, c[0x0][0x178], !P6 ;  /* 0x00005e001f007a0c */ /* 0x000fe200077a1270 */
[----:B------:R-:W-:Y:S01]  /*38d70*/  IMAD.WIDE R2, R25, 0x4, R6 ;  /* 0x0000000419027825 */ /* 0x000fe200078e0206 */
[----:B------:R-:W-:-:S03]  /*38d80*/  ISETP.LT.AND P0, PT, R159, c[0x0][0x178], !P6 ;  /* 0x00005e009f007a0c */ /* 0x000fc60007701270 */
        /* <DEDUP_REMOVED lines=12> */
[----:B------:R-:W-:Y:S01]  /*38e50*/  @P0 STG.E [R2.64], R107 ;  /* 0x0000006b02000986 */ /* 0x000fe2000c10190a */
[----:B------:R-:W-:-:S03]  /*38e60*/  ISETP.LT.AND P3, PT, R195, c[0x0][0x178], !P1 ;  /* 0x00005e00c3007a0c */ /* 0x000fc60004f61270 */
[----:B------:R-:W-:Y:S01]  /*38e70*/  IMAD.WIDE R16, R25, 0x4, R4 ;  /* 0x0000000419107825 */ /* 0x000fe200078e0204 */
[----:B------:R-:W-:Y:S01]  /*38e80*/  @P2 STG.E [R8.64], R123 ;  /* 0x0000007b08002986 */ /* 0x000fe2000c10190a */
[----:B------:R-:W-:-:S03]  /*38e90*/  ISETP.LT.AND P5, PT, R75, c[0x0][0x178], !P1 ;  /* 0x00005e004b007a0c */ /* 0x000fc60004fa1270 */
[----:B------:R-:W-:Y:S01]  /*38ea0*/  @P6 STG.E [R12.64], R155 ;  /* 0x0000009b0c006986 */ /* 0x000fe2000c10190a */
[----:B------:R-:W-:Y:S02]  /*38eb0*/  ISETP.LT.AND P2, PT, R35, c[0x0][0x178], !P1 ;  /* 0x00005e0023007a0c */ /* 0x000fe40004f41270 */
[----:B------:R-:W-:Y:S01]  /*38ec0*/  ISETP.LT.AND P0, PT, R31, c[0x0][0x178], !P1 ;  /* 0x00005e001f007a0c */ /* 0x000fe20004f01270 */
[C---:B------:R-:W-:Y:S01]  /*38ed0*/  IMAD.WIDE R20, R25.reuse, 0x4, R226 ;  /* 0x0000000419147825 */ /* 0x040fe200078e02e2 */
[----:B---3--:R1:W-:Y:S03]  /*38ee0*/  @P4 STG.E [R16.64], R240 ;  /* 0x000000f010004986 */ /* 0x0083e6000c10190a */
[C---:B------:R-:W-:Y:S01]  /*38ef0*/  IMAD.WIDE R22, R25.reuse, 0x4, R6 ;  /* 0x0000000419167825 */ /* 0x040fe200078e0206 */
[----:B-1----:R-:W3:Y:S03]  /*38f00*/  LDL.LU R240, [R1+0x488] ;  /* 0x0004880001f07983 */ /* 0x002ee60000300800 */
[----:B------:R-:W-:-:S04]  /*38f10*/  IMAD.WIDE R2, R25, 0x4, R224 ;  /* 0x0000000419027825 */ /* 0x000fc800078e02e0 */
[----:B------:R-:W-:Y:S01]  /*38f20*/  IMAD.WIDE R8, R25, 0x4, R222 ;  /* 0x0000000419087825 */ /* 0x000fe200078e02de */
[----:B------:R-:W-:-:S03]  /*38f30*/  ISETP.LT.AND P6, PT, R159, c[0x0][0x178], !P1 ;  /* 0x00005e009f007a0c */ /* 0x000fc60004fc1270 */
[C---:B------:R-:W-:Y:S01]  /*38f40*/  IMAD.WIDE R12, R25.reuse, 0x4, R220 ;  /* 0x00000004190c7825 */ /* 0x040fe200078e02dc */
[----:B------:R-:W-:-:S03]  /*38f50*/  IADD3 R37, R25, c[0x0][0x198], RZ ;  /* 0x0000660019257a10 */ /* 0x000fc60007ffe0ff */
[----:B------:R-:W-:Y:S01]  /*38f60*/  IMAD.WIDE R16, R25, 0x4, R142 ;  /* 0x0000000419107825 */ /* 0x000fe200078e028e */
[----:B------:R1:W-:Y:S01]  /*38f70*/  @P3 STG.E [R20.64], R245 ;  /* 0x000000f514003986 */ /* 0x0003e2000c10190a */
[----:B------:R-:W-:-:S03]  /*38f80*/  ISETP.GE.AND P4, PT, R36, c[0x0][0x17c], PT ;  /* 0x00005f0024007a0c */ /* 0x000fc60003f86270 */
[----:B------:R1:W-:Y:S04]  /*38f90*/  @P5 STG.E [R22.64], R18 ;  /* 0x0000001216005986 */ /* 0x0003e8000c10190a */
[----:B------:R1:W-:Y:S04]  /*38fa0*/  @P2 STG.E [R2.64], R50 ;  /* 0x0000003202002986 */ /* 0x0003e8000c10190a */
[----:B-1----:R-:W3:Y:S04]  /*38fb0*/  LDL.LU R245, [R1+0x328] ;  /* 0x0003280001f57983 */ /* 0x002ee80000300800 */
[----:B------:R-:W-:Y:S01]  /*38fc0*/  @P0 STG.E [R8.64], R58 ;  /* 0x0000003a08000986 */ /* 0x000fe2000c10190a */
[----:B------:R-:W-:-:S03]  /*38fd0*/  ISETP.GE.AND P0, PT, R24, c[0x0][0x17c], PT ;  /* 0x00005f0018007a0c */ /* 0x000fc60003f06270 */
[----:B------:R-:W3:Y:S04]  /*38fe0*/  LDL.LU R36, [R1+0x1388] ;  /* 0x0013880001247983 */ /* 0x000ee80000300800 */
[----:B------:R-:W3:Y:S01]  /*38ff0*/  LDL.LU R24, [R1+0x1384] ;  /* 0x0013840001187983 */ /* 0x000ee20000300800 */
[----:B------:R-:W-:Y:S02]  /*39000*/  ISETP.LT.AND P3, PT, R71, c[0x0][0x178], !P1 ;  /* 0x00005e0047007a0c */ /* 0x000fe40004f61270 */
[----:B------:R-:W-:Y:S01]  /*39010*/  ISETP.LT.AND P1, PT, R248, c[0x0][0x178], !P1 ;  /* 0x00005e00f8007a0c */ /* 0x000fe20004f21270 */
[----:B------:R-:W-:Y:S01]  /*39020*/  @P6 STG.E [R12.64], R102 ;  /* 0x000000660c006986 */ /* 0x000fe2000c10190a */
[----:B------:R-:W-:Y:S02]  /*39030*/  ISETP.LT.AND P2, PT, R252, c[0x0][0x178], !P4 ;  /* 0x00005e00fc007a0c */ /* 0x000fe40006741270 */
[----:B------:R-:W-:Y:S01]  /*39040*/  ISETP.LT.AND P6, PT, R195, c[0x0][0x178], !P4 ;  /* 0x00005e00c3007a0c */ /* 0x000fe200067c1270 */
[----:B------:R-:W-:-:S04]  /*39050*/  IMAD.WIDE R20, R25, 0x4, R140 ;  /* 0x0000000419147825 */ /* 0x000fc800078e028c */
[C---:B------:R-:W-:Y:S02]  /*39060*/  IMAD.WIDE R22, R37.reuse, 0x4, R4 ;  /* 0x0000000425167825 */ /* 0x040fe400078e0204 */
[----:B------:R-:W-:Y:S02]  /*39070*/  @P3 STG.E [R16.64], R118 ;  /* 0x0000007610003986 */ /* 0x000fe4000c10190a */
[----:B------:R-:W-:Y:S02]  /*39080*/  IMAD.WIDE R2, R37, 0x4, R226 ;  /* 0x0000000425027825 */ /* 0x000fe400078e02e2 */
[----:B------:R-:W-:Y:S04]  /*39090*/  @P1 STG.E [R20.64], R150 ;  /* 0x0000009614001986 */ /* 0x000fe8000c10190a */
[----:B----4-:R1:W-:Y:S04]  /*390a0*/  @P2 STG.E [R22.64], R249 ;  /* 0x000000f916002986 */ /* 0x0103e8000c10190a */
[----:B--2---:R2:W-:Y:S04]  /*390b0*/  @P6 STG.E [R2.64], R244 ;  /* 0x000000f402006986 */ /* 0x0045e8000c10190a */
[----:B-1----:R-:W4:Y:S04]  /*390c0*/  LDL.LU R249, [R1+0x48c] ;  /* 0x00048c0001f97983 */ /* 0x002f280000300800 */
[----:B--2---:R-:W2:Y:S01]  /*390d0*/  LDL.LU R244, [R1+0x32c] ;  /* 0x00032c0001f47983 */ /* 0x004ea20000300800 */
[----:B------:R-:W-:Y:S01]  /*390e0*/  ISETP.LT.AND P5, PT, R75, c[0x0][0x178], !P4 ;  /* 0x00005e004b007a0c */ /* 0x000fe200067a1270 */
[----:B------:R-:W-:Y:S01]  /*390f0*/  IMAD.WIDE R8, R37, 0x4, R6 ;  /* 0x0000000425087825 */ /* 0x000fe200078e0206 */
[----:B------:R-:W-:-:S02]  /*39100*/  ISETP.LT.AND P1, PT, R35, c[0x0][0x178], !P4 ;  /* 0x00005e0023007a0c */ /* 0x000fc40006721270 */
[----:B------:R-:W-:Y:S02]  /*39110*/  ISETP.LT.AND P2, PT, R31, c[0x0][0x178], !P4 ;  /* 0x00005e001f007a0c */ /* 0x000fe40006741270 */
[----:B------:R-:W-:Y:S02]  /*39120*/  ISETP.LT.AND P6, PT, R159, c[0x0][0x178], !P4 ;  /* 0x00005e009f007a0c */ /* 0x000fe400067c1270 */
[----:B------:R-:W-:Y:S02]  /*39130*/  ISETP.LT.AND P3, PT, R71, c[0x0][0x178], !P4 ;  /* 0x00005e0047007a0c */ /* 0x000fe40006761270 */
[----:B------:R-:W-:-:S03]  /*39140*/  ISETP.LT.AND P4, PT, R248, c[0x0][0x178], !P4 ;  /* 0x00005e00f8007a0c */ /* 0x000fc60006781270 */
[----:B------:R1:W-:Y:S01]  /*39150*/  @P5 STG.E [R8.64], R19 ;  /* 0x0000001308005986 */ /* 0x0003e2000c10190a */
[----:B------:R-:W-:Y:S01]  /*39160*/  ISETP.LT.AND P5, PT, R252, c[0x0][0x178], !P0 ;  /* 0x00005e00fc007a0c */ /* 0x000fe200047a1270 */
[C---:B------:R-:W-:Y:S01]  /*39170*/  IMAD.WIDE R12, R37.reuse, 0x4, R224 ;  /* 0x00000004250c7825 */ /* 0x040fe200078e02e0 */
[----:B------:R-:W-:-:S03]  /*39180*/  IADD3 R25, R37, c[0x0][0x198], RZ ;  /* 0x0000660025197a10 */ /* 0x000fc60007ffe0ff */
[C---:B------:R-:W-:Y:S01]  /*39190*/  IMAD.WIDE R16, R37.reuse, 0x4, R222 ;  /* 0x0000000425107825 */ /* 0x040fe200078e02de */
[----:B------:R1:W-:Y:S03]  /*391a0*/  @P1 STG.E [R12.64], R51 ;  /* 0x000000330c001986 */ /* 0x0003e6000c10190a */
[C---:B------:R-:W-:Y:S01]  /*391b0*/  IMAD.WIDE R20, R37.reuse, 0x4, R220 ;  /* 0x0000000425147825 */ /* 0x040fe200078e02dc */
[----:B------:R1:W-:Y:S03]  /*391c0*/  @P2 STG.E [R16.64], R59 ;  /* 0x0000003b10002986 */ /* 0x0003e6000c10190a */
[C---:B------:R-:W-:Y:S01]  /*391d0*/  IMAD.WIDE R22, R37.reuse, 0x4, R142 ;  /* 0x0000000425167825 */ /* 0x040fe200078e028e */
[----:B------:R3:W-:Y:S03]  /*391e0*/  @P6 STG.E [R20.64], R103 ;  /* 0x0000006714006986 */ /* 0x0007e6000c10190a */
[----:B------:R-:W-:Y:S01]  /*391f0*/  IMAD.WIDE R2, R37, 0x4, R140 ;  /* 0x0000000425027825 */ /* 0x000fe200078e028c */
[----:B------:R-:W-:-:S03]  /*39200*/  ISETP.LT.AND P6, PT, R195, c[0x0][0x178], !P0 ;  /* 0x00005e00c3007a0c */ /* 0x000fc600047c1270 */
[----:B-1----:R-:W-:Y:S01]  /*39210*/  IMAD.WIDE R8, R25, 0x4, R4 ;  /* 0x0000000419087825 */ /* 0x002fe200078e0204 */
[----:B------:R-:W-:Y:S01]  /*39220*/  @P3 STG.E [R22.64], R119 ;  /* 0x0000007716003986 */ /* 0x000fe2000c10190a */
[----:B------:R-:W-:Y:S02]  /*39230*/  ISETP.LT.AND P1, PT, R75, c[0x0][0x178], !P0 ;  /* 0x00005e004b007a0c */ /* 0x000fe40004721270 */
[----:B------:R-:W-:Y:S01]  /*39240*/  ISETP.LT.AND P3, PT, R35, c[0x0][0x178], !P0 ;  /* 0x00005e0023007a0c */ /* 0x000fe20004761270 */
[----:B------:R1:W-:Y:S01]  /*39250*/  @P4 STG.E [R2.64], R151 ;  /* 0x0000009702004986 */ /* 0x0003e2000c10190a */
[----:B------:R-:W-:Y:S02]  /*39260*/  ISETP.LT.AND P2, PT, R31, c[0x0][0x178], !P0 ;  /* 0x00005e001f007a0c */ /* 0x000fe40004741270 */
[----:B------:R-:W-:Y:S01]  /*39270*/  ISETP.LT.AND P4, PT, R71, c[0x0][0x178], !P0 ;  /* 0x00005e0047007a0c */ /* 0x000fe20004781270 */
[----:B------:R-:W-:-:S04]  /*39280*/  IMAD.WIDE R12, R25, 0x4, R226 ;  /* 0x00000004190c7825 */ /* 0x000fc800078e02e2 */
[----:B------:R-:W-:Y:S01]  /*39290*/  IMAD.WIDE R16, R25, 0x4, R6 ;  /* 0x0000000419107825 */ /* 0x000fe200078e0206 */
[----:B---3--:R3:W-:Y:S01]  /*392a0*/  @P5 STG.E [R8.64], R240 ;  /* 0x000000f008005986 */ /* 0x0087e2000c10190a */
[----:B------:R-:W-:Y:S02]  /*392b0*/  ISETP.LT.AND P5, PT, R159, c[0x0][0x178], !P0 ;  /* 0x00005e009f007a0c */ /* 0x000fe400047a1270 */
[----:B------:R-:W-:Y:S01]  /*392c0*/  ISETP.LT.AND P0, PT, R248, c[0x0][0x178], !P0 ;  /* 0x00005e00f8007a0c */ /* 0x000fe20004701270 */
[----:B------:R-:W-:-:S04]  /*392d0*/  IMAD.WIDE R18, R25, 0x4, R224 ;  /* 0x0000000419127825 */ /* 0x000fc800078e02e0 */
[----:B------:R-:W-:-:S04]  /*392e0*/  IMAD.WIDE R20, R25, 0x4, R222 ;  /* 0x0000000419147825 */ /* 0x000fc800078e02de */
[C---:B-1----:R-:W-:Y:S01]  /*392f0*/  IMAD.WIDE R2, R25.reuse, 0x4, R220 ;  /* 0x0000000419027825 */ /* 0x042fe200078e02dc */
[----:B---3--:R-:W3:Y:S03]  /*39300*/  LDL.LU R240, [R1+0x478] ;  /* 0x0004780001f07983 */ /* 0x008ee60000300800 */
[C---:B------:R-:W-:Y:S01]  /*39310*/  IMAD.WIDE R8, R25.reuse, 0x4, R142 ;  /* 0x0000000419087825 */ /* 0x040fe200078e028e */
[C---:B------:R-:W-:Y:S01]  /*39320*/  IADD3 R23, R25.reuse, c[0x0][0x198], RZ ;  /* 0x0000660019177a10 */ /* 0x040fe20007ffe0ff */
[----:B------:R1:W-:Y:S04]  /*39330*/  @P6 STG.E [R12.64], R245 ;  /* 0x000000f50c006986 */ /* 0x0003e8000c10190a */
[----:B------:R1:W-:Y:S04]  /*39340*/  @P1 STG.E [R16.64], R14 ;  /* 0x0000000e10001986 */ /* 0x0003e8000c10190a */
[----:B------:R1:W-:Y:S02]  /*39350*/  @P3 STG.E [R18.64], R46 ;  /* 0x0000002e12003986 */ /* 0x0003e4000c10190a */
[----:B-1----:R-:W-:-:S02]  /*39360*/  IMAD.WIDE R12, R25, 0x4, R140 ;  /* 0x00000004190c7825 */ /* 0x002fc400078e028c */
[----:B------:R-:W-:Y:S04]  /*39370*/  @P2 STG.E [R20.64], R38 ;  /* 0x0000002614002986 */ /* 0x000fe8000c10190a */
[----:B------:R-:W-:Y:S04]  /*39380*/  @P5 STG.E [R2.64], R90 ;  /* 0x0000005a02005986 */ /* 0x000fe8000c10190a */
[----:B------:R-:W-:Y:S04]  /*39390*/  @P4 STG.E [R8.64], R114 ;  /* 0x0000007208004986 */ /* 0x000fe8000c10190a */
[----:B------:R-:W-:Y:S01]  /*393a0*/  @P0 STG.E [R12.64], R146 ;  /* 0x000000920c000986 */ /* 0x000fe2000c10190a */
[----:B------:R-:W-:-:S03]  /*393b0*/  ISETP.GE.AND P0, PT, R24, c[0x0][0x17c], PT ;  /* 0x00005f0018007a0c */ /* 0x000fc60003f06270 */
[----:B------:R-:W3:Y:S01]  /*393c0*/  LDL.LU R24, [R1+0x1380] ;  /* 0x0013800001187983 */ /* 0x000ee20000300800 */
[----:B------:R-:W-:-:S03]  /*393d0*/  ISETP.GE.AND P6, PT, R36, c[0x0][0x17c], PT ;  /* 0x00005f0024007a0c */ /* 0x000fc60003fc6270 */
[----:B------:R-:W3:Y:S01]  /*393e0*/  LDL.LU R245, [R1+0x48] ;  /* 0x0000480001f57983 */ /* 0x000ee20000300800 */
[----:B------:R-:W-:Y:S02]  /*393f0*/  ISETP.LT.AND P1, PT, R252, c[0x0][0x178], !P6 ;  /* 0x00005e00fc007a0c */ /* 0x000fe40007721270 */
[----:B------:R-:W-:Y:S01]  /*39400*/  ISETP.LT.AND P2, PT, R195, c[0x0][0x178], !P6 ;  /* 0x00005e00c3007a0c */ /* 0x000fe20007741270 */
[----:B------:R-:W3:Y:S01]  /*39410*/  LDL.LU R22, [R1+0x137c] ;  /* 0x00137c0001167983 */ /* 0x000ee20000300800 */
[----:B------:R-:W-:-:S04]  /*39420*/  IMAD.WIDE R16, R23, 0x4, R4 ;  /* 0x0000000417107825 */ /* 0x000fc800078e0204 */
[----:B------:R-:W-:-:S05]  /*39430*/  IMAD.WIDE R18, R23, 0x4, R226 ;  /* 0x0000000417127825 */ /* 0x000fca00078e02e2 */
        /* <DEDUP_REMOVED lines=13> */
[----:B------:R-:W-:-:S04]  /*39510*/  IMAD.WIDE R8, R23, 0x4, R224 ;  /* 0x0000000417087825 */ /* 0x000fc800078e02e0 */
[----:B------:R-:W-:-:S04]  /*39520*/  IMAD.WIDE R20, R23, 0x4, R222 ;  /* 0x0000000417147825 */ /* 0x000fc800078e02de */
[----:B------:R-:W-:-:S04]  /*39530*/  IMAD.WIDE R12, R23, 0x4, R220 ;  /* 0x00000004170c7825 */ /* 0x000fc800078e02dc */
[----:B------:R-:W-:-:S04]  /*39540*/  IMAD.WIDE R16, R23, 0x4, R142 ;  /* 0x0000000417107825 */ /* 0x000fc800078e028e */
[C---:B------:R-:W-:Y:S01]  /*39550*/  IMAD.WIDE R18, R23.reuse, 0x4, R140 ;  /* 0x0000000417127825 */ /* 0x040fe200078e028c */
[----:B------:R-:W-:Y:S01]  /*39560*/  IADD3 R23, R23, c[0x0][0x198], RZ ;  /* 0x0000660017177a10 */ /* 0x000fe20007ffe0ff */
[----:B------:R3:W-:Y:S04]  /*39570*/  @P3 STG.E [R8.64], R47 ;  /* 0x0000002f08003986 */ /* 0x0007e8000c10190a */
[----:B-1----:R-:W-:Y:S01]  /*39580*/  IMAD.WIDE R2, R23, 0x4, R4 ;  /* 0x0000000417027825 */ /* 0x002fe200078e0204 */
[----:B------:R-:W-:Y:S04]  /*39590*/  @P5 STG.E [R20.64], R39 ;  /* 0x0000002714005986 */ /* 0x000fe8000c10190a */
[----:B------:R1:W-:Y:S04]  /*395a0*/  @P2 STG.E [R12.64], R91 ;  /* 0x0000005b0c002986 */ /* 0x0003e8000c10190a */
[----:B------:R1:W-:Y:S01]  /*395b0*/  @P1 STG.E [R16.64], R115 ;  /* 0x0000007310001986 */ /* 0x0003e2000c10190a */
[----:B------:R-:W-:-:S03]  /*395c0*/  ISETP.LT.AND P3, PT, R195, c[0x0][0x178], !P0 ;  /* 0x00005e00c3007a0c */ /* 0x000fc60004761270 */
[----:B------:R1:W-:Y:S01]  /*395d0*/  @P6 STG.E [R18.64], R147 ;  /* 0x0000009312006986 */ /* 0x0003e2000c10190a */
[----:B------:R-:W-:-:S03]  /*395e0*/  ISETP.LT.AND P5, PT, R75, c[0x0][0x178], !P0 ;  /* 0x00005e004b007a0c */ /* 0x000fc600047a1270 */
[----:B---3--:R3:W-:Y:S01]  /*395f0*/  @P4 STG.E [R2.64], R240 ;  /* 0x000000f002004986 */ /* 0x0087e2000c10190a */
[----:B------:R-:W-:Y:S02]  /*39600*/  ISETP.LT.AND P2, PT, R35, c[0x0][0x178], !P0 ;  /* 0x00005e0023007a0c */ /* 0x000fe40004741270 */
[----:B------:R-:W-:Y:S02]  /*39610*/  ISETP.LT.AND P1, PT, R31, c[0x0][0x178], !P0 ;  /* 0x00005e001f007a0c */ /* 0x000fe40004721270 */
[----:B------:R-:W-:Y:S01]  /*39620*/  ISETP.LT.AND P6, PT, R159, c[0x0][0x178], !P0 ;  /* 0x00005e009f007a0c */ /* 0x000fe200047c1270 */
[----:B------:R-:W-:-:S04]  /*39630*/  IMAD.WIDE R8, R23, 0x4, R226 ;  /* 0x0000000417087825 */ /* 0x000fc800078e02e2 */
[----:B------:R-:W-:-:S04]  /*39640*/  IMAD.WIDE R14, R23, 0x4, R6 ;  /* 0x00000004170e7825 */ /* 0x000fc800078e0206 */
[----:B-1----:R-:W-:-:S04]  /*39650*/  IMAD.WIDE R12, R23, 0x4, R224 ;  /* 0x00000004170c7825 */ /* 0x002fc800078e02e0 */
[----:B------:R-:W-:-:S04]  /*39660*/  IMAD.WIDE R16, R23, 0x4, R222 ;  /* 0x0000000417107825 */ /* 0x000fc800078e02de */
[C---:B------:R-:W-:Y:S01]  /*39670*/  IMAD.WIDE R18, R23.reuse, 0x4, R220 ;  /* 0x0000000417127825 */ /* 0x040fe200078e02dc */
[----:B------:R-:W-:-:S03]  /*39680*/  IADD3 R25, R23, c[0x0][0x198], RZ ;  /* 0x0000660017197a10 */ /* 0x000fc60007ffe0ff */
[----:B---3--:R-:W-:Y:S01]  /*39690*/  IMAD.WIDE R2, R23, 0x4, R142 ;  /* 0x0000000417027825 */ /* 0x008fe200078e028e */
[----:B------:R-:W-:Y:S02]  /*396a0*/  ISETP.GE.AND P4, PT, R24, c[0x0][0x17c], PT ;  /* 0x00005f0018007a0c */ /* 0x000fe40003f86270 */
[----:B------:R-:W3:Y:S04]  /*396b0*/  LDL.LU R24, [R1+0x13b0] ;  /* 0x0013b00001187983 */ /* 0x000ee80000300800 */
[----:B------:R1:W-:Y:S01]  /*396c0*/  @P3 STG.E [R8.64], R245 ;  /* 0x000000f508003986 */ /* 0x0003e2000c10190a */
[----:B------:R-:W-:-:S03]  /*396d0*/  ISETP.LT.AND P3, PT, R71, c[0x0][0x178], !P0 ;  /* 0x00005e0047007a0c */ /* 0x000fc60004761270 */
[----:B------:R1:W-:Y:S01]  /*396e0*/  @P5 STG.E [R14.64], R10 ;  /* 0x0000000a0e005986 */ /* 0x0003e2000c10190a */
[----:B------:R-:W-:-:S03]  /*396f0*/  ISETP.LT.AND P0, PT, R248, c[0x0][0x178], !P0 ;  /* 0x00005e00f8007a0c */ /* 0x000fc60004701270 */
[----:B------:R1:W-:Y:S01]  /*39700*/  @P2 STG.E [R12.64], R42 ;  /* 0x0000002a0c002986 */ /* 0x0003e2000c10190a */
[----:B------:R-:W-:-:S03]  /*39710*/  ISETP.LT.AND P2, PT, R252, c[0x0][0x178], !P4 ;  /* 0x00005e00fc007a0c */ /* 0x000fc60006741270 */
[----:B------:R1:W-:Y:S01]  /*39720*/  @P1 STG.E [R16.64], R26 ;  /* 0x0000001a10001986 */ /* 0x0003e2000c10190a */
[----:B------:R-:W-:-:S03]  /*39730*/  ISETP.LT.AND P5, PT, R75, c[0x0][0x178], !P4 ;  /* 0x00005e004b007a0c */ /* 0x000fc600067a1270 */
[----:B------:R-:W-:Y:S01]  /*39740*/  @P6 STG.E [R18.64], R86 ;  /* 0x0000005612006986 */ /* 0x000fe2000c10190a */
[----:B------:R-:W-:Y:S01]  /*39750*/  ISETP.LT.AND P6, PT, R195, c[0x0][0x178], !P4 ;  /* 0x00005e00c3007a0c */ /* 0x000fe200067c1270 */
[----:B-1----:R-:W-:Y:S01]  /*39760*/  IMAD.WIDE R8, R23, 0x4, R140 ;  /* 0x0000000417087825 */ /* 0x002fe200078e028c */
[----:B------:R-:W-:Y:S02]  /*39770*/  ISETP.GE.AND P1, PT, R22, c[0x0][0x17c], PT ;  /* 0x00005f0016007a0c */ /* 0x000fe40003f26270 */
[----:B------:R-:W3:Y:S01]  /*39780*/  LDL.LU R22, [R1+0x13ac] ;  /* 0x0013ac0001167983 */ /* 0x000ee20000300800 */
[----:B------:R-:W-:-:S04]  /*39790*/  IMAD.WIDE R14, R25, 0x4, R4 ;  /* 0x00000004190e7825 */ /* 0x000fc800078e0204 */
[C---:B------:R-:W-:Y:S01]  /*397a0*/  IMAD.WIDE R12, R25.reuse, 0x4, R226 ;  /* 0x00000004190c7825 */ /* 0x040fe200078e02e2 */
[----:B------:R-:W-:Y:S03]  /*397b0*/  @P3 STG.E [R2.64], R110 ;  /* 0x0000006e02003986 */ /* 0x000fe6000c10190a */
[----:B------:R-:W-:Y:S01]  /*397c0*/  IMAD.WIDE R16, R25, 0x4, R6 ;  /* 0x0000000419107825 */ /* 0x000fe200078e0206 */
[----:B------:R-:W-:Y:S04]  /*397d0*/  @P0 STG.E [R8.64], R134 ;  /* 0x0000008608000986 */ /* 0x000fe8000c10190a */
[----:B----4-:R-:W-:Y:S04]  /*397e0*/  @P2 STG.E [R14.64], R249 ;  /* 0x000000f90e002986 */ /* 0x010fe8000c10190a */
[----:B--2---:R-:W-:Y:S04]  /*397f0*/  @P6 STG.E [R12.64], R244 ;  /* 0x000000f40c006986 */ /* 0x004fe8000c10190a */
[----:B------:R-:W-:Y:S04]  /*39800*/  @P5 STG.E [R16.64], R11 ;  /* 0x0000000b10005986 */ /* 0x000fe8000c10190a */
[----:B------:R1:W2:Y:S04]  /*39810*/  LDS.128 R8, [R0] ;  /* 0x0000000000087984 */ /* 0x0002a80000000c00 */
[----:B-1----:R-:W4:Y:S01]  /*39820*/  LDL.LU R0, [R1+0x13a8] ;  /* 0x0013a80001007983 */ /* 0x002f220000300800 */
[----:B------:R-:W-:-:S02]  /*39830*/  ISETP.LT.AND P0, PT, R35, c[0x0][0x178], !P4 ;  /* 0x00005e0023007a0c */ /* 0x000fc40006701270 */
[----:B------:R-:W-:Y:S02]  /*39840*/  ISETP.LT.AND P2, PT, R31, c[0x0][0x178], !P4 ;  /* 0x00005e001f007a0c */ /* 0x000fe40006741270 */
[----:B------:R-:W-:Y:S02]  /*39850*/  ISETP.LT.AND P6, PT, R159, c[0x0][0x178], !P4 ;  /* 0x00005e009f007a0c */ /* 0x000fe400067c1270 */
[----:B------:R-:W-:Y:S01]  /*39860*/  ISETP.LT.AND P3, PT, R71, c[0x0][0x178], !P4 ;  /* 0x00005e0047007a0c */ /* 0x000fe20006761270 */
[----:B------:R-:W-:-:S04]  /*39870*/  IMAD.WIDE R2, R25, 0x4, R224 ;  /* 0x0000000419027825 */ /* 0x000fc800078e02e0 */
[----:B------:R-:W-:-:S04]  /*39880*/  IMAD.WIDE R14, R25, 0x4, R222 ;  /* 0x00000004190e7825 */ /* 0x000fc800078e02de */
[C---:B------:R-:W-:Y:S01]  /*39890*/  IMAD.WIDE R18, R25.reuse, 0x4, R220 ;  /* 0x0000000419127825 */ /* 0x040fe200078e02dc */
[----:B------:R1:W-:Y:S01]  /*398a0*/  @P0 STG.E [R2.64], R43 ;  /* 0x0000002b02000986 */ /* 0x0003e2000c10190a */
[----:B------:R-:W-:Y:S02]  /*398b0*/  ISETP.LT.AND P4, PT, R248, c[0x0][0x178], !P4 ;  /* 0x00005e00f8007a0c */ /* 0x000fe40006781270 */
[----:B------:R-:W-:Y:S01]  /*398c0*/  IMAD.WIDE R20, R25, 0x4, R142 ;  /* 0x0000000419147825 */ /* 0x000fe200078e028e */
[----:B------:R1:W-:Y:S01]  /*398d0*/  @P2 STG.E [R14.64], R27 ;  /* 0x0000001b0e002986 */ /* 0x0003e2000c10190a */
[----:B------:R-:W-:-:S03]  /*398e0*/  ISETP.LT.AND P5, PT, R252, c[0x0][0x178], !P1 ;  /* 0x00005e00fc007a0c */ /* 0x000fc60004fa1270 */
[----:B------:R1:W-:Y:S01]  /*398f0*/  @P6 STG.E [R18.64], R87 ;  /* 0x0000005712006986 */ /* 0x0003e2000c10190a */
[----:B------:R-:W-:Y:S02]  /*39900*/  ISETP.LT.AND P6, PT, R195, c[0x0][0x178], !P1 ;  /* 0x00005e00c3007a0c */ /* 0x000fe40004fc1270 */
[----:B------:R-:W-:Y:S01]  /*39910*/  IADD3 R23, R25, c[0x0][0x198], RZ ;  /* 0x0000660019177a10 */ /* 0x000fe20007ffe0ff */
[----:B------:R1:W-:Y:S01]  /*39920*/  @P3 STG.E [R20.64], R111 ;  /* 0x0000006f14003986 */ /* 0x0003e2000c10190a */
[----:B------:R-:W-:Y:S02]  /*39930*/  ISETP.LT.AND P0, PT, R75, c[0x0][0x178], !P1 ;  /* 0x00005e004b007a0c */ /* 0x000fe40004f01270 */
[----:B------:R-:W-:Y:S01]  /*39940*/  ISETP.LT.AND P3, PT, R35, c[0x0][0x178], !P1 ;  /* 0x00005e0023007a0c */ /* 0x000fe20004f61270 */
[----:B------:R-:W-:Y:S01]  /*39950*/  IMAD.WIDE R12, R25, 0x4, R140 ;  /* 0x00000004190c7825 */ /* 0x000fe200078e028c */
[----:B------:R-:W-:-:S03]  /*39960*/  ISETP.LT.AND P2, PT, R31, c[0x0][0x178], !P1 ;  /* 0x00005e001f007a0c */ /* 0x000fc60004f41270 */
[C---:B------:R-:W-:Y:S01]  /*39970*/  IMAD.WIDE R16, R23.reuse, 0x4, R4 ;  /* 0x0000000417107825 */ /* 0x040fe200078e0204 */
[----:B------:R2:W-:Y:S03]  /*39980*/  @P4 STG.E [R12.64], R135 ;  /* 0x000000870c004986 */ /* 0x0005e6000c10190a */
[C---:B-1----:R-:W-:Y:S01]  /*39990*/  IMAD.WIDE R2, R23.reuse, 0x4, R226 ;  /* 0x0000000417027825 */ /* 0x042fe200078e02e2 */
[----:B------:R1:W-:Y:S03]  /*399a0*/  @P5 STG.E [R16.64], R124 ;  /* 0x0000007c10005986 */ /* 0x0003e6000c10190a */
[C---:B------:R-:W-:Y:S01]  /*399b0*/  IMAD.WIDE R14, R23.reuse, 0x4, R6 ;  /* 0x00000004170e7825 */ /* 0x040fe200078e0206 */
[----:B------:R1:W-:Y:S03]  /*399c0*/  @P6 STG.E [R2.64], R172 ;  /* 0x000000ac02006986 */ /* 0x0003e6000c10190a */
[----:B------:R-:W-:Y:S01]  /*399d0*/  IMAD.WIDE R18, R23, 0x4, R224 ;  /* 0x0000000417127825 */ /* 0x000fe200078e02e0 */
[----:B------:R-:W-:-:S03]  /*399e0*/  ISETP.LT.AND P5, PT, R159, c[0x0][0x178], !P1 ;  /* 0x00005e009f007a0c */ /* 0x000fc60004fa1270 */
[----:B------:R-:W-:Y:S01]  /*399f0*/  IMAD.WIDE R20, R23, 0x4, R222 ;  /* 0x0000000417147825 */ /* 0x000fe200078e02de */
[----:B------:R-:W-:Y:S01]  /*39a00*/  ISETP.LT.AND P4, PT, R71, c[0x0][0x178], !P1 ;  /* 0x00005e0047007a0c */ /* 0x000fe20004f81270 */
[----:B------:R-:W-:Y:S01]  /*39a10*/  @P0 STG.E [R14.64], R96 ;  /* 0x000000600e000986 */ /* 0x000fe2000c10190a */
[----:B------:R-:W-:-:S03]  /*39a20*/  ISETP.LT.AND P1, PT, R248, c[0x0][0x178], !P1 ;  /* 0x00005e00f8007a0c */ /* 0x000fc60004f21270 */
[----:B------:R1:W-:Y:S01]  /*39a30*/  @P3 STG.E [R18.64], R188 ;  /* 0x000000bc12003986 */ /* 0x0003e2000c10190a */
[----:B------:R-:W-:-:S03]  /*39a40*/  IADD3 R27, R23, c[0x0][0x198], RZ ;  /* 0x00006600171b7a10 */ /* 0x000fc60007ffe0ff */
[----:B------:R1:W-:Y:S01]  /*39a50*/  @P2 STG.E [R20.64], R168 ;  /* 0x000000a814002986 */ /* 0x0003e2000c10190a */
[----:B--2---:R-:W-:-:S04]  /*39a60*/  IMAD.WIDE R12, R23, 0x4, R220 ;  /* 0x00000004170c7825 */ /* 0x004fc800078e02dc */
[C---:B-1----:R-:W-:Y:S01]  /*39a70*/  IMAD.WIDE R16, R23.reuse, 0x4, R142 ;  /* 0x0000000417107825 */ /* 0x042fe200078e028e */
[----:B------:R-:W-:Y:S03]  /*39a80*/  @P5 STG.E [R12.64], R204 ;  /* 0x000000cc0c005986 */ /* 0x000fe6000c10190a */
[----:B------:R-:W-:Y:S01]  /*39a90*/  IMAD.WIDE R2, R23, 0x4, R140 ;  /* 0x0000000417027825 */ /* 0x000fe200078e028c */
[----:B------:R1:W-:Y:S03]  /*39aa0*/  @P4 STG.E [R16.64], R180 ;  /* 0x000000b410004986 */ /* 0x0003e6000c10190a */
[C---:B------:R-:W-:Y:S01]  /*39ab0*/  IMAD.WIDE R18, R27.reuse, 0x4, R4 ;  /* 0x000000041b127825 */ /* 0x040fe200078e0204 */
[----:B------:R2:W-:Y:S03]  /*39ac0*/  @P1 STG.E [R2.64], R8 ;  /* 0x0000000802001986 */ /* 0x0005e6000c10190a */
[----:B------:R-:W-:-:S04]  /*39ad0*/  IMAD.WIDE R20, R27, 0x4, R226 ;  /* 0x000000041b147825 */ /* 0x000fc800078e02e2 */
[----:B-1----:R-:W-:-:S04]  /*39ae0*/  IMAD.WIDE R16, R27, 0x4, R6 ;  /* 0x000000041b107825 */ /* 0x002fc800078e0206 */
[----:B--2---:R-:W-:Y:S01]  /*39af0*/  IMAD.WIDE R2, R27, 0x4, R220 ;  /* 0x000000041b027825 */ /* 0x004fe200078e02dc */
[----:B---3--:R-:W-:-:S04]  /*39b00*/  ISETP.GE.AND P6, PT, R24, c[0x0][0x17c], PT ;  /* 0x00005f0018007a0c */ /* 0x008fc80003fc6270 */
[----:B------:R-:W-:Y:S02]  /*39b10*/  ISETP.LT.AND P0, PT, R252, c[0x0][0x178], !P6 ;  /* 0x00005e00fc007a0c */ /* 0x000fe40007701270 */
[----:B------:R-:W-:Y:S02]  /*39b20*/  ISETP.LT.AND P2, PT, R195, c[0x0][0x178], !P6 ;  /* 0x00005e00c3007a0c */ /* 0x000fe40007741270 */
[----:B------:R-:W-:Y:S02]  /*39b30*/  ISETP.LT.AND P4, PT, R75, c[0x0][0x178], !P6 ;  /* 0x00005e004b007a0c */ /* 0x000fe40007781270 */
[----:B------:R-:W-:Y:S02]  /*39b40*/  ISETP.LT.AND P3, PT, R35, c[0x0][0x178], !P6 ;  /* 0x00005e0023007a0c */ /* 0x000fe40007761270 */
[----:B------:R-:W-:-:S05]  /*39b50*/  ISETP.LT.AND P5, PT, R31, c[0x0][0x178], !P6 ;  /* 0x00005e001f007a0c */ /* 0x000fca00077a1270 */
[----:B------:R1:W-:Y:S01]  /*39b60*/  @P0 STG.E [R18.64], R125 ;  /* 0x0000007d12000986 */ /* 0x0003e2000c10190a */
[----:B------:R-:W-:-:S03]  /*39b70*/  ISETP.LT.AND P0, PT, R71, c[0x0][0x178], !P6 ;  /* 0x00005e0047007a0c */ /* 0x000fc60007701270 */
[----:B------:R-:W-:Y:S01]  /*39b80*/  @P2 STG.E [R20.64], R173 ;  /* 0x000000ad14002986 */ /* 0x000fe2000c10190a */
[----:B------:R-:W-:Y:S01]  /*39b90*/  ISETP.LT.AND P2, PT, R159, c[0x0][0x178], !P6 ;  /* 0x00005e009f007a0c */ /* 0x000fe20007741270 */
[----:B------:R-:W-:Y:S01]  /*39ba0*/  IMAD.WIDE R24, R27, 0x4, R222 ;  /* 0x000000041b187825 */ /* 0x000fe200078e02de */
[----:B------:R-:W-:-:S03]  /*39bb0*/  ISETP.GE.AND P1, PT, R22, c[0x0][0x17c], PT ;  /* 0x00005f0016007a0c */ /* 0x000fc60003f26270 */
[C---:B------:R-:W-:Y:S01]  /*39bc0*/  IMAD.WIDE R22, R27.reuse, 0x4, R224 ;  /* 0x000000041b167825 */ /* 0x040fe200078e02e0 */
[----:B------:R2:W-:Y:S03]  /*39bd0*/  @P4 STG.E [R16.64], R97 ;  /* 0x0000006110004986 */ /* 0x0005e6000c10190a */
[----:B-1----:R-:W-:Y:S01]  /*39be0*/  IMAD.WIDE R18, R27, 0x4, R142 ;  /* 0x000000041b127825 */ /* 0x002fe200078e028e */
[----:B------:R1:W-:Y:S04]  /*39bf0*/  @P3 STG.E [R22.64], R189 ;  /* 0x000000bd16003986 */ /* 0x0003e8000c10190a */
[----:B------:R3:W-:Y:S04]  /*39c00*/  @P5 STG.E [R24.64], R169 ;  /* 0x000000a918005986 */ /* 0x0007e8000c10190a */
[----:B------:R1:W-:Y:S04]  /*39c10*/  @P2 STG.E [R2.64], R205 ;  /* 0x000000cd02002986 */ /* 0x0003e8000c10190a */
[----:B------:R-:W-:Y:S01]  /*39c20*/  @P0 STG.E [R18.64], R181 ;  /* 0x000000b512000986 */ /* 0x000fe2000c10190a */
[----:B----4-:R-:W-:-:S03]  /*39c30*/  ISETP.GE.AND P0, PT, R0, c[0x0][0x17c], PT ;  /* 0x00005f0000007a0c */ /* 0x010fc60003f06270 */
[----:B------:R-:W4:Y:S04]  /*39c40*/  LDL.LU R0, [R1+0x13a4] ;  /* 0x0013a40001007983 */ /* 0x000f280000300800 */
[----:B------:R-:W1:Y:S01]  /*39c50*/  S2R R244, SR_TID.X ;  /* 0x0000000000f47919 */ /* 0x000e620000002100 */
[----:B------:R-:W-:Y:S02]  /*39c60*/  ISETP.LT.AND P6, PT, R248, c[0x0][0x178], !P6 ;  /* 0x00005e00f8007a0c */ /* 0x000fe400077c1270 */
[----:B------:R-:W-:Y:S02]  /*39c70*/  ISETP.LT.AND P3, PT, R252, c[0x0][0x178], !P1 ;  /* 0x00005e00fc007a0c */ /* 0x000fe40004f61270 */
[C---:B------:R-:W-:Y:S01]  /*39c80*/  IADD3 R37, R27.reuse, c[0x0][0x198], RZ ;  /* 0x000066001b257a10 */ /* 0x040fe20007ffe0ff */
[----:B--2---:R-:W-:Y:S01]  /*39c90*/  IMAD.WIDE R16, R27, 0x4, R140 ;  /* 0x000000041b107825 */ /* 0x004fe200078e028c */
[----:B------:R-:W-:Y:S01]  /*39ca0*/  ISETP.LT.AND P4, PT, R195, c[0x0][0x178], !P1 ;  /* 0x00005e00c3007a0c */ /* 0x000fe20004f81270 */
[----:B------:R-:W2:Y:S01]  /*39cb0*/  LDL.LU R38, [R1+0x13a0] ;  /* 0x0013a00001267983 */ /* 0x000ea20000300800 */
[C---:B-1----:R-:W-:Y:S01]  /*39cc0*/  LOP3.LUT R249, R244.reuse, 0x1f, RZ, 0xc0, !PT ;  /* 0x0000001ff4f97812 */ /* 0x042fe200078ec0ff */
[----:B------:R-:W-:Y:S01]  /*39cd0*/  IMAD.SHL.U32 R244, R244, 0x100, RZ ;  /* 0x00000100f4f47824 */ /* 0x000fe200078e00ff */
[----:B------:R-:W-:Y:S01]  /*39ce0*/  ISETP.LT.AND P2, PT, R75, c[0x0][0x178], !P1 ;  /* 0x00005e004b007a0c */ /* 0x000fe20004f41270 */
[----:B------:R-:W-:-:S02]  /*39cf0*/  IMAD.WIDE R20, R37, 0x4, R4 ;  /* 0x0000000425147825 */ /* 0x000fc400078e0204 */
[----:B------:R1:W-:Y:S01]  /*39d00*/  @P6 STG.E [R16.64], R9 ;  /* 0x0000000910006986 */ /* 0x0003e2000c10190a */
[----:B------:R-:W-:Y:S01]  /*39d10*/  LOP3.LUT R244, R244, 0x600, RZ, 0xc0, !PT ;  /* 0x00000600f4f47812 */ /* 0x000fe200078ec0ff */
[----:B------:R-:W-:Y:S01]  /*39d20*/  IMAD.WIDE R22, R37, 0x4, R226 ;  /* 0x0000000425167825 */ /* 0x000fe200078e02e2 */
[----:B------:R-:W-:Y:S01]  /*39d30*/  ISETP.LT.AND P5, PT, R35, c[0x0][0x178], !P1 ;  /* 0x00005e0023007a0c */ /* 0x000fe20004fa1270 */
[----:B------:R-:W2:Y:S02]  /*39d40*/  LDL.LU R36, [R1+0x139c] ;  /* 0x00139c0001247983 */ /* 0x000ea40000300800 */
[----:B------:R-:W-:-:S05]  /*39d50*/  IMAD R244, R249, 0x10, R244 ;  /* 0x00000010f9f47824 */ /* 0x000fca00078e02f4 */
[----:B------:R-:W-:-:S05]  /*39d60*/  LOP3.LUT R244, R244, 0x20, RZ, 0x3c, !PT ;  /* 0x00000020f4f47812 */ /* 0x000fca00078e3cff */
[----:B------:R-:W1:Y:S01]  /*39d70*/  LDS.128 R12, [R244] ;  /* 0x00000000f40c7984 */ /* 0x000e620000000c00 */
[----:B---3--:R-:W-:-:S03]  /*39d80*/  IMAD.WIDE R24, R37, 0x4, R6 ;  /* 0x0000000425187825 */ /* 0x008fc600078e0206 */
[----:B------:R3:W-:Y:S01]  /*39d90*/  @P3 STG.E [R20.64], R92 ;  /* 0x0000005c14003986 */ /* 0x0007e2000c10190a */
[----:B------:R-:W-:-:S03]  /*39da0*/  ISETP.LT.AND P3, PT, R31, c[0x0][0x178], !P1 ;  /* 0x00005e001f007a0c */ /* 0x000fc60004f61270 */
[----:B------:R1:W-:Y:S01]  /*39db0*/  @P4 STG.E [R22.64], R164 ;  /* 0x000000a416004986 */ /* 0x0003e2000c10190a */
[----:B------:R-:W-:-:S03]  /*39dc0*/  ISETP.LT.AND P4, PT, R159, c[0x0][0x178], !P1 ;  /* 0x00005e009f007a0c */ /* 0x000fc60004f81270 */
[----:B------:R-:W-:Y:S01]  /*39dd0*/  @P2 STG.E [R24.64], R64 ;  /* 0x0000004018002986 */ /* 0x000fe2000c10190a */
[----:B------:R-:W-:Y:S02]  /*39de0*/  ISETP.LT.AND P2, PT, R71, c[0x0][0x178], !P1 ;  /* 0x00005e0047007a0c */ /* 0x000fe40004f41270 */
[----:B------:R-:W-:Y:S01]  /*39df0*/  ISETP.LT.AND P1, PT, R248, c[0x0][0x178], !P1 ;  /* 0x00005e00f8007a0c */ /* 0x000fe20004f21270 */
[----:B------:R-:W-:-:S04]  /*39e00*/  IMAD.WIDE R2, R37, 0x4, R224 ;  /* 0x0000000425027825 */ /* 0x000fc800078e02e0 */
[C---:B-1----:R-:W-:Y:S01]  /*39e10*/  IMAD.WIDE R8, R37.reuse, 0x4, R222 ;  /* 0x0000000425087825 */ /* 0x042fe200078e02de */
[----:B------:R1:W-:Y:S03]  /*39e20*/  @P5 STG.E [R2.64], R184 ;  /* 0x000000b802005986 */ /* 0x0003e6000c10190a */
[C---:B------:R-:W-:Y:S01]  /*39e30*/  IMAD.WIDE R16, R37.reuse, 0x4, R220 ;  /* 0x0000000425107825 */ /* 0x040fe200078e02dc */
[----:B------:R1:W-:Y:S03]  /*39e40*/  @P3 STG.E [R8.64], R136 ;  /* 0x0000008808003986 */ /* 0x0003e6000c10190a */
[C---:B------:R-:W-:Y:S01]  /*39e50*/  IMAD.WIDE R18, R37.reuse, 0x4, R142 ;  /* 0x0000000425127825 */ /* 0x040fe200078e028e */
[----:B------:R-:W-:Y:S03]  /*39e60*/  @P4 STG.E [R16.64], R200 ;  /* 0x000000c810004986 */ /* 0x000fe6000c10190a */
[----:B---3--:R-:W-:Y:S01]  /*39e70*/  IMAD.WIDE R20, R37, 0x4, R140 ;  /* 0x0000000425147825 */ /* 0x008fe200078e028c */
[----:B------:R-:W-:Y:S04]  /*39e80*/  @P2 STG.E [R18.64], R208 ;  /* 0x000000d012002986 */ /* 0x000fe8000c10190a */
[----:B------:R3:W-:Y:S01]  /*39e90*/  @P1 STG.E [R20.64], R12 ;  /* 0x0000000c14001986 */ /* 0x0007e2000c10190a */
[----:B----4-:R-:W-:-:S03]  /*39ea0*/  ISETP.GE.AND P1, PT, R0, c[0x0][0x17c], PT ;  /* 0x00005f0000007a0c */ /* 0x010fc60003f26270 */
[----:B------:R-:W4:Y:S04]  /*39eb0*/  LDL.LU R0, [R1+0x1378] ;  /* 0x0013780001007983 */ /* 0x000f280000300800 */
[----:B------:R-:W1:Y:S01]  /*39ec0*/  S2R R244, SR_TID.X ;  /* 0x0000000000f47919 */ /* 0x000e620000002100 */
[----:B------:R-:W-:Y:S02]  /*39ed0*/  ISETP.LT.AND P6, PT, R252, c[0x0][0x178], !P0 ;  /* 0x00005e00fc007a0c */ /* 0x000fe400047c1270 */
[----:B------:R-:W-:-:S05]  /*39ee0*/  IADD3 R39, R37, c[0x0][0x198], RZ ;  /* 0x0000660025277a10 */ /* 0x000fca0007ffe0ff */
[----:B------:R-:W-:Y:S01]  /*39ef0*/  IMAD.WIDE R22, R39, 0x4, R4 ;  /* 0x0000000427167825 */ /* 0x000fe200078e0204 */
[----:B------:R-:W-:Y:S02]  /*39f00*/  ISETP.LT.AND P5, PT, R195, c[0x0][0x178], !P0 ;  /* 0x00005e00c3007a0c */ /* 0x000fe400047a1270 */
[C---:B-1----:R-:W-:Y:S01]  /*39f10*/  LOP3.LUT R249, R244.reuse, 0x1f, RZ, 0xc0, !PT ;  /* 0x0000001ff4f97812 */ /* 0x042fe200078ec0ff */
[----:B------:R-:W-:-:S05]  /*39f20*/  IMAD.SHL.U32 R244, R244, 0x100, RZ ;  /* 0x00000100f4f47824 */ /* 0x000fca00078e00ff */
[----:B------:R-:W-:-:S04]  /*39f30*/  LOP3.LUT R244, R244, 0x600, RZ, 0xc0, !PT ;  /* 0x00000600f4f47812 */ /* 0x000fc800078ec0ff */
[----:B------:R-:W-:Y:S01]  /*39f40*/  LEA R244, R249, R244, 0x4 ;  /* 0x000000f4f9f47211 */ /* 0x000fe200078e20ff */
[----:B------:R1:W-:Y:S01]  /*39f50*/  @P6 STG.E [R22.64], R93 ;  /* 0x0000005d16006986 */ /* 0x0003e2000c10190a */
[----:B------:R-:W-:Y:S02]  /*39f60*/  ISETP.LT.AND P2, PT, R75, c[0x0][0x178], !P0 ;  /* 0x00005e004b007a0c */ /* 0x000fe40004741270 */
[----:B------:R-:W-:Y:S02]  /*39f70*/  LOP3.LUT R244, R244, 0x40, RZ, 0x3c, !PT ;  /* 0x00000040f4f47812 */ /* 0x000fe400078e3cff */
[----:B------:R-:W-:Y:S02]  /*39f80*/  ISETP.LT.AND P6, PT, R35, c[0x0][0x178], !P0 ;  /* 0x00005e0023007a0c */ /* 0x000fe400047c1270 */
[----:B------:R-:W-:Y:S01]  /*39f90*/  ISETP.LT.AND P4, PT, R31, c[0x0][0x178], !P0 ;  /* 0x00005e001f007a0c */ /* 0x000fe20004781270 */
[----:B------:R-:W2:Y:S01]  /*39fa0*/  LDS.128 R16, [R244] ;  /* 0x00000000f4107984 */ /* 0x000ea20000000c00 */
[----:B------:R-:W-:-:S04]  /*39fb0*/  IMAD.WIDE R2, R39, 0x4, R226 ;  /* 0x0000000427027825 */ /* 0x000fc800078e02e2 */
[C---:B------:R-:W-:Y:S01]  /*39fc0*/  IMAD.WIDE R8, R39.reuse, 0x4, R6 ;  /* 0x0000000427087825 */ /* 0x040fe200078e0206 */
[----:B------:R1:W-:Y:S03]  /*39fd0*/  @P5 STG.E [R2.64], R165 ;  /* 0x000000a502005986 */ /* 0x0003e6000c10190a */
[----:B---3--:R-:W-:Y:S01]  /*39fe0*/  IMAD.WIDE R20, R39, 0x4, R224 ;  /* 0x0000000427147825 */ /* 0x008fe200078e02e0 */
[----:B------:R-:W-:-:S03]  /*39ff0*/  ISETP.LT.AND P3, PT, R159, c[0x0][0x178], !P0 ;  /* 0x00005e009f007a0c */ /* 0x000fc60004761270 */
[----:B-1----:R-:W-:Y:S01]  /*3a000*/  IMAD.WIDE R22, R39, 0x4, R222 ;  /* 0x0000000427167825 */ /* 0x002fe200078e02de */
[----:B------:R1:W-:Y:S01]  /*3a010*/  @P2 STG.E [R8.64], R65 ;  /* 0x0000004108002986 */ /* 0x0003e2000c10190a */
[----:B------:R-:W-:Y:S02]  /*3a020*/  ISETP.LT.AND P5, PT, R71, c[0x0][0x178], !P0 ;  /* 0x00005e0047007a0c */ /* 0x000fe400047a1270 */
[----:B------:R-:W-:Y:S01]  /*3a030*/  ISETP.LT.AND P0, PT, R248, c[0x0][0x178], !P0 ;  /* 0x00005e00f8007a0c */ /* 0x000fe20004701270 */
[----:B------:R3:W-:Y:S01]  /*3a040*/  @P6 STG.E [R20.64], R185 ;  /* 0x000000b914006986 */ /* 0x0007e2000c10190a */
[----:B------:R-:W-:-:S03]  /*3a050*/  ISETP.LT.AND P2, PT, R195, c[0x0][0x178], !P1 ;  /* 0x00005e00c3007a0c */ /* 0x000fc60004f41270 */
[----:B------:R1:W-:Y:S01]  /*3a060*/  @P4 STG.E [R22.64], R137 ;  /* 0x0000008916004986 */ /* 0x0003e2000c10190a */
[----:B------:R-:W-:Y:S01]  /*3a070*/  ISETP.LT.AND P4, PT, R252, c[0x0][0x178], !P1 ;  /* 0x00005e00fc007a0c */ /* 0x000fe20004f81270 */
[----:B------:R-:W-:-:S04]  /*3a080*/  IMAD.WIDE R24, R39, 0x4, R220 ;  /* 0x0000000427187825 */ /* 0x000fc800078e02dc */
[----:B------:R-:W-:-:S04]  /*3a090*/  IMAD.WIDE R2, R39, 0x4, R142 ;  /* 0x0000000427027825 */ /* 0x000fc800078e028e */
[C---:B------:R-:W-:Y:S01]  /*3a0a0*/  IMAD.WIDE R26, R39.reuse, 0x4, R140 ;  /* 0x00000004271a7825 */ /* 0x040fe200078e028c */
[----:B------:R-:W-:Y:S01]  /*3a0b0*/  IADD3 R39, R39, c[0x0][0x198], RZ ;  /* 0x0000660027277a10 */ /* 0x000fe20007ffe0ff */
[----:B------:R-:W-:Y:S01]  /*3a0c0*/  @P3 STG.E [R24.64], R201 ;  /* 0x000000c918003986 */ /* 0x000fe2000c10190a */
[----:B------:R-:W-:-:S03]  /*3a0d0*/  ISETP.LT.AND P3, PT, R75, c[0x0][0x178], !P1 ;  /* 0x00005e004b007a0c */ /* 0x000fc60004f61270 */
[C---:B-1----:R-:W-:Y:S01]  /*3a0e0*/  IMAD.WIDE R8, R39.reuse, 0x4, R4 ;  /* 0x0000000427087825 */ /* 0x042fe200078e0204 */
[----:B------:R1:W-:Y:S03]  /*3a0f0*/  @P5 STG.E [R2.64], R209 ;  /* 0x000000d102005986 */ /* 0x0003e6000c10190a */
[----:B---3--:R-:W-:Y:S01]  /*3a100*/  IMAD.WIDE R20, R39, 0x4, R226 ;  /* 0x0000000427147825 */ /* 0x008fe200078e02e2 */
[----:B------:R3:W-:Y:S01]  /*3a110*/  @P0 STG.E [R26.64], R13 ;  /* 0x0000000d1a000986 */ /* 0x0007e2000c10190a */
[----:B------:R-:W-:Y:S02]  /*3a120*/  ISETP.LT.AND P6, PT, R35, c[0x0][0x178], !P1 ;  /* 0x00005e0023007a0c */ /* 0x000fe40004fc1270 */
[----:B------:R-:W-:Y:S01]  /*3a130*/  ISETP.LT.AND P0, PT, R31, c[0x0][0x178], !P1 ;  /* 0x00005e001f007a0c */ /* 0x000fe20004f01270 */
[----:B------:R1:W-:Y:S01]  /*3a140*/  @P4 STG.E [R8.64], R80 ;  /* 0x0000005008004986 */ /* 0x0003e2000c10190a */
[----:B------:R-:W-:-:S03]  /*3a150*/  ISETP.LT.AND P5, PT, R159, c[0x0][0x178], !P1 ;  /* 0x00005e009f007a0c */ /* 0x000fc60004fa1270 */
[----:B------:R2:W-:Y:S01]  /*3a160*/  @P2 STG.E [R20.64], R160 ;  /* 0x000000a014002986 */ /* 0x0005e2000c10190a */
[----:B------:R-:W-:Y:S02]  /*3a170*/  ISETP.LT.AND P2, PT, R71, c[0x0][0x178], !P1 ;  /* 0x00005e0047007a0c */ /* 0x000fe40004f41270 */
[----:B------:R-:W-:Y:S01]  /*3a180*/  ISETP.LT.AND P1, PT, R248, c[0x0][0x178], !P1 ;  /* 0x00005e00f8007a0c */ /* 0x000fe20004f21270 */
[----:B------:R-:W-:-:S04]  /*3a190*/  IMAD.WIDE R22, R39, 0x4, R6 ;  /* 0x0000000427167825 */ /* 0x000fc800078e0206 */
[C---:B-1----:R-:W-:Y:S01]  /*3a1a0*/  IMAD.WIDE R2, R39.reuse, 0x4, R224 ;  /* 0x0000000427027825 */ /* 0x042fe200078e02e0 */
[----:B------:R1:W-:Y:S03]  /*3a1b0*/  @P3 STG.E [R22.64], R60 ;  /* 0x0000003c16003986 */ /* 0x0003e6000c10190a */
[C---:B---3--:R-:W-:Y:S01]  /*3a1c0*/  IMAD.WIDE R12, R39.reuse, 0x4, R222 ;  /* 0x00000004270c7825 */ /* 0x048fe200078e02de */
[----:B------:R3:W-:Y:S03]  /*3a1d0*/  @P6 STG.E [R2.64], R176 ;  /* 0x000000b002006986 */ /* 0x0007e6000c10190a */
[C---:B------:R-:W-:Y:S01]  /*3a1e0*/  IMAD.WIDE R24, R39.reuse, 0x4, R220 ;  /* 0x0000000427187825 */ /* 0x040fe200078e02dc */
[----:B------:R1:W-:Y:S03]  /*3a1f0*/  @P0 STG.E [R12.64], R128 ;  /* 0x000000800c000986 */ /* 0x0003e6000c10190a */
[C---:B------:R-:W-:Y:S01]  /*3a200*/  IMAD.WIDE R8, R39.reuse, 0x4, R142 ;  /* 0x0000000427087825 */ /* 0x040fe200078e028e */
[----:B------:R1:W-:Y:S03]  /*3a210*/  @P5 STG.E [R24.64], R196 ;  /* 0x000000c418005986 */ /* 0x0003e6000c10190a */
[----:B--2---:R-:W-:Y:S01]  /*3a220*/  IMAD.WIDE R20, R39, 0x4, R140 ;  /* 0x0000000427147825 */ /* 0x004fe200078e028c */
[----:B------:R2:W-:Y:S01]  /*3a230*/  @P2 STG.E [R8.64], R212 ;  /* 0x000000d408002986 */ /* 0x0005e2000c10190a */
[----:B------:R-:W-:-:S03]  /*3a240*/  ISETP.GE.AND P4, PT, R38, c[0x0][0x17c], PT ;  /* 0x00005f0026007a0c */ /* 0x000fc60003f86270 */
[----:B------:R-:W-:Y:S04]  /*3a250*/  @P1 STG.E [R20.64], R16 ;  /* 0x0000001014001986 */ /* 0x000fe8000c10190a */
[----:B------:R-:W2:Y:S01]  /*3a260*/  LDL.LU R38, [R1+0x1374] ;  /* 0x0013740001267983 */ /* 0x000ea20000300800 */
[----:B----4-:R-:W-:-:S03]  /*3a270*/  ISETP.GE.AND P1, PT, R0, c[0x0][0x17c], PT ;  /* 0x00005f0000007a0c */ /* 0x010fc60003f26270 */
[----:B------:R-:W4:Y:S04]  /*3a280*/  LDL.LU R0, [R1+0x136c] ;  /* 0x00136c0001007983 */ /* 0x000f280000300800 */
[----:B------:R-:W3:Y:S01]  /*3a290*/  S2R R244, SR_TID.X ;  /* 0x0000000000f47919 */ /* 0x000ee20000002100 */
[----:B------:R-:W-:Y:S02]  /*3a2a0*/  ISETP.LT.AND P3, PT, R252, c[0x0][0x178], !P4 ;  /* 0x00005e00fc007a0c */ /* 0x000fe40006761270 */
[----:B------:R-:W-:Y:S02]  /*3a2b0*/  ISETP.LT.AND P6, PT, R195, c[0x0][0x178], !P4 ;  /* 0x00005e00c3007a0c */ /* 0x000fe400067c1270 */
[----:B------:R-:W-:Y:S02]  /*3a2c0*/  IADD3 R37, R39, c[0x0][0x198], RZ ;  /* 0x0000660027257a10 */ /* 0x000fe40007ffe0ff */
[----:B------:R-:W-:-:S03]  /*3a2d0*/  ISETP.LT.AND P0, PT, R75, c[0x0][0x178], !P4 ;  /* 0x00005e004b007a0c */ /* 0x000fc60006701270 */
[----:B-1----:R-:W-:Y:S01]  /*3a2e0*/  IMAD.WIDE R22, R37, 0x4, R4 ;  /* 0x0000000425167825 */ /* 0x002fe200078e0204 */
[----:B---3--:R-:W-:-:S03]  /*3a2f0*/  LOP3.LUT R249, R244, 0x1f, RZ, 0xc0, !PT ;  /* 0x0000001ff4f97812 */ /* 0x008fc600078ec0ff */
[----:B------:R-:W-:-:S05]  /*3a300*/  IMAD.SHL.U32 R244, R244, 0x100, RZ ;  /* 0x00000100f4f47824 */ /* 0x000fca00078e00ff */
[----:B------:R-:W-:Y:S01]  /*3a310*/  LOP3.LUT R244, R244, 0x600, RZ, 0xc0, !PT ;  /* 0x00000600f4f47812 */ /* 0x000fe200078ec0ff */
[----:B------:R-:W-:-:S04]  /*3a320*/  IMAD.WIDE R2, R37, 0x4, R226 ;  /* 0x0000000425027825 */ /* 0x000fc800078e02e2 */
[----:B------:R-:W-:Y:S02]  /*3a330*/  IMAD R244, R249, 0x10, R244 ;  /* 0x00000010f9f47824 */ /* 0x000fe400078e02f4 */
[----:B------:R-:W-:Y:S01]  /*3a340*/  IMAD.WIDE R12, R37, 0x4, R6 ;  /* 0x00000004250c7825 */ /* 0x000fe200078e0206 */
[----:B------:R-:W-:Y:S01]  /*3a350*/  ISETP.LT.AND P5, PT, R35, c[0x0][0x178], !P4 ;  /* 0x00005e0023007a0c */ /* 0x000fe200067a1270 */
[----:B------:R-:W-:Y:S01]  /*3a360*/  @P3 STG.E [R22.64], R81 ;  /* 0x0000005116003986 */ /* 0x000fe2000c10190a */
[----:B------:R-:W-:Y:S02]  /*3a370*/  LOP3.LUT R244, R244, 0x60, RZ, 0x3c, !PT ;  /* 0x00000060f4f47812 */ /* 0x000fe400078e3cff */
[----:B------:R-:W-:Y:S01]  /*3a380*/  ISETP.LT.AND P3, PT, R31, c[0x0][0x178], !P4 ;  /* 0x00005e001f007a0c */ /* 0x000fe20006761270 */
[----:B------:R1:W-:Y:S01]  /*3a390*/  @P6 STG.E [R2.64], R161 ;  /* 0x000000a102006986 */ /* 0x0003e2000c10190a */
[----:B------:R-:W-:-:S03]  /*3a3a0*/  ISETP.LT.AND P6, PT, R159, c[0x0][0x178], !P4 ;  /* 0x00005e009f007a0c */ /* 0x000fc600067c1270 */
[----:B------:R3:W-:Y:S01]  /*3a3b0*/  @P0 STG.E [R12.64], R61 ;  /* 0x0000003d0c000986 */ /* 0x0007e2000c10190a */
[----:B------:R-:W-:-:S03]  /*3a3c0*/  ISETP.LT.AND P0, PT, R71, c[0x0][0x178], !P4 ;  /* 0x00005e0047007a0c */ /* 0x000fc60006701270 */
[----:B------:R-:W2:Y:S01]  /*3a3d0*/  LDS.128 R20, [R244] ;  /* 0x00000000f4147984 */ /* 0x000ea20000000c00 */
[----:B------:R-:W-:Y:S01]  /*3a3e0*/  IMAD.WIDE R24, R37, 0x4, R224 ;  /* 0x0000000425187825 */ /* 0x000fe200078e02e0 */
[----:B------:R-:W-:-:S03]  /*3a3f0*/  ISETP.GE.AND P2, PT, R36, c[0x0][0x17c], PT ;  /* 0x00005f0024007a0c */ /* 0x000fc60003f46270 */
[C---:B--2---:R-:W-:Y:S01]  /*3a400*/  IMAD.WIDE R8, R37.reuse, 0x4, R222 ;  /* 0x0000000425087825 */ /* 0x044fe200078e02de */
[----:B------:R2:W-:Y:S03]  /*3a410*/  @P5 STG.E [R24.64], R177 ;  /* 0x000000b118005986 */ /* 0x0005e6000c10190a */
[C---:B------:R-:W-:Y:S01]  /*3a420*/  IMAD.WIDE R26, R37.reuse, 0x4, R220 ;  /* 0x00000004251a7825 */ /* 0x040fe200078e02dc */
[----:B------:R-:W-:Y:S01]  /*3a430*/  ISETP.LT.AND P4, PT, R248, c[0x0][0x178], !P4 ;  /* 0x00005e00f8007a0c */ /* 0x000fe20006781270 */
[----:B------:R2:W-:Y:S02]  /*3a440*/  @P3 STG.E [R8.64], R129 ;  /* 0x0000008108003986 */ /* 0x0005e4000c10190a */
[----:B-1----:R-:W-:Y:S01]  /*3a450*/  IMAD.WIDE R2, R37, 0x4, R142 ;  /* 0x0000000425027825 */ /* 0x002fe200078e028e */
[----:B------:R-:W-:Y:S01]  /*3a460*/  ISETP.LT.AND P5, PT, R252, c[0x0][0x178], !P2 ;  /* 0x00005e00fc007a0c */ /* 0x000fe200057a1270 */
[----:B------:R1:W-:Y:S01]  /*3a470*/  @P6 STG.E [R26.64], R197 ;  /* 0x000000c51a006986 */ /* 0x0003e2000c10190a */
[----:B------:R-:W-:-:S02]  /*3a480*/  ISETP.LT.AND P3, PT, R195, c[0x0][0x178], !P2 ;  /* 0x00005e00c3007a0c */ /* 0x000fc40005761270 */
[----:B------:R-:W-:Y:S01]  /*3a490*/  ISETP.LT.AND P6, PT, R75, c[0x0][0x178], !P2 ;  /* 0x00005e004b007a0c */ /* 0x000fe200057c1270 */
[----:B------:R1:W-:Y:S01]  /*3a4a0*/  @P0 STG.E [R2.64], R213 ;  /* 0x000000d502000986 */ /* 0x0003e2000c10190a */
[----:B------:R-:W-:Y:S02]  /*3a4b0*/  IADD3 R39, R37, c[0x0][0x198], RZ ;  /* 0x0000660025277a10 */ /* 0x000fe40007ffe0ff */
[----:B------:R-:W-:Y:S01]  /*3a4c0*/  ISETP.LT.AND P0, PT, R35, c[0x0][0x178], !P2 ;  /* 0x00005e0023007a0c */ /* 0x000fe20005701270 */
[----:B---3--:R-:W-:-:S04]  /*3a4d0*/  IMAD.WIDE R12, R37, 0x4, R140 ;  /* 0x00000004250c7825 */ /* 0x008fc800078e028c */
[C---:B--2---:R-:W-:Y:S01]  /*3a4e0*/  IMAD.WIDE R24, R39.reuse, 0x4, R4 ;  /* 0x0000000427187825 */ /* 0x044fe200078e0204 */
[----:B------:R-:W-:Y:S03]  /*3a4f0*/  @P4 STG.E [R12.64], R17 ;  /* 0x000000110c004986 */ /* 0x000fe6000c10190a */
[C---:B------:R-:W-:Y:S01]  /*3a500*/  IMAD.WIDE R36, R39.reuse, 0x4, R226 ;  /* 0x0000000427247825 */ /* 0x040fe200078e02e2 */
[----:B------:R-:W-:Y:S03]  /*3a510*/  @P5 STG.E [R24.64], R72 ;  /* 0x0000004818005986 */ /* 0x000fe6000c10190a */
[----:B------:R-:W-:Y:S01]  /*3a520*/  IMAD.WIDE R8, R39, 0x4, R6 ;  /* 0x0000000427087825 */ /* 0x000fe200078e0206 */
        /* <DEDUP_REMOVED lines=8> */
[----:B------:R-:W-:Y:S01]  /*3a5b0*/  ISETP.LT.AND P0, PT, R252, c[0x0][0x178], !P1 ;  /* 0x00005e00fc007a0c */ /* 0x000fe20004f01270 */
[C---:B------:R-:W-:Y:S01]  /*3a5c0*/  IMAD.WIDE R2, R39.reuse, 0x4, R222 ;  /* 0x0000000427027825 */ /* 0x040fe200078e02de */
[C---:B--2---:R-:W-:Y:S01]  /*3a5d0*/  IADD3 R37, R39.reuse, c[0x0][0x198], RZ ;  /* 0x0000660027257a10 */ /* 0x044fe20007ffe0ff */
[----:B------:R-:W2:Y:S02]  /*3a5e0*/  LDL.LU R36, [R1+0x1364] ;  /* 0x0013640001247983 */ /* 0x000ea40000300800 */
[----:B------:R-:W-:-:S04]  /*3a5f0*/  IMAD.WIDE R12, R39, 0x4, R220 ;  /* 0x00000004270c7825 */ /* 0x000fc800078e02dc */
[C---:B------:R-:W-:Y:S01]  /*3a600*/  IMAD.WIDE R16, R39.reuse, 0x4, R142 ;  /* 0x0000000427107825 */ /* 0x040fe200078e028e */
[----:B------:R3:W-:Y:S03]  /*3a610*/  @P4 STG.E [R2.64], R32 ;  /* 0x0000002002004986 */ /* 0x0007e6000c10190a */
[----:B-1----:R-:W-:Y:S01]  /*3a620*/  IMAD.WIDE R8, R39, 0x4, R140 ;  /* 0x0000000427087825 */ /* 0x002fe200078e028c */
[----:B------:R1:W-:Y:S03]  /*3a630*/  @P5 STG.E [R12.64], R192 ;  /* 0x000000c00c005986 */ /* 0x0003e6000c10190a */
[----:B------:R-:W-:Y:S01]  /*3a640*/  IMAD.WIDE R24, R37, 0x4, R4 ;  /* 0x0000000425187825 */ /* 0x000fe200078e0204 */
[----:B------:R1:W-:Y:S04]  /*3a650*/  @P6 STG.E [R16.64], R216 ;  /* 0x000000d810006986 */ /* 0x0003e8000c10190a */
[----:B------:R1:W-:Y:S04]  /*3a660*/  @P2 STG.E [R8.64], R20 ;  /* 0x0000001408002986 */ /* 0x0003e8000c10190a */
[----:B------:R1:W-:Y:S01]  /*3a670*/  @P0 STG.E [R24.64], R73 ;  /* 0x0000004918000986 */ /* 0x0003e2000c10190a */
[----:B----4-:R-:W-:-:S03]  /*3a680*/  ISETP.GE.AND P0, PT, R0, c[0x0][0x17c], PT ;  /* 0x00005f0000007a0c */ /* 0x010fc60003f06270 */
[----:B------:R-:W4:Y:S01]  /*3a690*/  LDL.LU R0, [R1+0x1360] ;  /* 0x0013600001007983 */ /* 0x000f220000300800 */
[----:B------:R-:W-:Y:S01]  /*3a6a0*/  ISETP.LT.AND P4, PT, R195, c[0x0][0x178], !P1 ;  /* 0x00005e00c3007a0c */ /* 0x000fe20004f81270 */
[----:B---3--:R-:W-:Y:S01]  /*3a6b0*/  IMAD.WIDE R26, R37, 0x4, R226 ;  /* 0x00000004251a7825 */ /* 0x008fe200078e02e2 */
[----:B------:R-:W-:Y:S02]  /*3a6c0*/  ISETP.LT.AND P5, PT, R75, c[0x0][0x178], !P1 ;  /* 0x00005e004b007a0c */ /* 0x000fe40004fa1270 */
[----:B------:R-:W-:Y:S02]  /*3a6d0*/  ISETP.LT.AND P6, PT, R35, c[0x0][0x178], !P1 ;  /* 0x00005e0023007a0c */ /* 0x000fe40004fc1270 */
[----:B------:R-:W-:Y:S01]  /*3a6e0*/  ISETP.LT.AND P2, PT, R31, c[0x0][0x178], !P1 ;  /* 0x00005e001f007a0c */ /* 0x000fe20004f41270 */
[----:B------:R-:W-:-:S06]  /*3a6f0*/  IMAD.WIDE R2, R37, 0x4, R6 ;  /* 0x0000000425027825 */ /* 0x000fcc00078e0206 */
[----:B------:R-:W-:Y:S01]  /*3a700*/  @P4 STG.E [R26.64], R157 ;  /* 0x0000009d1a004986 */ /* 0x000fe2000c10190a */
[----:B------:R-:W-:Y:S01]  /*3a710*/  ISETP.LT.AND P4, PT, R159, c[0x0][0x178], !P1 ;  /* 0x00005e009f007a0c */ /* 0x000fe20004f81270 */
[C---:B-1----:R-:W-:Y:S01]  /*3a720*/  IMAD.WIDE R12, R37.reuse, 0x4, R224 ;  /* 0x00000004250c7825 */ /* 0x042fe200078e02e0 */
[----:B------:R-:W-:Y:S01]  /*3a730*/  ISETP.GE.AND P3, PT, R38, c[0x0][0x17c], PT ;  /* 0x00005f0026007a0c */ /* 0x000fe20003f66270 */
[----:B------:R1:W-:Y:S02]  /*3a740*/  @P5 STG.E [R2.64], R29 ;  /* 0x0000001d02005986 */ /* 0x0003e4000c10190a */
[----:B------:R-:W-:Y:S01]  /*3a750*/  IMAD.WIDE R16, R37, 0x4, R222 ;  /* 0x0000000425107825 */ /* 0x000fe200078e02de */
[----:B------:R-:W-:-:S03]  /*3a760*/  ISETP.LT.AND P5, PT, R71, c[0x0][0x178], !P1 ;  /* 0x00005e0047007a0c */ /* 0x000fc60004fa1270 */
[----:B------:R-:W-:Y:S01]  /*3a770*/  IMAD.WIDE R8, R37, 0x4, R220 ;  /* 0x0000000425087825 */ /* 0x000fe200078e02dc */
[----:B------:R3:W-:Y:S01]  /*3a780*/  @P6 STG.E [R12.64], R69 ;  /* 0x000000450c006986 */ /* 0x0007e2000c10190a */
[----:B------:R-:W-:Y:S02]  /*3a790*/  ISETP.LT.AND P1, PT, R248, c[0x0][0x178], !P1 ;  /* 0x00005e00f8007a0c */ /* 0x000fe40004f21270 */
[----:B------:R-:W-:Y:S01]  /*3a7a0*/  ISETP.LT.AND P6, PT, R252, c[0x0][0x178], !P3 ;  /* 0x00005e00fc007a0c */ /* 0x000fe20005fc1270 */
[----:B------:R1:W-:Y:S01]  /*3a7b0*/  @P2 STG.E [R16.64], R33 ;  /* 0x0000002110002986 */ /* 0x0003e2000c10190a */
[----:B------:R-:W-:-:S03]  /*3a7c0*/  ISETP.LT.AND P2, PT, R195, c[0x0][0x178], !P3 ;  /* 0x00005e00c3007a0c */ /* 0x000fc60005f41270 */
[----:B------:R3:W-:Y:S01]  /*3a7d0*/  @P4 STG.E [R8.64], R193 ;  /* 0x000000c108004986 */ /* 0x0007e2000c10190a */
[----:B------:R-:W-:Y:S02]  /*3a7e0*/  ISETP.LT.AND P4, PT, R75, c[0x0][0x178], !P3 ;  /* 0x00005e004b007a0c */ /* 0x000fe40005f81270 */
[C---:B------:R-:W-:Y:S01]  /*3a7f0*/  IADD3 R39, R37.reuse, c[0x0][0x198], RZ ;  /* 0x0000660025277a10 */ /* 0x040fe20007ffe0ff */
[----:B------:R-:W-:-:S04]  /*3a800*/  IMAD.WIDE R24, R37, 0x4, R142 ;  /* 0x0000000425187825 */ /* 0x000fc800078e028e */
[----:B-1----:R-:W-:Y:S01]  /*3a810*/  IMAD.WIDE R2, R37, 0x4, R140 ;  /* 0x0000000425027825 */ /* 0x002fe200078e028c */
[----:B------:R1:W-:Y:S03]  /*3a820*/  @P5 STG.E [R24.64], R217 ;  /* 0x000000d918005986 */ /* 0x0003e6000c10190a */
[C---:B---3--:R-:W-:Y:S01]  /*3a830*/  IMAD.WIDE R12, R39.reuse, 0x4, R4 ;  /* 0x00000004270c7825 */ /* 0x048fe200078e0204 */
[----:B------:R3:W-:Y:S03]  /*3a840*/  @P1 STG.E [R2.64], R21 ;  /* 0x0000001502001986 */ /* 0x0007e6000c10190a */
[----:B------:R-:W-:Y:S01]  /*3a850*/  IMAD.WIDE R26, R39, 0x4, R226 ;  /* 0x00000004271a7825 */ /* 0x000fe200078e02e2 */
[----:B------:R-:W-:-:S03]  /*3a860*/  ISETP.LT.AND P5, PT, R35, c[0x0][0x178], !P3 ;  /* 0x00005e0023007a0c */ /* 0x000fc60005fa1270 */
[----:B------:R-:W-:Y:S01]  /*3a870*/  IMAD.WIDE R16, R39, 0x4, R6 ;  /* 0x0000000427107825 */ /* 0x000fe200078e0206 */
[----:B------:R1:W-:Y:S01]  /*3a880*/  @P6 STG.E [R12.64], R126 ;  /* 0x0000007e0c006986 */ /* 0x0003e2000c10190a */
[----:B------:R-:W-:-:S03]  /*3a890*/  ISETP.LT.AND P6, PT, R31, c[0x0][0x178], !P3 ;  /* 0x00005e001f007a0c */ /* 0x000fc60005fc1270 */
[----:B------:R-:W-:Y:S01]  /*3a8a0*/  @P2 STG.E [R26.64], R174 ;  /* 0x000000ae1a002986 */ /* 0x000fe2000c10190a */
        /* <DEDUP_REMOVED lines=11> */
[----:B------:R-:W-:Y:S01]  /*3a960*/  IMAD.WIDE R16, R39, 0x4, R140 ;  /* 0x0000000427107825 */ /* 0x000fe200078e028c */
[----:B------:R1:W-:Y:S04]  /*3a970*/  @P4 STG.E [R12.64], R182 ;  /* 0x000000b60c004986 */ /* 0x0003e8000c10190a */
[----:B------:R-:W-:Y:S04]  /*3a980*/  @P3 STG.E [R16.64], R10 ;  /* 0x0000000a10003986 */ /* 0x000fe8000c10190a */
[----:B------:R-:W2:Y:S01]  /*3a990*/  LDL.LU R26, [R1+0x135c] ;  /* 0x00135c00011a7983 */ /* 0x000ea20000300800 */
[----:B----4-:R-:W-:-:S03]  /*3a9a0*/  ISETP.GE.AND P3, PT, R0, c[0x0][0x17c], PT ;  /* 0x00005f0000007a0c */ /* 0x010fc60003f66270 */
[----:B------:R-:W4:Y:S01]  /*3a9b0*/  LDL.LU R0, [R1+0x1358] ;  /* 0x0013580001007983 */ /* 0x000f220000300800 */
[----:B------:R-:W-:Y:S02]  /*3a9c0*/  ISETP.LT.AND P5, PT, R252, c[0x0][0x178], !P0 ;  /* 0x00005e00fc007a0c */ /* 0x000fe400047a1270 */
[----:B------:R-:W-:Y:S02]  /*3a9d0*/  ISETP.LT.AND P6, PT, R195, c[0x0][0x178], !P0 ;  /* 0x00005e00c3007a0c */ /* 0x000fe400047c1270 */
[----:B------:R-:W-:Y:S02]  /*3a9e0*/  IADD3 R27, R39, c[0x0][0x198], RZ ;  /* 0x00006600271b7a10 */ /* 0x000fe40007ffe0ff */
[----:B------:R-:W-:-:S03]  /*3a9f0*/  ISETP.LT.AND P2, PT, R75, c[0x0][0x178], !P0 ;  /* 0x00005e004b007a0c */ /* 0x000fc60004741270 */
[----:B-1----:R-:W-:-:S04]  /*3aa00*/  IMAD.WIDE R8, R27, 0x4, R4 ;  /* 0x000000041b087825 */ /* 0x002fc800078e0204 */
[----:B------:R-:W-:Y:S01]  /*3aa10*/  IMAD.WIDE R20, R27, 0x4, R226 ;  /* 0x000000041b147825 */ /* 0x000fe200078e02e2 */
[----:B------:R-:W-:Y:S01]  /*3aa20*/  ISETP.LT.AND P4, PT, R35, c[0x0][0x178], !P0 ;  /* 0x00005e0023007a0c */ /* 0x000fe20004781270 */
[----:B------:R1:W-:Y:S01]  /*3aa30*/  @P5 STG.E [R8.64], R127 ;  /* 0x0000007f08005986 */ /* 0x0003e2000c10190a */
[----:B------:R-:W-:-:S03]  /*3aa40*/  ISETP.LT.AND P5, PT, R31, c[0x0][0x178], !P0 ;  /* 0x00005e001f007a0c */ /* 0x000fc600047a1270 */
[----:B------:R1:W-:Y:S01]  /*3aa50*/  @P6 STG.E [R20.64], R175 ;  /* 0x000000af14006986 */ /* 0x0003e2000c10190a */
[----:B------:R-:W-:Y:S01]  /*3aa60*/  ISETP.LT.AND P6, PT, R159, c[0x0][0x178], !P0 ;  /* 0x00005e009f007a0c */ /* 0x000fe200047c1270 */
[----:B---3--:R-:W-:Y:S01]  /*3aa70*/  IMAD.WIDE R24, R27, 0x4, R6 ;  /* 0x000000041b187825 */ /* 0x008fe200078e0206 */
[----:B--2---:R-:W-:-:S03]  /*3aa80*/  ISETP.GE.AND P1, PT, R36, c[0x0][0x17c], PT ;  /* 0x00005f0024007a0c */ /* 0x004fc60003f26270 */
[C---:B------:R-:W-:Y:S01]  /*3aa90*/  IMAD.WIDE R2, R27.reuse, 0x4, R224 ;  /* 0x000000041b027825 */ /* 0x040fe200078e02e0 */
[----:B------:R-:W-:Y:S03]  /*3aaa0*/  @P2 STG.E [R24.64], R99 ;  /* 0x0000006318002986 */ /* 0x000fe6000c10190a */
[----:B------:R-:W-:Y:S01]  /*3aab0*/  IMAD.WIDE R12, R27, 0x4, R222 ;  /* 0x000000041b0c7825 */ /* 0x000fe200078e02de */
[----:B------:R-:W-:-:S03]  /*3aac0*/  ISETP.LT.AND P2, PT, R71, c[0x0][0x178], !P0 ;  /* 0x00005e0047007a0c */ /* 0x000fc60004741270 */
[----:B-1----:R-:W-:Y:S01]  /*3aad0*/  IMAD.WIDE R8, R27, 0x4, R220 ;  /* 0x000000041b087825 */ /* 0x002fe200078e02dc */
[----:B------:R1:W-:Y:S01]  /*3aae0*/  @P4 STG.E [R2.64], R191 ;  /* 0x000000bf02004986 */ /* 0x0003e2000c10190a */
[----:B------:R-:W-:Y:S02]  /*3aaf0*/  ISETP.LT.AND P0, PT, R248, c[0x0][0x178], !P0 ;  /* 0x00005e00f8007a0c */ /* 0x000fe40004701270 */
[----:B------:R-:W-:Y:S01]  /*3ab00*/  ISETP.LT.AND P4, PT, R252, c[0x0][0x178], !P1 ;  /* 0x00005e00fc007a0c */ /* 0x000fe20004f81270 */
[----:B------:R2:W-:Y:S01]  /*3ab10*/  @P5 STG.E [R12.64], R171 ;  /* 0x000000ab0c005986 */ /* 0x0005e2000c10190a */
[----:B------:R-:W-:-:S03]  /*3ab20*/  ISETP.LT.AND P5, PT, R195, c[0x0][0x178], !P1 ;  /* 0x00005e00c3007a0c */ /* 0x000fc60004fa1270 */
[----:B------:R-:W-:Y:S01]  /*3ab30*/  @P6 STG.E [R8.64], R207 ;  /* 0x000000cf08006986 */ /* 0x000fe2000c10190a */
[----:B------:R-:W-:Y:S02]  /*3ab40*/  ISETP.LT.AND P6, PT, R75, c[0x0][0x178], !P1 ;  /* 0x00005e004b007a0c */ /* 0x000fe40004fc1270 */
[C---:B------:R-:W-:Y:S01]  /*3ab50*/  IADD3 R29, R27.reuse, c[0x0][0x198], RZ ;  /* 0x000066001b1d7a10 */ /* 0x040fe20007ffe0ff */
[----:B------:R-:W-:-:S04]  /*3ab60*/  IMAD.WIDE R16, R27, 0x4, R142 ;  /* 0x000000041b107825 */ /* 0x000fc800078e028e */
[----:B------:R-:W-:Y:S01]  /*3ab70*/  IMAD.WIDE R20, R27, 0x4, R140 ;  /* 0x000000041b147825 */ /* 0x000fe200078e028c */
[----:B------:R-:W-:Y:S03]  /*3ab80*/  @P2 STG.E [R16.64], R183 ;  /* 0x000000b710002986 */ /* 0x000fe6000c10190a */
[C---:B-1----:R-:W-:Y:S01]  /*3ab90*/  IMAD.WIDE R2, R29.reuse, 0x4, R4 ;  /* 0x000000041d027825 */ /* 0x042fe200078e0204 */
[----:B------:R-:W-:Y:S03]  /*3aba0*/  @P0 STG.E [R20.64], R11 ;  /* 0x0000000b14000986 */ /* 0x000fe6000c10190a */
[----:B------:R-:W-:Y:S01]  /*3abb0*/  IMAD.WIDE R24, R29, 0x4, R226 ;  /* 0x000000041d187825 */ /* 0x000fe200078e02e2 */
[----:B------:R-:W-:-:S03]  /*3abc0*/  ISETP.LT.AND P2, PT, R35, c[0x0][0x178], !P1 ;  /* 0x00005e0023007a0c */ /* 0x000fc60004f41270 */
[----:B--2---:R-:W-:Y:S01]  /*3abd0*/  IMAD.WIDE R12, R29, 0x4, R6 ;  /* 0x000000041d0c7825 */ /* 0x004fe200078e0206 */
[----:B------:R-:W-:Y:S01]  /*3abe0*/  @P4 STG.E [R2.64], R94 ;  /* 0x0000005e02004986 */ /* 0x000fe2000c10190a */
[----:B------:R-:W-:-:S03]  /*3abf0*/  ISETP.LT.AND P4, PT, R31, c[0x0][0x178], !P1 ;  /* 0x00005e001f007a0c */ /* 0x000fc60004f81270 */
[----:B------:R1:W-:Y:S01]  /*3ac00*/  @P5 STG.E [R24.64], R166 ;  /* 0x000000a618005986 */ /* 0x0003e2000c10190a */
[----:B------:R-:W-:-:S03]  /*3ac10*/  ISETP.LT.AND P5, PT, R159, c[0x0][0x178], !P1 ;  /* 0x00005e009f007a0c */ /* 0x000fc60004fa1270 */
[----:B------:R2:W-:Y:S01]  /*3ac20*/  @P6 STG.E [R12.64], R66 ;  /* 0x000000420c006986 */ /* 0x0005e2000c10190a */
[----:B------:R-:W-:Y:S02]  /*3ac30*/  ISETP.LT.AND P6, PT, R71, c[0x0][0x178], !P1 ;  /* 0x00005e0047007a0c */ /* 0x000fe40004fc1270 */
[----:B------:R-:W-:Y:S01]  /*3ac40*/  ISETP.LT.AND P1, PT, R248, c[0x0][0x178], !P1 ;  /* 0x00005e00f8007a0c */ /* 0x000fe20004f21270 */
[----:B-1----:R-:W3:Y:S01]  /*3ac50*/  LDL.LU R24, [R1+0x1354] ;  /* 0x0013540001187983 */ /* 0x002ee20000300800 */
[----:B------:R-:W-:-:S04]  /*3ac60*/  IMAD.WIDE R8, R29, 0x4, R224 ;  /* 0x000000041d087825 */ /* 0x000fc800078e02e0 */
[C---:B------:R-:W-:Y:S01]  /*3ac70*/  IMAD.WIDE R16, R29.reuse, 0x4, R222 ;  /* 0x000000041d107825 */ /* 0x040fe200078e02de */
[----:B------:R1:W-:Y:S03]  /*3ac80*/  @P2 STG.E [R8.64], R186 ;  /* 0x000000ba08002986 */ /* 0x0003e6000c10190a */
[C---:B------:R-:W-:Y:S01]  /*3ac90*/  IMAD.WIDE R2, R29.reuse, 0x4, R220 ;  /* 0x000000041d027825 */ /* 0x040fe200078e02dc */
[----:B------:R1:W-:Y:S03]  /*3aca0*/  @P4 STG.E [R16.64], R138 ;  /* 0x0000008a10004986 */ /* 0x0003e6000c10190a */
[C---:B------:R-:W-:Y:S01]  /*3acb0*/  IMAD.WIDE R10, R29.reuse, 0x4, R142 ;  /* 0x000000041d0a7825 */ /* 0x040fe200078e028e */
[----:B------:R1:W-:Y:S03]  /*3acc0*/  @P5 STG.E [R2.64], R202 ;  /* 0x000000ca02005986 */ /* 0x0003e6000c10190a */
[----:B--2---:R-:W-:Y:S01]  /*3acd0*/  IMAD.WIDE R12, R29, 0x4, R140 ;  /* 0x000000041d0c7825 */ /* 0x004fe200078e028c */
[----:B------:R2:W-:Y:S04]  /*3ace0*/  @P6 STG.E [R10.64], R210 ;  /* 0x000000d20a006986 */ /* 0x0005e8000c10190a */
[----:B------:R-:W-:Y:S01]  /*3acf0*/  @P1 STG.E [R12.64], R14 ;  /* 0x0000000e0c001986 */ /* 0x000fe2000c10190a */
[----:B----4-:R-:W-:-:S03]  /*3ad00*/  ISETP.GE.AND P1, PT, R0, c[0x0][0x17c], PT ;  /* 0x00005f0000007a0c */ /* 0x010fc60003f26270 */
[----:B------:R-:W4:Y:S01]  /*3ad10*/  LDL.LU R0, [R1+0x1350] ;  /* 0x0013500001007983 */ /* 0x000f220000300800 */
[----:B------:R-:W-:Y:S02]  /*3ad20*/  ISETP.LT.AND P2, PT, R252, c[0x0][0x178], !P3 ;  /* 0x00005e00fc007a0c */ /* 0x000fe40005f41270 */
[----:B------:R-:W-:Y:S02]  /*3ad30*/  ISETP.LT.AND P4, PT, R195, c[0x0][0x178], !P3 ;  /* 0x00005e00c3007a0c */ /* 0x000fe40005f81270 */
[----:B------:R-:W-:Y:S02]  /*3ad40*/  IADD3 R25, R29, c[0x0][0x198], RZ ;  /* 0x000066001d197a10 */ /* 0x000fe40007ffe0ff */
[----:B------:R-:W-:Y:S02]  /*3ad50*/  ISETP.LT.AND P5, PT, R75, c[0x0][0x178], !P3 ;  /* 0x00005e004b007a0c */ /* 0x000fe40005fa1270 */
[----:B------:R-:W-:Y:S01]  /*3ad60*/  ISETP.LT.AND P6, PT, R35, c[0x0][0x178], !P3 ;  /* 0x00005e0023007a0c */ /* 0x000fe20005fc1270 */
[----:B-1----:R-:W-:-:S04]  /*3ad70*/  IMAD.WIDE R8, R25, 0x4, R4 ;  /* 0x0000000419087825 */ /* 0x002fc800078e0204 */
[C---:B------:R-:W-:Y:S01]  /*3ad80*/  IMAD.WIDE R20, R25.reuse, 0x4, R226 ;  /* 0x0000000419147825 */ /* 0x040fe200078e02e2 */
[----:B------:R1:W-:Y:S03]  /*3ad90*/  @P2 STG.E [R8.64], R95 ;  /* 0x0000005f08002986 */ /* 0x0003e6000c10190a */
[----:B------:R-:W-:Y:S01]  /*3ada0*/  IMAD.WIDE R16, R25, 0x4, R6 ;  /* 0x0000000419107825 */ /* 0x000fe200078e0206 */
[----:B------:R-:W-:Y:S01]  /*3adb0*/  ISETP.LT.AND P2, PT, R31, c[0x0][0x178], !P3 ;  /* 0x00005e001f007a0c */ /* 0x000fe20005f41270 */
[----:B------:R-:W-:Y:S02]  /*3adc0*/  @P4 STG.E [R20.64], R167 ;  /* 0x000000a714004986 */ /* 0x000fe4000c10190a */
[----:B------:R-:W-:Y:S01]  /*3add0*/  IMAD.WIDE R2, R25, 0x4, R224 ;  /* 0x0000000419027825 */ /* 0x000fe200078e02e0 */
[----:B------:R-:W-:Y:S01]  /*3ade0*/  ISETP.GE.AND P0, PT, R26, c[0x0][0x17c], PT ;  /* 0x00005f001a007a0c */ /* 0x000fe20003f06270 */
[----:B------:R1:W-:Y:S01]  /*3adf0*/  @P5 STG.E [R16.64], R67 ;  /* 0x0000004310005986 */ /* 0x0003e2000c10190a */
[----:B------:R-:W-:-:S02]  /*3ae00*/  ISETP.LT.AND P4, PT, R159, c[0x0][0x178], !P3 ;  /* 0x00005e009f007a0c */ /* 0x000fc40005f81270 */
[----:B------:R-:W-:Y:S01]  /*3ae10*/  ISETP.LT.AND P5, PT, R71, c[0x0][0x178], !P3 ;  /* 0x00005e0047007a0c */ /* 0x000fe20005fa1270 */
[----:B------:R1:W-:Y:S01]  /*3ae20*/  @P6 STG.E [R2.64], R187 ;  /* 0x000000bb02006986 */ /* 0x0003e2000c10190a */
[----:B------:R-:W-:Y:S02]  /*3ae30*/  ISETP.LT.AND P3, PT, R248, c[0x0][0x178], !P3 ;  /* 0x00005e00f8007a0c */ /* 0x000fe40005f61270 */
[----:B------:R-:W-:Y:S01]  /*3ae40*/  ISETP.LT.AND P6, PT, R252, c[0x0][0x178], !P0 ;  /* 0x00005e00fc007a0c */ /* 0x000fe200047c1270 */
[C---:B--2---:R-:W-:Y:S01]  /*3ae50*/  IMAD.WIDE R10, R25.reuse, 0x4, R222 ;  /* 0x00000004190a7825 */ /* 0x044fe200078e02de */
[----:B------:R-:W-:-:S03]  /*3ae60*/  IADD3 R27, R25, c[0x0][0x198], RZ ;  /* 0x00006600191b7a10 */ /* 0x000fc60007ffe0ff */
[C---:B-1----:R-:W-:Y:S01]  /*3ae70*/  IMAD.WIDE R8, R25.reuse, 0x4, R220 ;  /* 0x0000000419087825 */ /* 0x042fe200078e02dc */
[----:B------:R1:W-:Y:S03]  /*3ae80*/  @P2 STG.E [R10.64], R139 ;  /* 0x0000008b0a002986 */ /* 0x0003e6000c10190a */
[----:B------:R-:W-:Y:S01]  /*3ae90*/  IMAD.WIDE R12, R25, 0x4, R142 ;  /* 0x00000004190c7825 */ /* 0x000fe200078e028e */
[----:B------:R-:W-:Y:S01]  /*3aea0*/  ISETP.LT.AND P2, PT, R195, c[0x0][0x178], !P0 ;  /* 0x00005e00c3007a0c */ /* 0x000fe20004741270 */
[----:B------:R2:W-:Y:S02]  /*3aeb0*/  @P4 STG.E [R8.64], R203 ;  /* 0x000000cb08004986 */ /* 0x0005e4000c10190a */
        /* <DEDUP_REMOVED lines=8> */
[----:B------:R-:W-:Y:S01]  /*3af40*/  ISETP.LT.AND P6, PT, R159, c[0x0][0x178], !P0 ;  /* 0x00005e009f007a0c */ /* 0x000fe200047c1270 */
[----:B------:R-:W-:-:S04]  /*3af50*/  IMAD.WIDE R20, R27, 0x4, R226 ;  /* 0x000000041b147825 */ /* 0x000fc800078e02e2 */
[C---:B-1----:R-:W-:Y:S01]  /*3af60*/  IMAD.WIDE R10, R27.reuse, 0x4, R6 ;  /* 0x000000041b0a7825 */ /* 0x042fe200078e0206 */
[----:B------:R1:W-:Y:S03]  /*3af70*/  @P2 STG.E [R20.64], R162 ;  /* 0x000000a214002986 */ /* 0x0003e6000c10190a */
[C---:B--2---:R-:W-:Y:S01]  /*3af80*/  IMAD.WIDE R8, R27.reuse, 0x4, R224 ;  /* 0x000000041b087825 */ /* 0x044fe200078e02e0 */
[----:B------:R2:W-:Y:S03]  /*3af90*/  @P4 STG.E [R10.64], R62 ;  /* 0x0000003e0a004986 */ /* 0x0005e6000c10190a */
        /* <DEDUP_REMOVED lines=10> */
[C---:B-1----:R-:W-:Y:S01]  /*3b040*/  IADD3 R21, R27.reuse, c[0x0][0x198], RZ ;  /* 0x000066001b157a10 */ /* 0x042fe20007ffe0ff */
[----:B------:R-:W-:-:S04]  /*3b050*/  IMAD.WIDE R14, R27, 0x4, R142 ;  /* 0x000000041b0e7825 */ /* 0x000fc800078e028e */
[----:B--2---:R-:W-:Y:S01]  /*3b060*/  IMAD.WIDE R10, R27, 0x4, R140 ;  /* 0x000000041b0a7825 */ /* 0x004fe200078e028c */
[----:B------:R1:W-:Y:S03]  /*3b070*/  @P4 STG.E [R14.64], R214 ;  /* 0x000000d60e004986 */ /* 0x0003e6000c10190a */
[C---:B------:R-:W-:Y:S01]  /*3b080*/  IMAD.WIDE R8, R21.reuse, 0x4, R4 ;  /* 0x0000000415087825 */ /* 0x040fe200078e0204 */
[----:B------:R-:W-:Y:S03]  /*3b090*/  @P0 STG.E [R10.64], R18 ;  /* 0x000000120a000986 */ /* 0x000fe6000c10190a */
        /* <DEDUP_REMOVED lines=10> */
[----:B---3--:R-:W-:Y:S01]  /*3b140*/  IMAD.WIDE R2, R21, 0x4, R224 ;  /* 0x0000000415027825 */ /* 0x008fe200078e02e0 */
[----:B------:R-:W-:-:S03]  /*3b150*/  ISETP.GE.AND P2, PT, R24, c[0x0][0x17c], PT ;  /* 0x00005f0018007a0c */ /* 0x000fc60003f46270 */
[C---:B-1----:R-:W-:Y:S01]  /*3b160*/  IMAD.WIDE R14, R21.reuse, 0x4, R222 ;  /* 0x00000004150e7825 */ /* 0x042fe200078e02de */
[----:B------:R1:W-:Y:S03]  /*3b170*/  @P4 STG.E [R2.64], R179 ;  /* 0x000000b302004986 */ /* 0x0003e6000c10190a */
[----:B--2---:R-:W-:Y:S01]  /*3b180*/  IMAD.WIDE R8, R21, 0x4, R220 ;  /* 0x0000000415087825 */ /* 0x004fe200078e02dc */
[----:B------:R-:W-:-:S03]  /*3b190*/  ISETP.LT.AND P4, PT, R252, c[0x0][0x178], !P2 ;  /* 0x00005e00fc007a0c */ /* 0x000fc60005781270 */
[C---:B------:R-:W-:Y:S01]  /*3b1a0*/  IMAD.WIDE R10, R21.reuse, 0x4, R142 ;  /* 0x00000004150a7825 */ /* 0x040fe200078e028e */
[----:B------:R2:W-:Y:S03]  /*3b1b0*/  @P5 STG.E [R14.64], R131 ;  /* 0x000000830e005986 */ /* 0x0005e6000c10190a */
[----:B------:R-:W-:Y:S01]  /*3b1c0*/  IMAD.WIDE R12, R21, 0x4, R140 ;  /* 0x00000004150c7825 */ /* 0x000fe200078e028c */
[----:B------:R-:W-:Y:S01]  /*3b1d0*/  ISETP.LT.AND P5, PT, R195, c[0x0][0x178], !P2 ;  /* 0x00005e00c3007a0c */ /* 0x000fe200057a1270 */
[----:B------:R3:W-:Y:S01]  /*3b1e0*/  @P3 STG.E [R8.64], R199 ;  /* 0x000000c708003986 */ /* 0x0007e2000c10190a */
[----:B------:R-:W-:Y:S02]  /*3b1f0*/  ISETP.LT.AND P3, PT, R75, c[0x0][0x178], !P2 ;  /* 0x00005e004b007a0c */ /* 0x000fe40005761270 */
[----:B------:R-:W-:Y:S01]  /*3b200*/  IADD3 R25, R21, c[0x0][0x198], RZ ;  /* 0x0000660015197a10 */ /* 0x000fe20007ffe0ff */
[----:B------:R2:W-:Y:S01]  /*3b210*/  @P6 STG.E [R10.64], R215 ;  /* 0x000000d70a006986 */ /* 0x0005e2000c10190a */
[----:B------:R-:W-:-:S03]  /*3b220*/  ISETP.LT.AND P6, PT, R35, c[0x0][0x178], !P2 ;  /* 0x00005e0023007a0c */ /* 0x000fc600057c1270 */
[----:B------:R-:W-:Y:S01]  /*3b230*/  @P1 STG.E [R12.64], R19 ;  /* 0x000000130c001986 */ /* 0x000fe2000c10190a */
[----:B------:R-:W-:Y:S01]  /*3b240*/  ISETP.LT.AND P1, PT, R31, c[0x0][0x178], !P2 ;  /* 0x00005e001f007a0c */ /* 0x000fe20005721270 */
[----:B-1----:R-:W-:-:S04]  /*3b250*/  IMAD.WIDE R2, R25, 0x4, R4 ;  /* 0x0000000419027825 */ /* 0x002fc800078e0204 */
[C---:B------:R-:W-:Y:S01]  /*3b260*/  IMAD.WIDE R16, R25.reuse, 0x4, R226 ;  /* 0x0000000419107825 */ /* 0x040fe200078e02e2 */
[----:B------:R1:W-:Y:S03]  /*3b270*/  @P4 STG.E [R2.64], R74 ;  /* 0x0000004a02004986 */ /* 0x0003e6000c10190a */
[C---:B--2---:R-:W-:Y:S01]  /*3b280*/  IMAD.WIDE R14, R25.reuse, 0x4, R6 ;  /* 0x00000004190e7825 */ /* 0x044fe200078e0206 */
[----:B------:R2:W-:Y:S03]  /*3b290*/  @P5 STG.E [R16.64], R158 ;  /* 0x0000009e10005986 */ /* 0x0005e6000c10190a */
[C---:B---3--:R-:W-:Y:S01]  /*3b2a0*/  IMAD.WIDE R8, R25.reuse, 0x4, R224 ;  /* 0x0000000419087825 */ /* 0x048fe200078e02e0 */
[----:B------:R3:W-:Y:S03]  /*3b2b0*/  @P3 STG.E [R14.64], R30 ;  /* 0x0000001e0e003986 */ /* 0x0007e6000c10190a */
[----:B------:R-:W-:Y:S01]  /*3b2c0*/  IMAD.WIDE R10, R25, 0x4, R222 ;  /* 0x00000004190a7825 */ /* 0x000fe200078e02de */
[----:B------:R1:W-:Y:S04]  /*3b2d0*/  @P6 STG.E [R8.64], R70 ;  /* 0x0000004608006986 */ /* 0x0003e8000c10190a */
[----:B------:R1:W-:Y:S01]  /*3b2e0*/  @P1 STG.E [R10.64], R34 ;  /* 0x000000220a001986 */ /* 0x0003e2000c10190a */
[----:B----4-:R-:W-:-:S04]  /*3b2f0*/  ISETP.GE.AND P0, PT, R0, c[0x0][0x17c], PT ;  /* 0x00005f0000007a0c */ /* 0x010fc80003f06270 */
[----:B------:R-:W-:Y:S02]  /*3b300*/  ISETP.LT.AND P6, PT, R195, c[0x0][0x178], !P0 ;  /* 0x00005e00c3007a0c */ /* 0x000fe400047c1270 */
[----:B------:R-:W4:Y:S01]  /*3b310*/  LDL.LU R195, [R1+0x13dc] ;  /* 0x0013dc0001c37983 */ /* 0x000f220000300800 */
[----:B------:R-:W-:-:S03]  /*3b320*/  ISETP.LT.AND P1, PT, R75, c[0x0][0x178], !P0 ;  /* 0x00005e004b007a0c */ /* 0x000fc60004721270 */
[----:B------:R-:W4:Y:S01]  /*3b330*/  LDL.LU R75, [R1+0x13d8] ;  /* 0x0013d800014b7983 */ /* 0x000f220000300800 */
[----:B------:R-:W-:Y:S02]  /*3b340*/  ISETP.LT.AND P5, PT, R159, c[0x0][0x178], !P2 ;  /* 0x00005e009f007a0c */ /* 0x000fe400057a1270 */
[----:B------:R-:W-:Y:S02]  /*3b350*/  ISETP.LT.AND P3, PT, R71, c[0x0][0x178], !P2 ;  /* 0x00005e0047007a0c */ /* 0x000fe40005761270 */
[----:B------:R-:W-:Y:S02]  /*3b360*/  ISETP.LT.AND P2, PT, R248, c[0x0][0x178], !P2 ;  /* 0x00005e00f8007a0c */ /* 0x000fe40005741270 */
[----:B------:R-:W-:Y:S01]  /*3b370*/  ISETP.LT.AND P4, PT, R252, c[0x0][0x178], !P0 ;  /* 0x00005e00fc007a0c */ /* 0x000fe20004781270 */
[C---:B-1----:R-:W-:Y:S01]  /*3b380*/  IMAD.WIDE R2, R25.reuse, 0x4, R220 ;  /* 0x0000000419027825 */ /* 0x042fe200078e02dc */
[----:B--2---:R-:W-:-:S03]  /*3b390*/  IADD3 R17, R25, c[0x0][0x198], RZ ;  /* 0x0000660019117a10 */ /* 0x004fc60007ffe0ff */
[----:B------:R-:W-:-:S04]  /*3b3a0*/  IMAD.WIDE R12, R25, 0x4, R142 ;  /* 0x00000004190c7825 */ /* 0x000fc800078e028e */
[----:B---3--:R-:W-:Y:S01]  /*3b3b0*/  IMAD.WIDE R14, R25, 0x4, R140 ;  /* 0x00000004190e7825 */ /* 0x008fe200078e028c */
[----:B------:R1:W-:Y:S01]  /*3b3c0*/  @P5 STG.E [R2.64], R194 ;  /* 0x000000c202005986 */ /* 0x0003e2000c10190a */
[----:B------:R-:W-:Y:S02]  /*3b3d0*/  ISETP.LT.AND P5, PT, R35, c[0x0][0x178], !P0 ;  /* 0x00005e0023007a0c */ /* 0x000fe400047a1270 */
[----:B------:R-:W-:Y:S01]  /*3b3e0*/  IMAD.WIDE R4, R17, 0x4, R4 ;  /* 0x0000000411047825 */ /* 0x000fe200078e0204 */
[----:B------:R1:W-:Y:S01]  /*3b3f0*/  @P3 STG.E [R12.64], R218 ;  /* 0x000000da0c003986 */ /* 0x0003e2000c10190a */
[----:B------:R-:W-:-:S03]  /*3b400*/  ISETP.LT.AND P3, PT, R31, c[0x0][0x178], !P0 ;  /* 0x00005e001f007a0c */ /* 0x000fc60004761270 */
[----:B------:R-:W2:Y:S04]  /*3b410*/  LDL.LU R35, [R1+0x13d4] ;  /* 0x0013d40001237983 */ /* 0x000ea80000300800 */
[----:B------:R1:W-:Y:S01]  /*3b420*/  @P2 STG.E [R14.64], R22 ;  /* 0x000000160e002986 */ /* 0x0003e2000c10190a */
[----:B------:R-:W-:-:S03]  /*3b430*/  ISETP.LT.AND P2, PT, R159, c[0x0][0x178], !P0 ;  /* 0x00005e009f007a0c */ /* 0x000fc60004741270 */
[----:B------:R-:W3:Y:S04]  /*3b440*/  LDL.LU R31, [R1+0x13d0] ;  /* 0x0013d000011f7983 */ /* 0x000ee80000300800 */
[----:B------:R-:W2:Y:S04]  /*3b450*/  LDL.LU R159, [R1+0x13cc] ;  /* 0x0013cc00019f7983 */ /* 0x000ea80000300800 */
[----:B----4-:R1:W-:Y:S01]  /*3b460*/  @P4 STG.E [R4.64], R75 ;  /* 0x0000004b04004986 */ /* 0x0103e2000c10190a */
[----:B------:R-:W-:-:S03]  /*3b470*/  ISETP.LT.AND P4, PT, R71, c[0x0][0x178], !P0 ;  /* 0x00005e0047007a0c */ /* 0x000fc60004781270 */
[----:B------:R-:W4:Y:S01]  /*3b480*/  LDL.LU R71, [R1+0x13c8] ;  /* 0x0013c80001477983 */ /* 0x000f220000300800 */
[----:B------:R-:W-:Y:S01]  /*3b490*/  ISETP.LT.AND P0, PT, R248, c[0x0][0x178], !P0 ;  /* 0x00005e00f8007a0c */ /* 0x000fe20004701270 */
[----:B------:R-:W-:-:S04]  /*3b4a0*/  IMAD.WIDE R226, R17, 0x4, R226 ;  /* 0x0000000411e27825 */ /* 0x000fc800078e02e2 */
[----:B------:R-:W-:-:S04]  /*3b4b0*/  IMAD.WIDE R6, R17, 0x4, R6 ;  /* 0x0000000411067825 */ /* 0x000fc800078e0206 */
[----:B------:R-:W-:-:S04]  /*3b4c0*/  IMAD.WIDE R224, R17, 0x4, R224 ;  /* 0x0000000411e07825 */ /* 0x000fc800078e02e0 */
[----:B------:R-:W-:-:S04]  /*3b4d0*/  IMAD.WIDE R222, R17, 0x4, R222 ;  /* 0x0000000411de7825 */ /* 0x000fc800078e02de */
[----:B------:R-:W-:-:S04]  /*3b4e0*/  IMAD.WIDE R220, R17, 0x4, R220 ;  /* 0x0000000411dc7825 */ /* 0x000fc800078e02dc */
[C---:B------:R-:W-:Y:S01]  /*3b4f0*/  IMAD.WIDE R142, R17.reuse, 0x4, R142 ;  /* 0x00000004118e7825 */ /* 0x040fe200078e028e */
[----:B--2---:R1:W-:Y:S04]  /*3b500*/  @P6 STG.E [R226.64], R159 ;  /* 0x0000009fe2006986 */ /* 0x0043e8000c10190a */
[----:B---3--:R1:W-:Y:S01]  /*3b510*/  @P1 STG.E [R6.64], R31 ;  /* 0x0000001f06001986 */ /* 0x0083e2000c10190a */
[----:B------:R-:W-:-:S03]  /*3b520*/  IMAD.WIDE R140, R17, 0x4, R140 ;  /* 0x00000004118c7825 */ /* 0x000fc600078e028c */
[----:B----4-:R1:W-:Y:S04]  /*3b530*/  @P5 STG.E [R224.64], R71 ;  /* 0x00000047e0005986 */ /* 0x0103e8000c10190a */
[----:B------:R1:W-:Y:S04]  /*3b540*/  @P3 STG.E [R222.64], R35 ;  /* 0x00000023de003986 */ /* 0x0003e8000c10190a */
[----:B------:R1:W-:Y:S04]  /*3b550*/  @P2 STG.E [R220.64], R195 ;  /* 0x000000c3dc002986 */ /* 0x0003e8000c10190a */
[----:B------:R1:W-:Y:S01]  /*3b560*/  @P4 STG.E [R142.64], R219 ;  /* 0x000000db8e004986 */ /* 0x0003e2000c10190a */
[----:B------:R-:W-:Y:S05]  /*3b570*/  @!P0 EXIT ;  /* 0x000000000000894d */ /* 0x000fea0003800000 */
[----:B------:R-:W-:Y:S01]  /*3b580*/  STG.E [R140.64], R23 ;  /* 0x000000178c007986 */ /* 0x000fe2000c10190a */
[----:B------:R-:W-:Y:S05]  /*3b590*/  EXIT ;  /* 0x000000000000794d */ /* 0x000fea0003800000 */
.L_x_2:
[----:B------:R-:W-:-:S00]  /*3b5a0*/  BRA `(.L_x_2) ;  /* 0xfffffff000007947 */ /* 0x000fc0000383ffff */
[----:B------:R-:W-:-:S00]  /*3b5b0*/  NOP ;  /* 0x0000000000007918 */ /* 0x000fc00000000000 */
        /* <DEDUP_REMOVED lines=12> */
.L_x_3:


//--------------------- .nv.shared.matmul_kernel  --------------------------
	.section	.nv.shared.matmul_kernel,"aw",@nobits
	.sectionflags	@""
	.align	16
